	.target	sm_90a

	.elftype	@"ET_EXEC"


//--------------------- .note.nv.tkinfo           --------------------------
	.section	.note.nv.tkinfo,"",@"SHT_NOTE"
	.sectionflags	@"SHF_NOTE_NV_TKINFO"
	.tkinfo
        /*0018*/ 	.word	0x00000002
        /*0030*/ 	.string	""
        /*0030*/ 	.string	"ptxas"
        /*0030*/ 	.string	"Cuda compilation tools, release 13.0, V13.0.88"
        /*0030*/ 	.string	"Build cuda_13.0.r13.0/compiler.36424714_0"
        /*0030*/ 	.string	"-v  -suppress-debug-info  -lineinfo  -arch sm_90a "



//--------------------- .note.nv.cuinfo           --------------------------
	.section	.note.nv.cuinfo,"",@"SHT_NOTE"
	.sectionflags	@"SHF_NOTE_NV_CUINFO"
        /*0018*/ 	.short	0x0002
        /*001a*/ 	.short	0x005a
        /*001c*/ 	.short	0x0082
	.zero		2


//--------------------- .nv.info                  --------------------------
	.section	.nv.info,"",@"SHT_CUDA_INFO"
	.align	4


	//----- nvinfo : EIATTR_REGCOUNT
	.align		4
        /*0000*/ 	.byte	0x04, 0x2f
        /*0002*/ 	.short	(.L_1 - .L_0)
	.align		4
.L_0:
        /*0004*/ 	.word	index@(matmul_kernel)
        /*0008*/ 	.word	0x00000040


	//----- nvinfo : EIATTR_FRAME_SIZE
	.align		4
.L_1:
        /*000c*/ 	.byte	0x04, 0x11
        /*000e*/ 	.short	(.L_3 - .L_2)
	.align		4
.L_2:
        /*0010*/ 	.word	index@(matmul_kernel)
        /*0014*/ 	.word	0x00003aa8


	//----- nvinfo : EIATTR_MIN_STACK_SIZE
	.align		4
.L_3:
        /*0018*/ 	.byte	0x04, 0x12
        /*001a*/ 	.short	(.L_5 - .L_4)
	.align		4
.L_4:
        /*001c*/ 	.word	index@(matmul_kernel)
        /*0020*/ 	.word	0x00003aa8
.L_5:


//--------------------- .nv.compat                --------------------------
	.section	.nv.compat,"",@"SHT_CUDA_COMPAT_INFO"
	.align	4
        /*0000*/ 	.byte	0x02, 0x09, 0x01, 0x00, 0x02, 0x02, 0x02, 0x00, 0x02, 0x05, 0x05, 0x00, 0x03, 0x07, 0x01, 0x01
        /*0010*/ 	.byte	0x02, 0x03, 0x00, 0x00, 0x02, 0x06, 0x01, 0x00, 0x04, 0x0b, 0x08, 0x00, 0x00, 0x00, 0x00, 0x00
        /*0020*/ 	.byte	0x00, 0x00, 0x00, 0x00


//--------------------- .nv.info.matmul_kernel    --------------------------
	.section	.nv.info.matmul_kernel,"",@"SHT_CUDA_INFO"
	.sectionflags	@""
	.align	4


	//----- nvinfo : EIATTR_CUDA_API_VERSION
	.align		4
        /*0000*/ 	.byte	0x04, 0x37
        /*0002*/ 	.short	(.L_7 - .L_6)
.L_6:
        /*0004*/ 	.word	0x00000082


	//----- nvinfo : EIATTR_KPARAM_INFO
	.align		4
.L_7:
        /*0008*/ 	.byte	0x04, 0x17
        /*000a*/ 	.short	(.L_9 - .L_8)
.L_8:
        /*000c*/ 	.word	0x00000000
        /*0010*/ 	.short	0x000d
        /*0012*/ 	.short	0x0048
        /*0014*/ 	.byte	0x00, 0xf4, 0x21, 0x00


	//----- nvinfo : EIATTR_KPARAM_INFO
	.align		4
.L_9:
        /*0018*/ 	.byte	0x04, 0x17
        /*001a*/ 	.short	(.L_11 - .L_10)
.L_10:
        /*001c*/ 	.word	0x00000000
        /*0020*/ 	.short	0x000c
        /*0022*/ 	.short	0x0040
        /*0024*/ 	.byte	0x00, 0xf4, 0x21, 0x00


	//----- nvinfo : EIATTR_KPARAM_INFO
	.align		4
.L_11:
        /*0028*/ 	.byte	0x04, 0x17
        /*002a*/ 	.short	(.L_13 - .L_12)
.L_12:
        /*002c*/ 	.word	0x00000000
        /*0030*/ 	.short	0x000b
        /*0032*/ 	.short	0x0038
        /*0034*/ 	.byte	0x00, 0xf0, 0x11, 0x00


	//----- nvinfo : EIATTR_KPARAM_INFO
	.align		4
.L_13:
        /*0038*/ 	.byte	0x04, 0x17
        /*003a*/ 	.short	(.L_15 - .L_14)
.L_14:
        /*003c*/ 	.word	0x00000000
        /*0040*/ 	.short	0x000a
        /*0042*/ 	.short	0x0034
        /*0044*/ 	.byte	0x00, 0xf0, 0x11, 0x00


	//----- nvinfo : EIATTR_KPARAM_INFO
	.align		4
.L_15:
        /*0048*/ 	.byte	0x04, 0x17
        /*004a*/ 	.short	(.L_17 - .L_16)
.L_16:
        /*004c*/ 	.word	0x00000000
        /*0050*/ 	.short	0x0009
        /*0052*/ 	.short	0x0030
        /*0054*/ 	.byte	0x00, 0xf0, 0x11, 0x00


	//----- nvinfo : EIATTR_KPARAM_INFO
	.align		4
.L_17:
        /*0058*/ 	.byte	0x04, 0x17
        /*005a*/ 	.short	(.L_19 - .L_18)
.L_18:
        /*005c*/ 	.word	0x00000000
        /*0060*/ 	.short	0x0008
        /*0062*/ 	.short	0x002c
        /*0064*/ 	.byte	0x00, 0xf0, 0x11, 0x00


	//----- nvinfo : EIATTR_KPARAM_INFO
	.align		4
.L_19:
        /*0068*/ 	.byte	0x04, 0x17
        /*006a*/ 	.short	(.L_21 - .L_20)
.L_20:
        /*006c*/ 	.word	0x00000000
        /*0070*/ 	.short	0x0007
        /*0072*/ 	.short	0x0028
        /*0074*/ 	.byte	0x00, 0xf0, 0x11, 0x00


	//----- nvinfo : EIATTR_KPARAM_INFO
	.align		4
.L_21:
        /*0078*/ 	.byte	0x04, 0x17
        /*007a*/ 	.short	(.L_23 - .L_22)
.L_22:
        /*007c*/ 	.word	0x00000000
        /*0080*/ 	.short	0x0006
        /*0082*/ 	.short	0x0024
        /*0084*/ 	.byte	0x00, 0xf0, 0x11, 0x00


	//----- nvinfo : EIATTR_KPARAM_INFO
	.align		4
.L_23:
        /*0088*/ 	.byte	0x04, 0x17
        /*008a*/ 	.short	(.L_25 - .L_24)
.L_24:
        /*008c*/ 	.word	0x00000000
        /*0090*/ 	.short	0x0005
        /*0092*/ 	.short	0x0020
        /*0094*/ 	.byte	0x00, 0xf0, 0x11, 0x00


	//----- nvinfo : EIATTR_KPARAM_INFO
	.align		4
.L_25:
        /*0098*/ 	.byte	0x04, 0x17
        /*009a*/ 	.short	(.L_27 - .L_26)
.L_26:
        /*009c*/ 	.word	0x00000000
        /*00a0*/ 	.short	0x0004
        /*00a2*/ 	.short	0x001c
        /*00a4*/ 	.byte	0x00, 0xf0, 0x11, 0x00


	//----- nvinfo : EIATTR_KPARAM_INFO
	.align		4
.L_27:
        /*00a8*/ 	.byte	0x04, 0x17
        /*00aa*/ 	.short	(.L_29 - .L_28)
.L_28:
        /*00ac*/ 	.word	0x00000000
        /*00b0*/ 	.short	0x0003
        /*00b2*/ 	.short	0x0018
        /*00b4*/ 	.byte	0x00, 0xf0, 0x11, 0x00


	//----- nvinfo : EIATTR_KPARAM_INFO
	.align		4
.L_29:
        /*00b8*/ 	.byte	0x04, 0x17
        /*00ba*/ 	.short	(.L_31 - .L_30)
.L_30:
        /*00bc*/ 	.word	0x00000000
        /*00c0*/ 	.short	0x0002
        /*00c2*/ 	.short	0x0010
        /*00c4*/ 	.byte	0x00, 0xf4, 0x21, 0x00


	//----- nvinfo : EIATTR_KPARAM_INFO
	.align		4
.L_31:
        /*00c8*/ 	.byte	0x04, 0x17
        /*00ca*/ 	.short	(.L_33 - .L_32)
.L_32:
        /*00cc*/ 	.word	0x00000000
        /*00d0*/ 	.short	0x0001
        /*00d2*/ 	.short	0x0008
        /*00d4*/ 	.byte	0x00, 0xf4, 0x21, 0x00


	//----- nvinfo : EIATTR_KPARAM_INFO
	.align		4
.L_33:
        /*00d8*/ 	.byte	0x04, 0x17
        /*00da*/ 	.short	(.L_35 - .L_34)
.L_34:
        /*00dc*/ 	.word	0x00000000
        /*00e0*/ 	.short	0x0000
        /*00e2*/ 	.short	0x0000
        /*00e4*/ 	.byte	0x00, 0xf4, 0x21, 0x00


	//----- nvinfo : EIATTR_SPARSE_MMA_MASK
	.align		4
.L_35:
        /*00e8*/ 	.byte	0x03, 0x50
        /*00ea*/ 	.short	0x0000


	//----- nvinfo : EIATTR_MAXREG_COUNT
	.align		4
        /*00ec*/ 	.byte	0x03, 0x1b
        /*00ee*/ 	.short	0x00ff


	//----- nvinfo : EIATTR_NUM_BARRIERS
	.align		4
        /*00f0*/ 	.byte	0x02, 0x4c
        /*00f2*/ 	.byte	0x01
	.zero		1


	//----- nvinfo : EIATTR_ANNOTATIONS
	.align		4
        /*00f4*/ 	.byte	0x04, 0x55
        /*00f6*/ 	.short	(.L_37 - .L_36)


	//   ....[0]....
.L_36:
        /*00f8*/ 	.word	0x00000001
        /*00fc*/ 	.byte	0x60, 0x00, 0x00, 0x00, 0x01, 0x00, 0x00, 0x00, 0x80, 0x00, 0x00, 0x00, 0x01, 0x00, 0x00, 0x00
        /* <DEDUP_REMOVED lines=890> */
        /*38ac*/ 	.byte	0x00, 0x4b, 0x01, 0x00, 0x01, 0x00, 0x00, 0x00, 0x20, 0x4b, 0x01, 0x00


	//----- nvinfo : EIATTR_MERCURY_ISA_VERSION
	.align		4
.L_37:
        /*38b8*/ 	.byte	0x03, 0x5f
        /*38ba*/ 	.short	0x0101


	//----- nvinfo : EIATTR_COOP_GROUP_MASK_REGIDS
	.align		4
        /*38bc*/ 	.byte	0x04, 0x29
        /*38be*/ 	.short	(.L_39 - .L_38)


	//   ....[0]....
.L_38:
        /*38c0*/ 	.word	0xffffffff


	//   ....[1]....
        /*38c4*/ 	.word	0xffffffff


	//   ....[2]....
        /*38c8*/ 	.word	0xffffffff


	//   ....[3]....
        /*38cc*/ 	.word	0xffffffff


	//   ....[4]....
        /*38d0*/ 	.word	0xffffffff


	//   ....[5]....
        /*38d4*/ 	.word	0xffffffff


	//   ....[6]....
        /*38d8*/ 	.word	0xffffffff


	//   ....[7]....
        /*38dc*/ 	.word	0xffffffff


	//   ....[8]....
        /*38e0*/ 	.word	0xffffffff


	//   ....[9]....
        /*38e4*/ 	.word	0xffffffff


	//   ....[10]....
        /*38e8*/ 	.word	0xffffffff


	//   ....[11]....
        /*38ec*/ 	.word	0xffffffff


	//   ....[12]....
        /*38f0*/ 	.word	0xffffffff


	//   ....[13]....
        /*38f4*/ 	.word	0xffffffff


	//   ....[14]....
        /*38f8*/ 	.word	0xffffffff


	//   ....[15]....
        /*38fc*/ 	.word	0xffffffff


	//   ....[16]....
        /*3900*/ 	.word	0xffffffff


	//   ....[17]....
        /*3904*/ 	.word	0xffffffff


	//   ....[18]....
        /*3908*/ 	.word	0xffffffff


	//   ....[19]....
        /*390c*/ 	.word	0xffffffff


	//   ....[20]....
        /*3910*/ 	.word	0xffffffff


	//   ....[21]....
        /*3914*/ 	.word	0xffffffff


	//   ....[22]....
        /*3918*/ 	.word	0xffffffff


	//   ....[23]....
        /*391c*/ 	.word	0xffffffff


	//   ....[24]....
        /*3920*/ 	.word	0xffffffff


	//   ....[25]....
        /*3924*/ 	.word	0xffffffff


	//   ....[26]....
        /*3928*/ 	.word	0xffffffff


	//   ....[27]....
        /*392c*/ 	.word	0xffffffff


	//   ....[28]....
        /*3930*/ 	.word	0xffffffff


	//   ....[29]....
        /*3934*/ 	.word	0xffffffff


	//   ....[30]....
        /*3938*/ 	.word	0xffffffff


	//   ....[31]....
        /*393c*/ 	.word	0xffffffff


	//   ....[32]....
        /*3940*/ 	.word	0xffffffff


	//   ....[33]....
        /*3944*/ 	.word	0xffffffff


	//   ....[34]....
        /*3948*/ 	.word	0xffffffff


	//   ....[35]....
        /*394c*/ 	.word	0xffffffff


	//   ....[36]....
        /*3950*/ 	.word	0xffffffff


	//   ....[37]....
        /*3954*/ 	.word	0xffffffff


	//   ....[38]....
        /*3958*/ 	.word	0xffffffff


	//   ....[39]....
        /*395c*/ 	.word	0xffffffff


	//   ....[40]....
        /*3960*/ 	.word	0xffffffff


	//   ....[41]....
        /*3964*/ 	.word	0xffffffff


	//   ....[42]....
        /*3968*/ 	.word	0xffffffff


	//   ....[43]....
        /*396c*/ 	.word	0xffffffff


	//   ....[44]....
        /*3970*/ 	.word	0xffffffff


	//   ....[45]....
        /*3974*/ 	.word	0xffffffff


	//   ....[46]....
        /*3978*/ 	.word	0xffffffff


	//   ....[47]....
        /*397c*/ 	.word	0xffffffff


	//   ....[48]....
        /*3980*/ 	.word	0xffffffff


	//   ....[49]....
        /*3984*/ 	.word	0xffffffff


	//   ....[50]....
        /*3988*/ 	.word	0xffffffff


	//   ....[51]....
        /*398c*/ 	.word	0xffffffff


	//   ....[52]....
        /*3990*/ 	.word	0xffffffff


	//   ....[53]....
        /*3994*/ 	.word	0xffffffff


	//   ....[54]....
        /*3998*/ 	.word	0xffffffff


	//   ....[55]....
        /*399c*/ 	.word	0xffffffff


	//   ....[56]....
        /*39a0*/ 	.word	0xffffffff


	//   ....[57]....
        /*39a4*/ 	.word	0xffffffff


	//   ....[58]....
        /*39a8*/ 	.word	0xffffffff


	//   ....[59]....
        /*39ac*/ 	.word	0xffffffff


	//   ....[60]....
        /*39b0*/ 	.word	0xffffffff


	//   ....[61]....
        /*39b4*/ 	.word	0xffffffff


	//   ....[62]....
        /*39b8*/ 	.word	0xffffffff


	//----- nvinfo : EIATTR_COOP_GROUP_INSTR_OFFSETS
	.align		4
.L_39:
        /*39bc*/ 	.byte	0x04, 0x28
        /*39be*/ 	.short	(.L_41 - .L_40)


	//   ....[0]....
.L_40:
        /*39c0*/ 	.word	0x0008c1b0


	//   ....[1]....
        /*39c4*/ 	.word	0x0008c340


	//   ....[2]....
        /*39c8*/ 	.word	0x0008c370


	//   ....[3]....
        /*39cc*/ 	.word	0x0008c450


	//   ....[4]....
        /*39d0*/ 	.word	0x0008c480


	//   ....[5]....
        /*39d4*/ 	.word	0x0008c600


	//   ....[6]....
        /*39d8*/ 	.word	0x0008c6e0


	//   ....[7]....
        /*39dc*/ 	.word	0x0008c710


	//   ....[8]....
        /*39e0*/ 	.word	0x0008c780


	//   ....[9]....
        /*39e4*/ 	.word	0x0008c7e0


	//   ....[10]....
        /*39e8*/ 	.word	0x0008c820


	//   ....[11]....
        /*39ec*/ 	.word	0x0008c8e0


	//   ....[12]....
        /*39f0*/ 	.word	0x0008c940


	//   ....[13]....
        /*39f4*/ 	.word	0x0008c9a0


	//   ....[14]....
        /*39f8*/ 	.word	0x0008cae0


	//   ....[15]....
        /*39fc*/ 	.word	0x0008cb30


	//   ....[16]....
        /*3a00*/ 	.word	0x0008cc10


	//   ....[17]....
        /*3a04*/ 	.word	0x0008cc60


	//   ....[18]....
        /*3a08*/ 	.word	0x0008ccb0


	//   ....[19]....
        /*3a0c*/ 	.word	0x0008cd70


	//   ....[20]....
        /*3a10*/ 	.word	0x0008cde0


	//   ....[21]....
        /*3a14*/ 	.word	0x0008ce40


	//   ....[22]....
        /*3a18*/ 	.word	0x0008cf70


	//   ....[23]....
        /*3a1c*/ 	.word	0x0008d060


	//   ....[24]....
        /*3a20*/ 	.word	0x0008d090


	//   ....[25]....
        /*3a24*/ 	.word	0x0008d110


	//   ....[26]....
        /*3a28*/ 	.word	0x0008d180


	//   ....[27]....
        /*3a2c*/ 	.word	0x0008d1f0


	//   ....[28]....
        /*3a30*/ 	.word	0x0008d2a0


	//   ....[29]....
        /*3a34*/ 	.word	0x0008d380


	//   ....[30]....
        /*3a38*/ 	.word	0x0008d3c0


	//   ....[31]....
        /*3a3c*/ 	.word	0x0008d4c0


	//   ....[32]....
        /*3a40*/ 	.word	0x0008d530


	//   ....[33]....
        /*3a44*/ 	.word	0x0008d5b0


	//   ....[34]....
        /*3a48*/ 	.word	0x0008d600


	//   ....[35]....
        /*3a4c*/ 	.word	0x0008d680


	//   ....[36]....
        /*3a50*/ 	.word	0x0008d6d0


	//   ....[37]....
        /*3a54*/ 	.word	0x0008d820


	//   ....[38]....
        /*3a58*/ 	.word	0x0008d860


	//   ....[39]....
        /*3a5c*/ 	.word	0x0008d950


	//   ....[40]....
        /*3a60*/ 	.word	0x0008da60


	//   ....[41]....
        /*3a64*/ 	.word	0x0008da90


	//   ....[42]....
        /*3a68*/ 	.word	0x0008dab0


	//   ....[43]....
        /*3a6c*/ 	.word	0x0008db10


	//   ....[44]....
        /*3a70*/ 	.word	0x0008dbc0


	//   ....[45]....
        /*3a74*/ 	.word	0x0008dd20


	//   ....[46]....
        /*3a78*/ 	.word	0x0008dd70


	//   ....[47]....
        /*3a7c*/ 	.word	0x0008de00


	//   ....[48]....
        /*3a80*/ 	.word	0x0008de20


	//   ....[49]....
        /*3a84*/ 	.word	0x0008dee0


	//   ....[50]....
        /*3a88*/ 	.word	0x0008df70


	//   ....[51]....
        /*3a8c*/ 	.word	0x0008dfd0


	//   ....[52]....
        /*3a90*/ 	.word	0x0008e170


	//   ....[53]....
        /*3a94*/ 	.word	0x0008e190


	//   ....[54]....
        /*3a98*/ 	.word	0x0008e1b0


	//   ....[55]....
        /*3a9c*/ 	.word	0x0008e1d0


	//   ....[56]....
        /*3aa0*/ 	.word	0x0008e1f0


	//   ....[57]....
        /*3aa4*/ 	.word	0x0008e220


	//   ....[58]....
        /*3aa8*/ 	.word	0x0008e240


	//   ....[59]....
        /*3aac*/ 	.word	0x0008e2a0


	//   ....[60]....
        /*3ab0*/ 	.word	0x0008e2d0


	//   ....[61]....
        /*3ab4*/ 	.word	0x0008e320


	//   ....[62]....
        /*3ab8*/ 	.word	0x0008e370


	//----- nvinfo : EIATTR_EXIT_INSTR_OFFSETS
	.align		4
.L_41:
        /*3abc*/ 	.byte	0x04, 0x1c
        /*3abe*/ 	.short	(.L_43 - .L_42)


	//   ....[0]....
.L_42:
        /*3ac0*/ 	.word	0x000993a0


	//   ....[1]....
        /*3ac4*/ 	.word	0x000993d0


	//----- nvinfo : EIATTR_REQNTID
	.align		4
.L_43:
        /*3ac8*/ 	.byte	0x04, 0x10
        /*3aca*/ 	.short	(.L_45 - .L_44)
.L_44:
        /*3acc*/ 	.word	0x00000020
        /*3ad0*/ 	.word	0x00000001
        /*3ad4*/ 	.word	0x00000001


	//----- nvinfo : EIATTR_CBANK_PARAM_SIZE
	.align		4
.L_45:
        /*3ad8*/ 	.byte	0x03, 0x19
        /*3ada*/ 	.short	0x0050


	//----- nvinfo : EIATTR_PARAM_CBANK
	.align		4
        /*3adc*/ 	.byte	0x04, 0x0a
        /*3ade*/ 	.short	(.L_47 - .L_46)
	.align		4
.L_46:
        /*3ae0*/ 	.word	index@(.nv.constant0.matmul_kernel)
        /*3ae4*/ 	.short	0x0210
        /*3ae6*/ 	.short	0x0050


	//----- nvinfo : EIATTR_SW_WAR
	.align		4
.L_47:
        /*3ae8*/ 	.byte	0x04, 0x36
        /*3aea*/ 	.short	(.L_49 - .L_48)
.L_48:
        /*3aec*/ 	.word	0x00000008
.L_49:


//--------------------- .nv.callgraph             --------------------------
	.section	.nv.callgraph,"",@"SHT_CUDA_CALLGRAPH"
	.align	4
	.sectionentsize	8
	.align		4
        /*0000*/ 	.word	0x00000000
	.align		4
        /*0004*/ 	.word	0xffffffff
	.align		4
        /*0008*/ 	.word	0x00000000
	.align		4
        /*000c*/ 	.word	0xfffffffe
	.align		4
        /*0010*/ 	.word	0x00000000
	.align		4
        /*0014*/ 	.word	0xfffffffd
	.align		4
        /*0018*/ 	.word	0x00000000
	.align		4
        /*001c*/ 	.word	0xfffffffc


//--------------------- .text.matmul_kernel       --------------------------
	.section	.text.matmul_kernel,"ax",@progbits
	.align	128
        .global         matmul_kernel
        .type           matmul_kernel,@function
        .size           matmul_kernel,(.L_x_3 - matmul_kernel)
        .other          matmul_kernel,@"STO_CUDA_ENTRY STV_DEFAULT"
matmul_kernel:
.text.matmul_kernel:
[----:B------:R-:W0:Y:S02]  /*0000*/  LDC R1, c[0x0][0x28] ;  /* 0x00000a00ff017b82 */ /* 0x000e240000000800 */
[----:B0-----:R-:W-:-:S06]  /*0010*/  VIADD R1, R1, 0xffffc558 ;  /* 0xffffc55801017836 */ /* 0x001fcc0000000000 */
[----:B------:R-:W0:Y:S01]  /*0020*/  LDC.64 R2, c[0x0][0x228] ;  /* 0x00008a00ff027b82 */ /* 0x000e220000000a00 */
[----:B------:R-:W1:Y:S01]  /*0030*/  S2R R7, SR_CTAID.X ;  /* 0x0000000000077919 */ /* 0x000e620000002500 */
[----:B------:R-:W-:Y:S01]  /*0040*/  UMOV UR4, 0x400 ;  /* 0x0000040000047882 */ /* 0x000fe20000000000 */
[----:B------:R-:W-:Y:S01]  /*0050*/  ULDC.64 UR42, c[0x0][0x208] ;  /* 0x00008200002a7ab9 */ /* 0x000fe20000000a00 */
[----:B------:R-:W-:Y:S04]  /*0060*/  STL [R1+0x130], RZ ;  /* 0x000130ff01007387 */ /* 0x000fe80000100800 */
[----:B------:R-:W2:Y:S01]  /*0070*/  S2UR UR5, SR_CgaCtaId ;  /* 0x00000000000579c3 */ /* 0x000ea20000008800 */
[----:B------:R-:W-:Y:S04]  /*0080*/  STL [R1+0x134], RZ ;  /* 0x000134ff01007387 */ /* 0x000fe80000100800 */
[----:B------:R-:W-:Y:S04]  /*0090*/  STL [R1+0x138], RZ ;  /* 0x000138ff01007387 */ /* 0x000fe80000100800 */
[----:B------:R-:W-:Y:S04]  /*00a0*/  STL [R1+0x13c], RZ ;  /* 0x00013cff01007387 */ /* 0x000fe80000100800 */
[----:B------:R-:W-:Y:S01]  /*00b0*/  STL [R1+0x340], RZ ;  /* 0x000340ff01007387 */ /* 0x000fe20000100800 */
[----:B0-----:R-:W-:-:S03]  /*00c0*/  VIADD R0, R3, 0xff ;  /* 0x000000ff03007836 */ /* 0x001fc60000000000 */
[----:B------:R-:W-:Y:S04]  /*00d0*/  STL [R1+0x344], RZ ;  /* 0x000344ff01007387 */ /* 0x000fe80000100800 */
[----:B------:R-:W-:Y:S01]  /*00e0*/  STL [R1+0x348], RZ ;  /* 0x000348ff01007387 */ /* 0x000fe20000100800 */
[----:B------:R-:W-:Y:S01]  /*00f0*/  SHF.R.S32.HI R5, RZ, 0x1f, R0 ;  /* 0x0000001fff057819 */ /* 0x000fe20000011400 */
[----:B--2---:R-:W-:Y:S02]  /*0100*/  ULEA UR4, UR5, UR4, 0x18 ;  /* 0x0000000405047291 */ /* 0x004fe4000f8ec03f */
[----:B------:R-:W-:Y:S01]  /*0110*/  STL [R1+0x34c], RZ ;  /* 0x00034cff01007387 */ /* 0x000fe20000100800 */
[----:B------:R-:W-:Y:S02]  /*0120*/  LEA.HI R5, R5, R0, RZ, 0x8 ;  /* 0x0000000005057211 */ /* 0x000fe400078f40ff */
[----:B-1----:R-:W-:Y:S01]  /*0130*/  IABS R10, R7 ;  /* 0x00000007000a7213 */ /* 0x002fe20000000000 */
[----:B------:R-:W-:Y:S01]  /*0140*/  STL [R1+0x410], RZ ;  /* 0x000410ff01007387 */ /* 0x000fe20000100800 */
[----:B------:R-:W-:-:S03]  /*0150*/  SHF.R.S32.HI R5, RZ, 0x8, R5 ;  /* 0x00000008ff057819 */ /* 0x000fc60000011405 */
[----:B------:R-:W-:Y:S02]  /*0160*/  STL [R1+0x414], RZ ;  /* 0x000414ff01007387 */ /* 0x000fe40000100800 */
[----:B------:R-:W-:Y:S02]  /*0170*/  IMAD.SHL.U32 R6, R5, 0x8, RZ ;  /* 0x0000000805067824 */ /* 0x000fe400078e00ff */
[----:B------:R-:W-:Y:S03]  /*0180*/  STL [R1+0x418], RZ ;  /* 0x000418ff01007387 */ /* 0x000fe60000100800 */
[-C--:B------:R-:W-:Y:S01]  /*0190*/  IABS R9, R6.reuse ;  /* 0x0000000600097213 */ /* 0x080fe20000000000 */
[----:B------:R-:W-:Y:S01]  /*01a0*/  STL [R1+0x41c], RZ ;  /* 0x00041cff01007387 */ /* 0x000fe20000100800 */
[----:B------:R-:W-:Y:S02]  /*01b0*/  IABS R12, R6 ;  /* 0x00000006000c7213 */ /* 0x000fe40000000000 */
[----:B------:R-:W0:Y:S01]  /*01c0*/  I2F.RP R0, R9 ;  /* 0x0000000900007306 */ /* 0x000e220000209400 */
[----:B------:R-:W-:Y:S04]  /*01d0*/  STL [R1+0xe0], RZ ;  /* 0x0000e0ff01007387 */ /* 0x000fe80000100800 */
[----:B------:R-:W-:Y:S04]  /*01e0*/  STL [R1+0xe4], RZ ;  /* 0x0000e4ff01007387 */ /* 0x000fe80000100800 */
[----:B------:R-:W-:Y:S04]  /*01f0*/  STL [R1+0xe8], RZ ;  /* 0x0000e8ff01007387 */ /* 0x000fe80000100800 */
[----:B------:R-:W-:Y:S01]  /*0200*/  STL [R1+0xec], RZ ;  /* 0x0000ecff01007387 */ /* 0x000fe20000100800 */
[----:B0-----:R-:W0:Y:S03]  /*0210*/  MUFU.RCP R0, R0 ;  /* 0x0000000000007308 */ /* 0x001e260000001000 */
[----:B------:R-:W-:Y:S04]  /*0220*/  STL [R1+0x880], RZ ;  /* 0x000880ff01007387 */ /* 0x000fe80000100800 */
[----:B------:R-:W-:Y:S04]  /*0230*/  STL [R1+0x884], RZ ;  /* 0x000884ff01007387 */ /* 0x000fe80000100800 */
[----:B------:R-:W-:Y:S04]  /*0240*/  STL [R1+0x888], RZ ;  /* 0x000888ff01007387 */ /* 0x000fe80000100800 */
[----:B------:R-:W-:Y:S01]  /*0250*/  STL [R1+0x88c], RZ ;  /* 0x00088cff01007387 */ /* 0x000fe20000100800 */
[----:B0-----:R-:W-:-:S03]  /*0260*/  VIADD R4, R0, 0xffffffe ;  /* 0x0ffffffe00047836 */ /* 0x001fc60000000000 */
[----:B------:R-:W-:Y:S01]  /*0270*/  STL [R1+0x890], RZ ;  /* 0x000890ff01007387 */ /* 0x000fe20000100800 */
[----:B------:R-:W-:Y:S01]  /*0280*/  IMAD.MOV R0, RZ, RZ, -R12 ;  /* 0x000000ffff007224 */ /* 0x000fe200078e0a0c */
[----:B------:R0:W1:Y:S02]  /*0290*/  F2I.FTZ.U32.TRUNC.NTZ R5, R4 ;  /* 0x0000000400057305 */ /* 0x000064000021f000 */
[----:B------:R-:W-:Y:S04]  /*02a0*/  STL [R1+0x894], RZ ;  /* 0x000894ff01007387 */ /* 0x000fe80000100800 */
[----:B------:R-:W-:Y:S04]  /*02b0*/  STL [R1+0x898], RZ ;  /* 0x000898ff01007387 */ /* 0x000fe80000100800 */
[----:B------:R-:W-:Y:S01]  /*02c0*/  STL [R1+0x89c], RZ ;  /* 0x00089cff01007387 */ /* 0x000fe20000100800 */
[----:B0-----:R-:W-:-:S03]  /*02d0*/  IMAD.MOV.U32 R4, RZ, RZ, RZ ;  /* 0x000000ffff047224 */ /* 0x001fc600078e00ff */
[----:B------:R-:W-:Y:S01]  /*02e0*/  STL [R1+0x150], RZ ;  /* 0x000150ff01007387 */ /* 0x000fe20000100800 */
[----:B-1----:R-:W-:-:S03]  /*02f0*/  IMAD.MOV R8, RZ, RZ, -R5 ;  /* 0x000000ffff087224 */ /* 0x002fc600078e0a05 */
[----:B------:R-:W-:Y:S01]  /*0300*/  STL [R1+0x154], RZ ;  /* 0x000154ff01007387 */ /* 0x000fe20000100800 */
[----:B------:R-:W-:-:S03]  /*0310*/  IMAD R11, R8, R9, RZ ;  /* 0x00000009080b7224 */ /* 0x000fc600078e02ff */
[----:B------:R-:W-:Y:S01]  /*0320*/  STL [R1+0x158], RZ ;  /* 0x000158ff01007387 */ /* 0x000fe20000100800 */
[----:B------:R-:W-:Y:S02]  /*0330*/  IMAD.MOV.U32 R8, RZ, RZ, R10 ;  /* 0x000000ffff087224 */ /* 0x000fe400078e000a */
[----:B------:R-:W-:Y:S01]  /*0340*/  IMAD.HI.U32 R5, R5, R11, R4 ;  /* 0x0000000b05057227 */ /* 0x000fe200078e0004 */
[----:B------:R-:W-:Y:S04]  /*0350*/  STL [R1+0x15c], RZ ;  /* 0x00015cff01007387 */ /* 0x000fe80000100800 */
[----:B------:R-:W-:Y:S01]  /*0360*/  STL [R1+0x170], RZ ;  /* 0x000170ff01007387 */ /* 0x000fe20000100800 */
[----:B------:R-:W-:-:S03]  /*0370*/  IMAD.HI.U32 R5, R5, R8, RZ ;  /* 0x0000000805057227 */ /* 0x000fc600078e00ff */
[----:B------:R-:W-:Y:S01]  /*0380*/  STL [R1+0x174], RZ ;  /* 0x000174ff01007387 */ /* 0x000fe20000100800 */
[----:B------:R-:W-:-:S03]  /*0390*/  IMAD R0, R5, R0, R8 ;  /* 0x0000000005007224 */ /* 0x000fc600078e0208 */
[----:B------:R-:W-:Y:S02]  /*03a0*/  STL [R1+0x178], RZ ;  /* 0x000178ff01007387 */ /* 0x000fe40000100800 */
[----:B------:R-:W-:Y:S02]  /*03b0*/  ISETP.GT.U32.AND P1, PT, R9, R0, PT ;  /* 0x000000000900720c */ /* 0x000fe40003f24070 */
[----:B------:R-:W-:Y:S04]  /*03c0*/  STL [R1+0x17c], RZ ;  /* 0x00017cff01007387 */ /* 0x000fe80000100800 */
[----:B------:R-:W-:Y:S04]  /*03d0*/  STL [R1+0x190], RZ ;  /* 0x000190ff01007387 */ /* 0x000fe80000100800 */
[----:B------:R-:W-:Y:S03]  /*03e0*/  STL [R1+0x194], RZ ;  /* 0x000194ff01007387 */ /* 0x000fe60000100800 */
[----:B------:R-:W-:Y:S01]  /*03f0*/  @!P1 IMAD.IADD R0, R0, 0x1, -R9 ;  /* 0x0000000100009824 */ /* 0x000fe200078e0a09 */
[----:B------:R-:W-:Y:S01]  /*0400*/  STL [R1+0x198], RZ ;  /* 0x000198ff01007387 */ /* 0x000fe20000100800 */
[----:B------:R-:W-:Y:S01]  /*0410*/  @!P1 VIADD R5, R5, 0x1 ;  /* 0x0000000105059836 */ /* 0x000fe20000000000 */
[----:B------:R-:W-:-:S02]  /*0420*/  ISETP.NE.AND P1, PT, R6, RZ, PT ;  /* 0x000000ff0600720c */ /* 0x000fc40003f25270 */
[----:B------:R-:W-:Y:S01]  /*0430*/  STL [R1+0x19c], RZ ;  /* 0x00019cff01007387 */ /* 0x000fe20000100800 */
[----:B------:R-:W-:Y:S02]  /*0440*/  ISETP.GE.U32.AND P0, PT, R0, R9, PT ;  /* 0x000000090000720c */ /* 0x000fe40003f06070 */
[----:B------:R-:W-:Y:S01]  /*0450*/  LOP3.LUT R0, R7, R6, RZ, 0x3c, !PT ;  /* 0x0000000607007212 */ /* 0x000fe200078e3cff */
[----:B------:R-:W-:Y:S03]  /*0460*/  STL [R1+0x1b0], RZ ;  /* 0x0001b0ff01007387 */ /* 0x000fe60000100800 */
[----:B------:R-:W-:Y:S01]  /*0470*/  ISETP.GE.AND P2, PT, R0, RZ, PT ;  /* 0x000000ff0000720c */ /* 0x000fe20003f46270 */
[----:B------:R-:W-:Y:S01]  /*0480*/  STL [R1+0x1b4], RZ ;  /* 0x0001b4ff01007387 */ /* 0x000fe20000100800 */
[----:B------:R-:W-:-:S03]  /*0490*/  VIADD R0, R2, 0x3f ;  /* 0x0000003f02007836 */ /* 0x000fc60000000000 */
[----:B------:R-:W-:Y:S02]  /*04a0*/  STL [R1+0x1b8], RZ ;  /* 0x0001b8ff01007387 */ /* 0x000fe40000100800 */
[----:B------:R-:W-:Y:S02]  /*04b0*/  @P0 VIADD R5, R5, 0x1 ;  /* 0x0000000105050836 */ /* 0x000fe40000000000 */
[----:B------:R-:W-:Y:S02]  /*04c0*/  STL [R1+0x1bc], RZ ;  /* 0x0001bcff01007387 */ /* 0x000fe40000100800 */
[----:B------:R-:W-:Y:S01]  /*04d0*/  IMAD.MOV.U32 R4, RZ, RZ, R5 ;  /* 0x000000ffff047224 */ /* 0x000fe200078e0005 */
[----:B------:R-:W-:Y:S01]  /*04e0*/  SHF.R.S32.HI R5, RZ, 0x1f, R0 ;  /* 0x0000001fff057819 */ /* 0x000fe20000011400 */
[----:B------:R-:W-:Y:S02]  /*04f0*/  STL [R1+0x1d0], RZ ;  /* 0x0001d0ff01007387 */ /* 0x000fe40000100800 */
[----:B------:R-:W-:Y:S01]  /*0500*/  @!P2 IMAD.MOV R4, RZ, RZ, -R4 ;  /* 0x000000ffff04a224 */ /* 0x000fe200078e0a04 */
[----:B------:R-:W-:Y:S01]  /*0510*/  @!P1 LOP3.LUT R4, RZ, R6, RZ, 0x33, !PT ;  /* 0x00000006ff049212 */ /* 0x000fe200078e33ff */
[----:B------:R-:W-:Y:S01]  /*0520*/  STL [R1+0x1d4], RZ ;  /* 0x0001d4ff01007387 */ /* 0x000fe20000100800 */
[----:B------:R-:W-:-:S03]  /*0530*/  LEA.HI R5, R5, R0, RZ, 0x6 ;  /* 0x0000000005057211 */ /* 0x000fc600078f30ff */
[----:B------:R-:W-:Y:S01]  /*0540*/  STL [R1+0x1d8], RZ ;  /* 0x0001d8ff01007387 */ /* 0x000fe20000100800 */
[----:B------:R-:W-:Y:S02]  /*0550*/  IMAD.SHL.U32 R8, R4, 0x8, RZ ;  /* 0x0000000804087824 */ /* 0x000fe400078e00ff */
[----:B------:R-:W-:Y:S01]  /*0560*/  IMAD.MOV R4, RZ, RZ, -R4 ;  /* 0x000000ffff047224 */ /* 0x000fe200078e0a04 */
[----:B------:R-:W-:Y:S02]  /*0570*/  STL [R1+0x1dc], RZ ;  /* 0x0001dcff01007387 */ /* 0x000fe40000100800 */
[----:B------:R-:W-:Y:S01]  /*0580*/  LEA.HI.SX32 R5, R5, -R8, 0x1a ;  /* 0x8000000805057211 */ /* 0x000fe200078fd2ff */
[----:B------:R-:W-:Y:S01]  /*0590*/  IMAD R6, R6, R4, R7 ;  /* 0x0000000406067224 */ /* 0x000fe200078e0207 */
[----:B------:R-:W-:Y:S02]  /*05a0*/  STL [R1+0x1f0], RZ ;  /* 0x0001f0ff01007387 */ /* 0x000fe40000100800 */
[----:B------:R-:W-:-:S02]  /*05b0*/  VIMNMX R13, R5, 0x8, PT ;  /* 0x00000008050d7848 */ /* 0x000fc40003fe0100 */
[----:B------:R-:W-:Y:S01]  /*05c0*/  STL [R1+0x1f4], RZ ;  /* 0x0001f4ff01007387 */ /* 0x000fe20000100800 */
[----:B------:R-:W-:Y:S02]  /*05d0*/  IABS R11, R6 ;  /* 0x00000006000b7213 */ /* 0x000fe40000000000 */
[----:B------:R-:W-:Y:S01]  /*05e0*/  IABS R9, R13 ;  /* 0x0000000d00097213 */ /* 0x000fe20000000000 */
[----:B------:R-:W-:Y:S03]  /*05f0*/  STL [R1+0x1f8], RZ ;  /* 0x0001f8ff01007387 */ /* 0x000fe60000100800 */
        /* <DEDUP_REMOVED lines=11> */
[----:B------:R-:W-:Y:S04]  /*06b0*/  STL [R1+0x8bc], RZ ;  /* 0x0008bcff01007387 */ /* 0x000fe80000100800 */
[----:B------:R-:W-:Y:S01]  /*06c0*/  STL [R1+0x8c0], RZ ;  /* 0x0008c0ff01007387 */ /* 0x000fe20000100800 */
[----:B------:R-:W0:Y:S03]  /*06d0*/  F2I.FTZ.U32.TRUNC.NTZ R5, R5 ;  /* 0x0000000500057305 */ /* 0x000e26000021f000 */
[----:B------:R-:W-:Y:S04]  /*06e0*/  STL [R1+0x8c4], RZ ;  /* 0x0008c4ff01007387 */ /* 0x000fe80000100800 */
[----:B------:R-:W-:Y:S04]  /*06f0*/  STL [R1+0x8c8], RZ ;  /* 0x0008c8ff01007387 */ /* 0x000fe80000100800 */
[----:B------:R-:W-:Y:S04]  /*0700*/  STL [R1+0x8cc], RZ ;  /* 0x0008ccff01007387 */ /* 0x000fe80000100800 */
[----:B------:R-:W-:Y:S01]  /*0710*/  STL [R1+0x8d0], RZ ;  /* 0x0008d0ff01007387 */ /* 0x000fe20000100800 */
[----:B0-----:R-:W-:-:S03]  /*0720*/  IMAD.MOV R10, RZ, RZ, -R5 ;  /* 0x000000ffff0a7224 */ /* 0x001fc600078e0a05 */
[----:B------:R-:W-:Y:S01]  /*0730*/  STL [R1+0x8d4], RZ ;  /* 0x0008d4ff01007387 */ /* 0x000fe20000100800 */
[----:B------:R-:W-:Y:S01]  /*0740*/  IMAD.MOV.U32 R4, RZ, RZ, R10 ;  /* 0x000000ffff047224 */ /* 0x000fe200078e000a */
[----:B------:R-:W-:Y:S02]  /*0750*/  IABS R10, R13 ;  /* 0x0000000d000a7213 */ /* 0x000fe40000000000 */
[----:B------:R-:W-:Y:S01]  /*0760*/  STL [R1+0x8d8], RZ ;  /* 0x0008d8ff01007387 */ /* 0x000fe20000100800 */
[----:B------:R-:W-:Y:S02]  /*0770*/  IMAD R7, R4, R9, RZ ;  /* 0x0000000904077224 */ /* 0x000fe400078e02ff */
[----:B------:R-:W-:Y:S01]  /*0780*/  IMAD.MOV.U32 R4, RZ, RZ, RZ ;  /* 0x000000ffff047224 */ /* 0x000fe200078e00ff */
[----:B------:R-:W-:Y:S03]  /*0790*/  STL [R1+0x8dc], RZ ;  /* 0x0008dcff01007387 */ /* 0x000fe60000100800 */
[----:B------:R-:W-:Y:S01]  /*07a0*/  IMAD.HI.U32 R4, R5, R7, R4 ;  /* 0x0000000705047227 */ /* 0x000fe200078e0004 */
[----:B------:R-:W-:Y:S03]  /*07b0*/  STL [R1+0x8e0], RZ ;  /* 0x0008e0ff01007387 */ /* 0x000fe60000100800 */
[----:B------:R-:W-:Y:S01]  /*07c0*/  IMAD.MOV R5, RZ, RZ, -R10 ;  /* 0x000000ffff057224 */ /* 0x000fe200078e0a0a */
[----:B------:R-:W-:Y:S01]  /*07d0*/  STL [R1+0x8e4], RZ ;  /* 0x0008e4ff01007387 */ /* 0x000fe20000100800 */
[----:B------:R-:W-:-:S03]  /*07e0*/  IMAD.HI.U32 R0, R4, R11, RZ ;  /* 0x0000000b04007227 */ /* 0x000fc600078e00ff */
[----:B------:R-:W-:Y:S01]  /*07f0*/  STL [R1+0x8e8], RZ ;  /* 0x0008e8ff01007387 */ /* 0x000fe20000100800 */
[----:B------:R-:W-:Y:S02]  /*0800*/  IMAD R4, R0, R5, R11 ;  /* 0x0000000500047224 */ /* 0x000fe400078e020b */
[----:B------:R-:W0:Y:S01]  /*0810*/  LDC R5, c[0x0][0x230] ;  /* 0x00008c00ff057b82 */ /* 0x000e220000000800 */
        /* <DEDUP_REMOVED lines=11> */
[-C--:B------:R-:W-:Y:S01]  /*08d0*/  LOP3.LUT R4, R6, R13.reuse, RZ, 0x3c, !PT ;  /* 0x0000000d06047212 */ /* 0x080fe200078e3cff */
[----:B------:R-:W-:Y:S01]  /*08e0*/  STL [R1+0x904], RZ ;  /* 0x000904ff01007387 */ /* 0x000fe20000100800 */
[----:B0-----:R-:W-:Y:S02]  /*08f0*/  VIADD R5, R5, 0x3f ;  /* 0x0000003f05057836 */ /* 0x001fe40000000000 */
[----:B------:R-:W-:Y:S01]  /*0900*/  ISETP.GE.AND P2, PT, R4, RZ, PT ;  /* 0x000000ff0400720c */ /* 0x000fe20003f46270 */
[----:B------:R-:W-:Y:S04]  /*0910*/  STL [R1+0x908], RZ ;  /* 0x000908ff01007387 */ /* 0x000fe80000100800 */
[----:B------:R-:W-:Y:S02]  /*0920*/  STL [R1+0x90c], RZ ;  /* 0x00090cff01007387 */ /* 0x000fe40000100800 */
[----:B------:R-:W-:Y:S01]  /*0930*/  @P0 VIADD R0, R0, 0x1 ;  /* 0x0000000100000836 */ /* 0x000fe20000000000 */
[----:B------:R-:W-:Y:S01]  /*0940*/  ISETP.GE.AND P0, PT, R5, 0x40, PT ;  /* 0x000000400500780c */ /* 0x000fe20003f06270 */
[----:B------:R-:W-:Y:S04]  /*0950*/  STL [R1+0x910], RZ ;  /* 0x000910ff01007387 */ /* 0x000fe80000100800 */
[----:B------:R-:W-:Y:S01]  /*0960*/  STL [R1+0x914], RZ ;  /* 0x000914ff01007387 */ /* 0x000fe20000100800 */
[----:B------:R-:W-:Y:S01]  /*0970*/  @!P2 IMAD.MOV R0, RZ, RZ, -R0 ;  /* 0x000000ffff00a224 */ /* 0x000fe200078e0a00 */
[----:B------:R-:W-:-:S02]  /*0980*/  @!P1 LOP3.LUT R0, RZ, R13, RZ, 0x33, !PT ;  /* 0x0000000dff009212 */ /* 0x000fc400078e33ff */
[----:B------:R-:W-:Y:S03]  /*0990*/  STL [R1+0x918], RZ ;  /* 0x000918ff01007387 */ /* 0x000fe60000100800 */
[----:B------:R-:W-:Y:S01]  /*09a0*/  IMAD.SHL.U32 R53, R0, 0x100, RZ ;  /* 0x0000010000357824 */ /* 0x000fe200078e00ff */
[----:B------:R-:W-:Y:S01]  /*09b0*/  STL [R1+0x91c], RZ ;  /* 0x00091cff01007387 */ /* 0x000fe20000100800 */
[----:B------:R-:W-:Y:S02]  /*09c0*/  IMAD.MOV R4, RZ, RZ, -R0 ;  /* 0x000000ffff047224 */ /* 0x000fe400078e0a00 */
[C---:B------:R-:W-:Y:S01]  /*09d0*/  VIADD R7, R53.reuse, 0x1 ;  /* 0x0000000135077836 */ /* 0x040fe20000000000 */
[----:B------:R-:W-:Y:S01]  /*09e0*/  STL [R1+0x920], RZ ;  /* 0x000920ff01007387 */ /* 0x000fe20000100800 */
[C---:B------:R-:W-:Y:S02]  /*09f0*/  VIADD R5, R53.reuse, 0x2 ;  /* 0x0000000235057836 */ /* 0x040fe40000000000 */
[----:B------:R-:W-:Y:S01]  /*0a00*/  VIADD R0, R53, 0x3 ;  /* 0x0000000335007836 */ /* 0x000fe20000000000 */
[----:B------:R-:W-:Y:S01]  /*0a10*/  STL [R1+0x924], RZ ;  /* 0x000924ff01007387 */ /* 0x000fe20000100800 */
[----:B------:R-:W-:-:S02]  /*0a20*/  IMAD R4, R13, R4, R6 ;  /* 0x000000040d047224 */ /* 0x000fc400078e0206 */
[C---:B------:R-:W-:Y:S01]  /*0a30*/  VIADD R27, R53.reuse, 0xbb ;  /* 0x000000bb351b7836 */ /* 0x040fe20000000000 */
[----:B------:R-:W-:Y:S01]  /*0a40*/  STL [R1+0x928], RZ ;  /* 0x000928ff01007387 */ /* 0x000fe20000100800 */
[----:B------:R-:W-:Y:S02]  /*0a50*/  IMAD.IADD R4, R8, 0x1, R4 ;  /* 0x0000000108047824 */ /* 0x000fe400078e0204 */
[C---:B------:R-:W-:Y:S01]  /*0a60*/  VIADD R52, R53.reuse, 0xc7 ;  /* 0x000000c735347836 */ /* 0x040fe20000000000 */
[----:B------:R-:W-:Y:S01]  /*0a70*/  STL [R1+0x92c], RZ ;  /* 0x00092cff01007387 */ /* 0x000fe20000100800 */
[C---:B------:R-:W-:Y:S02]  /*0a80*/  VIADD R28, R53.reuse, 0xca ;  /* 0x000000ca351c7836 */ /* 0x040fe40000000000 */
[C---:B------:R-:W-:Y:S01]  /*0a90*/  VIADD R29, R53.reuse, 0xcc ;  /* 0x000000cc351d7836 */ /* 0x040fe20000000000 */
[----:B------:R-:W-:Y:S01]  /*0aa0*/  STL [R1+0x940], RZ ;  /* 0x000940ff01007387 */ /* 0x000fe20000100800 */
[----:B------:R-:W-:-:S02]  /*0ab0*/  VIADD R61, R53, 0xd0 ;  /* 0x000000d0353d7836 */ /* 0x000fc40000000000 */
[C---:B------:R-:W-:Y:S01]  /*0ac0*/  VIADD R60, R53.reuse, 0xd1 ;  /* 0x000000d1353c7836 */ /* 0x040fe20000000000 */
[----:B------:R-:W-:Y:S01]  /*0ad0*/  STL [R1+0x944], RZ ;  /* 0x000944ff01007387 */ /* 0x000fe20000100800 */
[C---:B------:R-:W-:Y:S02]  /*0ae0*/  VIADD R59, R53.reuse, 0xd2 ;  /* 0x000000d2353b7836 */ /* 0x040fe40000000000 */
        /* <DEDUP_REMOVED lines=59> */
[----:B------:R-:W-:-:S03]  /*0ea0*/  VIADD R8, R53, 0xfb ;  /* 0x000000fb35087836 */ /* 0x000fc60000000000 */
[----:B------:R-:W-:Y:S04]  /*0eb0*/  STL [R1+0x998], RZ ;  /* 0x000998ff01007387 */ /* 0x000fe80000100800 */
        /* <DEDUP_REMOVED lines=405> */
[----:B------:R-:W-:Y:S04]  /*2810*/  STL [R1+0x3c], R53 ;  /* 0x00003c3501007387 */ /* 0x000fe80000100800 */
[----:B------:R0:W-:Y:S04]  /*2820*/  STL [R1+0xbc8], R7 ;  /* 0x000bc80701007387 */ /* 0x0001e80000100800 */
[----:B------:R1:W-:Y:S04]  /*2830*/  STL [R1+0xbc4], R5 ;  /* 0x000bc40501007387 */ /* 0x0003e80000100800 */
[----:B------:R2:W-:Y:S01]  /*2840*/  STL [R1+0xbc0], R0 ;  /* 0x000bc00001007387 */ /* 0x0005e20000100800 */
[C---:B0-----:R-:W-:Y:S01]  /*2850*/  VIADD R7, R53.reuse, 0x4 ;  /* 0x0000000435077836 */ /* 0x041fe20000000000 */
[----:B------:R-:W0:Y:S01]  /*2860*/  S2R R14, SR_TID.X ;  /* 0x00000000000e7919 */ /* 0x000e220000002100 */
[----:B-1----:R-:W-:-:S03]  /*2870*/  VIADD R5, R53, 0x5 ;  /* 0x0000000535057836 */ /* 0x002fc60000000000 */
[----:B------:R1:W-:Y:S01]  /*2880*/  STL [R1+0xbbc], R7 ;  /* 0x000bbc0701007387 */ /* 0x0003e20000100800 */
[----:B--2---:R-:W-:-:S03]  /*2890*/  VIADD R0, R53, 0x6 ;  /* 0x0000000635007836 */ /* 0x004fc60000000000 */
[----:B------:R2:W-:Y:S04]  /*28a0*/  STL [R1+0xbb8], R5 ;  /* 0x000bb80501007387 */ /* 0x0005e80000100800 */
[----:B------:R3:W-:Y:S01]  /*28b0*/  STL [R1+0xbb4], R0 ;  /* 0x000bb40001007387 */ /* 0x0007e20000100800 */
[C---:B-1----:R-:W-:Y:S02]  /*28c0*/  VIADD R7, R53.reuse, 0x7 ;  /* 0x0000000735077836 */ /* 0x042fe40000000000 */
[----:B--2---:R-:W-:-:S03]  /*28d0*/  VIADD R5, R53, 0x8 ;  /* 0x0000000835057836 */ /* 0x004fc60000000000 */
[----:B------:R1:W-:Y:S01]  /*28e0*/  STL [R1+0xbb0], R7 ;  /* 0x000bb00701007387 */ /* 0x0003e20000100800 */
[----:B---3--:R-:W-:-:S03]  /*28f0*/  VIADD R0, R53, 0x9 ;  /* 0x0000000935007836 */ /* 0x008fc60000000000 */
[----:B------:R2:W-:Y:S04]  /*2900*/  STL [R1+0xbac], R5 ;  /* 0x000bac0501007387 */ /* 0x0005e80000100800 */
[----:B------:R3:W-:Y:S01]  /*2910*/  STL [R1+0xba8], R0 ;  /* 0x000ba80001007387 */ /* 0x0007e20000100800 */
[C---:B-1----:R-:W-:Y:S01]  /*2920*/  VIADD R7, R53.reuse, 0xa ;  /* 0x0000000a35077836 */ /* 0x042fe20000000000 */
[----:B0-----:R-:W-:Y:S01]  /*2930*/  LOP3.LUT R6, R14, 0x1f, RZ, 0xc0, !PT ;  /* 0x0000001f0e067812 */ /* 0x001fe200078ec0ff */
[----:B--2---:R-:W-:-:S03]  /*2940*/  VIADD R5, R53, 0xb ;  /* 0x0000000b35057836 */ /* 0x004fc60000000000 */
[----:B------:R0:W-:Y:S01]  /*2950*/  STL [R1+0xba4], R7 ;  /* 0x000ba40701007387 */ /* 0x0001e20000100800 */
[----:B---3--:R-:W-:-:S03]  /*2960*/  VIADD R0, R53, 0xc ;  /* 0x0000000c35007836 */ /* 0x008fc60000000000 */
[----:B------:R1:W-:Y:S04]  /*2970*/  STL [R1+0xba0], R5 ;  /* 0x000ba00501007387 */ /* 0x0003e80000100800 */
[----:B------:R2:W-:Y:S01]  /*2980*/  STL [R1+0xb9c], R0 ;  /* 0x000b9c0001007387 */ /* 0x0005e20000100800 */
[C---:B0-----:R-:W-:Y:S02]  /*2990*/  VIADD R7, R53.reuse, 0xd ;  /* 0x0000000d35077836 */ /* 0x041fe40000000000 */
[----:B-1----:R-:W-:-:S03]  /*29a0*/  VIADD R5, R53, 0xe ;  /* 0x0000000e35057836 */ /* 0x002fc60000000000 */
[----:B------:R0:W-:Y:S01]  /*29b0*/  STL [R1+0xb98], R7 ;  /* 0x000b980701007387 */ /* 0x0001e20000100800 */
[----:B--2---:R-:W-:-:S03]  /*29c0*/  VIADD R0, R53, 0xf ;  /* 0x0000000f35007836 */ /* 0x004fc60000000000 */
        /* <DEDUP_REMOVED lines=351> */
[C---:B-1----:R-:W-:Y:S02]  /*3fc0*/  VIADD R5, R53.reuse, 0xbf ;  /* 0x000000bf35057836 */ /* 0x042fe40000000000 */
[----:B--2---:R-:W-:-:S03]  /*3fd0*/  VIADD R0, R53, 0xc0 ;  /* 0x000000c035007836 */ /* 0x004fc60000000000 */
[----:B------:R0:W-:Y:S04]  /*3fe0*/  STL [R1+0x74], R5 ;  /* 0x0000740501007387 */ /* 0x0001e80000100800 */
        /* <DEDUP_REMOVED lines=12> */
[----:B------:R1:W-:Y:S01]  /*40b0*/  STL [R1+0x54], R0 ;  /* 0x0000540001007387 */ /* 0x0003e20000100800 */
[C---:B0-----:R-:W-:Y:S02]  /*40c0*/  VIADD R5, R53.reuse, 0xc8 ;  /* 0x000000c835057836 */ /* 0x041fe40000000000 */
[----:B-1----:R-:W-:-:S03]  /*40d0*/  VIADD R0, R53, 0xc9 ;  /* 0x000000c935007836 */ /* 0x002fc60000000000 */
[----:B------:R0:W-:Y:S04]  /*40e0*/  STL [R1+0x48], R5 ;  /* 0x0000480501007387 */ /* 0x0001e80000100800 */
[----:B------:R1:W-:Y:S01]  /*40f0*/  STL [R1+0x44], R0 ;  /* 0x0000440001007387 */ /* 0x0003e20000100800 */
[C---:B0-----:R-:W-:Y:S02]  /*4100*/  VIADD R5, R53.reuse, 0xcd ;  /* 0x000000cd35057836 */ /* 0x041fe40000000000 */
[----:B-1----:R-:W-:-:S05]  /*4110*/  VIADD R0, R53, 0xcb ;  /* 0x000000cb35007836 */ /* 0x002fca0000000000 */
[----:B------:R0:W-:Y:S04]  /*4120*/  STL [R1+0x38], R0 ;  /* 0x0000380001007387 */ /* 0x0001e80000100800 */
[----:B------:R1:W-:Y:S01]  /*4130*/  STL [R1+0x30], R5 ;  /* 0x0000300501007387 */ /* 0x0003e20000100800 */
[C---:B0-----:R-:W-:Y:S02]  /*4140*/  VIADD R0, R53.reuse, 0xce ;  /* 0x000000ce35007836 */ /* 0x041fe40000000000 */
[----:B-1----:R-:W-:-:S03]  /*4150*/  VIADD R5, R53, 0xcf ;  /* 0x000000cf35057836 */ /* 0x002fc60000000000 */
[----:B------:R0:W-:Y:S04]  /*4160*/  STL [R1+0x24], R0 ;  /* 0x0000240001007387 */ /* 0x0001e80000100800 */
[----:B------:R1:W-:Y:S01]  /*4170*/  STL [R1+0x20], R5 ;  /* 0x0000200501007387 */ /* 0x0003e20000100800 */
[----:B0-----:R-:W-:Y:S02]  /*4180*/  IMAD.SHL.U32 R0, R4, 0x40, RZ ;  /* 0x0000004004007824 */ /* 0x001fe400078e00ff */
[----:B-1----:R-:W-:-:S03]  /*4190*/  VIADD R5, R53, 0xfe ;  /* 0x000000fe35057836 */ /* 0x002fc60000000000 */
[C---:B------:R-:W-:Y:S01]  /*41a0*/  LOP3.LUT R4, R0.reuse, 0x1f, R14, 0xf8, !PT ;  /* 0x0000001f00047812 */ /* 0x040fe200078ef80e */
[C---:B------:R-:W-:Y:S01]  /*41b0*/  VIADD R14, R53.reuse, 0xf5 ;  /* 0x000000f5350e7836 */ /* 0x040fe20000000000 */
[----:B------:R-:W-:Y:S01]  /*41c0*/  LOP3.LUT R0, R0, 0x20, R6, 0xfe, !PT ;  /* 0x0000002000007812 */ /* 0x000fe200078efe06 */
[C---:B------:R-:W-:Y:S02]  /*41d0*/  VIADD R6, R53.reuse, 0xfd ;  /* 0x000000fd35067836 */ /* 0x040fe40000000000 */
[----:B------:R0:W-:Y:S04]  /*41e0*/  STL [R1+0xc5c], R4 ;  /* 0x000c5c0401007387 */ /* 0x0001e80000100800 */
[----:B------:R1:W-:Y:S01]  /*41f0*/  STL [R1+0xc58], R0 ;  /* 0x000c580001007387 */ /* 0x0003e20000100800 */
[----:B0-----:R-:W-:Y:S01]  /*4200*/  VIADD R4, R53, 0xff ;  /* 0x000000ff35047836 */ /* 0x001fe20000000000 */
[----:B------:R-:W-:Y:S06]  /*4210*/  @!P0 BRA `(.L_x_0) ;  /* 0x0000065000d48947 */ /* 0x000fec0003800000 */
[----:B------:R0:W-:Y:S01]  /*4220*/  STL [R1+0x271c], R50 ;  /* 0x00271c3201007387 */ /* 0x0001e20000100800 */
[----:B------:R-:W-:Y:S01]  /*4230*/  IABS R55, R3 ;  /* 0x0000000300377213 */ /* 0x000fe20000000000 */
[----:B------:R-:W-:Y:S01]  /*4240*/  IMAD.MOV.U32 R26, RZ, RZ, RZ ;  /* 0x000000ffff1a7224 */ /* 0x000fe200078e00ff */
[----:B------:R-:W-:Y:S01]  /*4250*/  ISETP.GE.AND P5, PT, R5, RZ, PT ;  /* 0x000000ff0500720c */ /* 0x000fe20003fa6270 */
[----:B------:R-:W-:Y:S01]  /*4260*/  ULDC.64 UR6, c[0x0][0x218] ;  /* 0x0000860000067ab9 */ /* 0x000fe20000000a00 */
[----:B------:R-:W-:Y:S01]  /*4270*/  IABS R53, R4 ;  /* 0x0000000400357213 */ /* 0x000fe20000000000 */
[----:B------:R-:W-:Y:S01]  /*4280*/  ULDC UR5, c[0x0][0x234] ;  /* 0x00008d0000057ab9 */ /* 0x000fe20000000800 */
[----:B------:R-:W-:Y:S01]  /*4290*/  ISETP.GE.AND P4, PT, R4, RZ, PT ;  /* 0x000000ff0400720c */ /* 0x000fe20003f86270 */
[----:B------:R-:W-:Y:S01]  /*42a0*/  ULDC UR8, c[0x0][0x240] ;  /* 0x0000900000087ab9 */ /* 0x000fe20000000800 */
[----:B0-----:R-:W2:Y:S04]  /*42b0*/  LDL R50, [R1+0xc5c] ;  /* 0x000c5c0001327983 */ /* 0x001ea80000100800 */
[----:B------:R0:W-:Y:S04]  /*42c0*/  STL [R1+0x2718], R51 ;  /* 0x0027183301007387 */ /* 0x0001e80000100800 */
[----:B0-----:R-:W3:Y:S04]  /*42d0*/  LDL R51, [R1+0xc58] ;  /* 0x000c580001337983 */ /* 0x001ee80000100800 */
[----:B------:R0:W-:Y:S04]  /*42e0*/  STL [R1+0x2714], R58 ;  /* 0x0027143a01007387 */ /* 0x0001e80000100800 */
[----:B------:R4:W-:Y:S04]  /*42f0*/  STL [R1+0x2710], R59 ;  /* 0x0027103b01007387 */ /* 0x0009e80000100800 */
[----:B------:R5:W-:Y:S01]  /*4300*/  STL [R1+0x270c], R60 ;  /* 0x00270c3c01007387 */ /* 0x000be20000100800 */
[----:B0-----:R-:W-:-:S03]  /*4310*/  IMAD.MOV.U32 R58, RZ, RZ, R27 ;  /* 0x000000ffff3a7224 */ /* 0x001fc600078e001b */
[----:B------:R0:W-:Y:S01]  /*4320*/  STL [R1+0x2708], R61 ;  /* 0x0027083d01007387 */ /* 0x0001e20000100800 */
[----:B----4-:R-:W-:Y:S02]  /*4330*/  IMAD.MOV.U32 R59, RZ, RZ, R28 ;  /* 0x000000ffff3b7224 */ /* 0x010fe400078e001c */
[----:B------:R-:W4:Y:S01]  /*4340*/  I2F.RP R28, R55 ;  /* 0x00000037001c7306 */ /* 0x000f220000209400 */
[----:B-----5:R-:W-:Y:S01]  /*4350*/  IMAD.MOV.U32 R60, RZ, RZ, R52 ;  /* 0x000000ffff3c7224 */ /* 0x020fe200078e0034 */
[----:B------:R-:W-:Y:S01]  /*4360*/  IABS R52, R2 ;  /* 0x0000000200347213 */ /* 0x000fe20000000000 */
[----:B0-----:R-:W-:-:S05]  /*4370*/  IMAD.MOV.U32 R61, RZ, RZ, R29 ;  /* 0x000000ffff3d7224 */ /* 0x001fca00078e001d */
[----:B-1----:R-:W0:Y:S08]  /*4380*/  I2F.RP R0, R52 ;  /* 0x0000003400007306 */ /* 0x002e300000209400 */
[----:B----4-:R-:W1:Y:S08]  /*4390*/  MUFU.RCP R28, R28 ;  /* 0x0000001c001c7308 */ /* 0x010e700000001000 */
[----:B0-----:R-:W0:Y:S01]  /*43a0*/  MUFU.RCP R0, R0 ;  /* 0x0000000000007308 */ /* 0x001e220000001000 */
[----:B-1----:R-:W-:-:S07]  /*43b0*/  VIADD R28, R28, 0xffffffe ;  /* 0x0ffffffe1c1c7836 */ /* 0x002fce0000000000 */
[----:B------:R1:W-:Y:S01]  /*43c0*/  F2I.FTZ.U32.TRUNC.NTZ R29, R28 ;  /* 0x0000001c001d7305 */ /* 0x0003e2000021f000 */
[----:B0-----:R-:W-:-:S07]  /*43d0*/  VIADD R0, R0, 0xffffffe ;  /* 0x0ffffffe00007836 */ /* 0x001fce0000000000 */
[----:B------:R-:W0:Y:S01]  /*43e0*/  F2I.FTZ.U32.TRUNC.NTZ R27, R0 ;  /* 0x00000000001b7305 */ /* 0x000e22000021f000 */
[----:B-1----:R-:W-:Y:S02]  /*43f0*/  IMAD.MOV.U32 R28, RZ, RZ, RZ ;  /* 0x000000ffff1c7224 */ /* 0x002fe400078e00ff */
[----:B0-----:R-:W-:-:S04]  /*4400*/  IMAD.MOV R0, RZ, RZ, -R27 ;  /* 0x000000ffff007224 */ /* 0x001fc800078e0a1b */
[----:B------:R-:W-:-:S04]  /*4410*/  IMAD R0, R0, R52, RZ ;  /* 0x0000003400007224 */ /* 0x000fc800078e02ff */
[----:B------:R-:W-:-:S04]  /*4420*/  IMAD.HI.U32 R26, R27, R0, R26 ;  /* 0x000000001b1a7227 */ /* 0x000fc800078e001a */
[----:B------:R-:W-:-:S04]  /*4430*/  IMAD.MOV R0, RZ, RZ, -R29 ;  /* 0x000000ffff007224 */ /* 0x000fc800078e0a1d */
[----:B------:R-:W-:-:S04]  /*4440*/  IMAD R0, R0, R55, RZ ;  /* 0x0000003700007224 */ /* 0x000fc800078e02ff */
[----:B------:R-:W-:Y:S01]  /*4450*/  IMAD.HI.U32 R0, R29, R0, R28 ;  /* 0x000000001d007227 */ /* 0x000fe200078e001c */
[----:B------:R-:W-:Y:S02]  /*4460*/  IABS R29, R5 ;  /* 0x00000005001d7213 */ /* 0x000fe40000000000 */
[----:B------:R-:W4:Y:S01]  /*4470*/  LDL.LU R5, [R1+0x54] ;  /* 0x0000540001057983 */ /* 0x000f220000300800 */
[----:B------:R-:W-:-:S05]  /*4480*/  IABS R28, R6 ;  /* 0x00000006001c7213 */ /* 0x000fca0000000000 */
[----:B------:R-:W-:-:S04]  /*4490*/  IMAD.HI.U32 R57, R0, R28, RZ ;  /* 0x0000001c00397227 */ /* 0x000fc800078e00ff */
[----:B------:R-:W-:-:S04]  /*44a0*/  IMAD.MOV R57, RZ, RZ, -R57 ;  /* 0x000000ffff397224 */ /* 0x000fc800078e0a39 */
[----:B------:R-:W-:Y:S01]  /*44b0*/  IMAD R28, R55, R57, R28 ;  /* 0x00000039371c7224 */ /* 0x000fe200078e021c */
[----:B--2---:R-:W-:-:S05]  /*44c0*/  IABS R56, R50 ;  /* 0x0000003200387213 */ /* 0x004fca0000000000 */
[----:B------:R-:W-:-:S04]  /*44d0*/  IMAD.HI.U32 R27, R26, R56, RZ ;  /* 0x000000381a1b7227 */ /* 0x000fc800078e00ff */
[----:B------:R-:W-:-:S04]  /*44e0*/  IMAD.MOV R27, RZ, RZ, -R27 ;  /* 0x000000ffff1b7224 */ /* 0x000fc800078e0a1b */
[C---:B------:R-:W-:Y:S01]  /*44f0*/  IMAD R56, R52.reuse, R27, R56 ;  /* 0x0000001b34387224 */ /* 0x040fe200078e0238 */
[----:B---3--:R-:W-:Y:S02]  /*4500*/  IABS R54, R51 ;  /* 0x0000003300367213 */ /* 0x008fe40000000000 */
[----:B------:R-:W-:Y:S02]  /*4510*/  ISETP.GE.AND P3, PT, R51, RZ, PT ;  /* 0x000000ff3300720c */ /* 0x000fe40003f66270 */
[----:B------:R-:W-:Y:S01]  /*4520*/  ISETP.GT.U32.AND P0, PT, R52, R56, PT ;  /* 0x000000383400720c */ /* 0x000fe20003f04070 */
[----:B------:R-:W-:Y:S01]  /*4530*/  IMAD.HI.U32 R26, R26, R54, RZ ;  /* 0x000000361a1a7227 */ /* 0x000fe200078e00ff */
[----:B------:R-:W-:Y:S02]  /*4540*/  ISETP.GE.AND P2, PT, R50, RZ, PT ;  /* 0x000000ff3200720c */ /* 0x000fe40003f46270 */
[----:B------:R-:W-:Y:S01]  /*4550*/  IABS R27, R7 ;  /* 0x00000007001b7213 */ /* 0x000fe20000000000 */
[----:B------:R-:W-:-:S04]  /*4560*/  IMAD.MOV R26, RZ, RZ, -R26 ;  /* 0x000000ffff1a7224 */ /* 0x000fc800078e0a1a */
[----:B------:R-:W-:Y:S02]  /*4570*/  IMAD R54, R52, R26, R54 ;  /* 0x0000001a34367224 */ /* 0x000fe400078e0236 */
[----:B------:R-:W-:-:S03]  /*4580*/  IMAD.HI.U32 R26, R0, R53, RZ ;  /* 0x00000035001a7227 */ /* 0x000fc600078e00ff */
[----:B------:R-:W-:Y:S01]  /*4590*/  ISETP.GT.U32.AND P1, PT, R52, R54, PT ;  /* 0x000000363400720c */ /* 0x000fe20003f24070 */
[----:B------:R-:W-:Y:S02]  /*45a0*/  @!P0 IMAD.IADD R56, R56, 0x1, -R52 ;  /* 0x0000000138388824 */ /* 0x000fe400078e0a34 */
[----:B------:R-:W-:Y:S02]  /*45b0*/  IMAD.MOV R26, RZ, RZ, -R26 ;  /* 0x000000ffff1a7224 */ /* 0x000fe400078e0a1a */
[----:B------:R-:W-:Y:S01]  /*45c0*/  IMAD.HI.U32 R4, R0, R27, RZ ;  /* 0x0000001b00047227 */ /* 0x000fe200078e00ff */
[----:B------:R-:W-:-:S03]  /*45d0*/  ISETP.GT.U32.AND P0, PT, R52, R56, PT ;  /* 0x000000383400720c */ /* 0x000fc60003f04070 */
[----:B------:R-:W-:Y:S02]  /*45e0*/  IMAD R53, R55, R26, R53 ;  /* 0x0000001a37357224 */ /* 0x000fe400078e0235 */
[----:B------:R-:W-:-:S04]  /*45f0*/  IMAD.HI.U32 R26, R0, R29, RZ ;  /* 0x0000001d001a7227 */ /* 0x000fc800078e00ff */
[----:B------:R-:W-:Y:S01]  /*4600*/  @!P1 IMAD.IADD R54, R54, 0x1, -R52 ;  /* 0x0000000136369824 */ /* 0x000fe200078e0a34 */
[----:B------:R-:W-:Y:S01]  /*4610*/  ISETP.GT.U32.AND P1, PT, R55, R53, PT ;  /* 0x000000353700720c */ /* 0x000fe20003f24070 */
[----:B------:R-:W-:-:S03]  /*4620*/  IMAD.MOV R26, RZ, RZ, -R26 ;  /* 0x000000ffff1a7224 */ /* 0x000fc600078e0a1a */
[----:B------:R-:W-:Y:S01]  /*4630*/  ISETP.GT.U32.AND P6, PT, R52, R54, PT ;  /* 0x000000363400720c */ /* 0x000fe20003fc4070 */
[C---:B------:R-:W-:Y:S02]  /*4640*/  IMAD R26, R55.reuse, R26, R29 ;  /* 0x0000001a371a7224 */ /* 0x040fe400078e021d */
[----:B------:R-:W-:Y:S01]  /*4650*/  @!P0 IMAD.IADD R56, R56, 0x1, -R52 ;  /* 0x0000000138388824 */ /* 0x000fe200078e0a34 */
[----:B------:R-:W2:Y:S02]  /*4660*/  LDL.LU R29, [R1+0x68] ;  /* 0x00006800011d7983 */ /* 0x000ea40000300800 */
[----:B------:R-:W-:Y:S01]  /*4670*/  ISETP.GT.U32.AND P0, PT, R55, R26, PT ;  /* 0x0000001a3700720c */ /* 0x000fe20003f04070 */
[----:B------:R-:W-:Y:S01]  /*4680*/  IMAD.MOV R4, RZ, RZ, -R4 ;  /* 0x000000ffff047224 */ /* 0x000fe200078e0a04 */
[----:B------:R-:W3:Y:S01]  /*4690*/  LDL.LU R57, [R1+0x30] ;  /* 0x0000300001397983 */ /* 0x000ee20000300800 */
[----:B------:R-:W-:-:S04]  /*46a0*/  @!P1 IMAD.IADD R53, R53, 0x1, -R55 ;  /* 0x0000000135359824 */ /* 0x000fc800078e0a37 */
[----:B------:R-:W-:Y:S01]  /*46b0*/  @!P6 IMAD.IADD R54, R54, 0x1, -R52 ;  /* 0x000000013636e824 */ /* 0x000fe200078e0a34 */
[----:B------:R-:W-:Y:S01]  /*46c0*/  ISETP.NE.AND P1, PT, R2, RZ, PT ;  /* 0x000000ff0200720c */ /* 0x000fe20003f25270 */
[----:B------:R-:W-:Y:S01]  /*46d0*/  @!P2 IMAD.MOV R56, RZ, RZ, -R56 ;  /* 0x000000ffff38a224 */ /* 0x000fe200078e0a38 */
[----:B------:R-:W5:Y:S01]  /*46e0*/  LDL.LU R50, [R1+0x271c] ;  /* 0x00271c0001327983 */ /* 0x000f620000300800 */
[----:B------:R-:W-:Y:S01]  /*46f0*/  @!P3 IMAD.MOV R54, RZ, RZ, -R54 ;  /* 0x000000ffff36b224 */ /* 0x000fe200078e0a36 */
[C---:B------:R-:W-:Y:S01]  /*4700*/  ISETP.GT.U32.AND P3, PT, R55.reuse, R28, PT ;  /* 0x0000001c3700720c */ /* 0x040fe20003f64070 */
[----:B------:R-:W-:Y:S01]  /*4710*/  @!P0 IMAD.IADD R26, R26, 0x1, -R55 ;  /* 0x000000011a1a8824 */ /* 0x000fe200078e0a37 */
[----:B------:R-:W-:Y:S01]  /*4720*/  LOP3.LUT R2, RZ, R2, RZ, 0x33, !PT ;  /* 0x00000002ff027212 */ /* 0x000fe200078e33ff */
[C---:B------:R-:W-:Y:S01]  /*4730*/  IMAD R4, R55.reuse, R4, R27 ;  /* 0x0000000437047224 */ /* 0x040fe200078e021b */
[C---:B------:R-:W-:Y:S01]  /*4740*/  ISETP.GT.U32.AND P6, PT, R55.reuse, R53, PT ;  /* 0x000000353700720c */ /* 0x040fe20003fc4070 */
[----:B------:R-:W2:Y:S01]  /*4750*/  LDL.LU R51, [R1+0x2718] ;  /* 0x0027180001337983 */ /* 0x000ea20000300800 */
[----:B------:R-:W-:-:S02]  /*4760*/  ISETP.GT.U32.AND P2, PT, R55, R26, PT ;  /* 0x0000001a3700720c */ /* 0x000fc40003f44070 */
[C---:B------:R-:W-:Y:S01]  /*4770*/  SEL R56, R2.reuse, R56, !P1 ;  /* 0x0000003802387207 */ /* 0x040fe20004800000 */
[----:B------:R-:W3:Y:S01]  /*4780*/  LDL.LU R27, [R1+0x64] ;  /* 0x00006400011b7983 */ /* 0x000ee20000300800 */
[----:B------:R-:W-:Y:S02]  /*4790*/  SEL R2, R2, R54, !P1 ;  /* 0x0000003602027207 */ /* 0x000fe40004800000 */
[----:B------:R-:W-:Y:S02]  /*47a0*/  ISETP.GE.AND P1, PT, R6, RZ, PT ;  /* 0x000000ff0600720c */ /* 0x000fe40003f26270 */
[----:B------:R-:W-:Y:S01]  /*47b0*/  ISETP.GT.U32.AND P0, PT, R55, R4, PT ;  /* 0x000000043700720c */ /* 0x000fe20003f04070 */
[--C-:B------:R-:W-:Y:S02]  /*47c0*/  @!P3 IMAD.IADD R28, R28, 0x1, -R55.reuse ;  /* 0x000000011c1cb824 */ /* 0x100fe400078e0a37 */
[--C-:B------:R-:W-:Y:S02]  /*47d0*/  @!P6 IMAD.IADD R53, R53, 0x1, -R55.reuse ;  /* 0x000000013535e824 */ /* 0x100fe400078e0a37 */
[----:B------:R-:W-:Y:S01]  /*47e0*/  @!P2 IMAD.IADD R26, R26, 0x1, -R55 ;  /* 0x000000011a1aa824 */ /* 0x000fe200078e0a37 */
[----:B------:R-:W-:Y:S01]  /*47f0*/  ISETP.GT.U32.AND P2, PT, R55, R28, PT ;  /* 0x0000001c3700720c */ /* 0x000fe20003f44070 */
[----:B------:R-:W-:-:S06]  /*4800*/  @!P4 IMAD.MOV R53, RZ, RZ, -R53 ;  /* 0x000000ffff35c224 */ /* 0x000fcc00078e0a35 */
[----:B------:R-:W-:Y:S02]  /*4810*/  @!P0 IMAD.IADD R4, R4, 0x1, -R55 ;  /* 0x0000000104048824 */ /* 0x000fe400078e0a37 */
[----:B----4-:R-:W-:Y:S01]  /*4820*/  IMAD.MOV.U32 R52, RZ, RZ, R5 ;  /* 0x000000ffff347224 */ /* 0x010fe200078e0005 */
[----:B------:R-:W-:-:S05]  /*4830*/  IABS R5, R8 ;  /* 0x0000000800057213 */ /* 0x000fca0000000000 */
[----:B------:R-:W-:-:S04]  /*4840*/  IMAD.HI.U32 R6, R0, R5, RZ ;  /* 0x0000000500067227 */ /* 0x000fc800078e00ff */
[----:B------:R-:W-:-:S04]  /*4850*/  IMAD.MOV R6, RZ, RZ, -R6 ;  /* 0x000000ffff067224 */ /* 0x000fc800078e0a06 */
[----:B------:R-:W-:-:S05]  /*4860*/  IMAD R6, R55, R6, R5 ;  /* 0x0000000637067224 */ /* 0x000fca00078e0205 */
[C---:B------:R-:W-:Y:S01]  /*4870*/  ISETP.GT.U32.AND P4, PT, R55.reuse, R6, PT ;  /* 0x000000063700720c */ /* 0x040fe20003f84070 */
[----:B------:R0:W-:Y:S01]  /*4880*/  STL [R1+0x404], R56 ;  /* 0x0004043801007387 */ /* 0x0001e20000100800 */
[----:B------:R-:W-:Y:S01]  /*4890*/  ISETP.GT.U32.AND P0, PT, R55, R4, PT ;  /* 0x000000043700720c */ /* 0x000fe20003f04070 */
[----:B------:R-:W-:Y:S02]  /*48a0*/  @!P5 IMAD.MOV R26, RZ, RZ, -R26 ;  /* 0x000000ffff1ad224 */ /* 0x000fe400078e0a1a */
[--C-:B------:R-:W-:Y:S01]  /*48b0*/  @!P2 IMAD.IADD R28, R28, 0x1, -R55.reuse ;  /* 0x000000011c1ca824 */ /* 0x100fe200078e0a37 */
[----:B------:R-:W-:Y:S01]  /*48c0*/  ISETP.GE.AND P6, PT, R7, RZ, PT ;  /* 0x000000ff0700720c */ /* 0x000fe20003fc6270 */
[----:B0-----:R-:W4:Y:S04]  /*48d0*/  LDL.LU R56, [R1+0x74] ;  /* 0x0000740001387983 */ /* 0x001f280000300800 */
[----:B------:R0:W-:Y:S02]  /*48e0*/  STL [R1+0x400], R2 ;  /* 0x0004000201007387 */ /* 0x0001e40000100800 */
[----:B------:R-:W-:-:S02]  /*48f0*/  @!P4 IMAD.IADD R6, R6, 0x1, -R55 ;  /* 0x000000010606c824 */ /* 0x000fc400078e0a37 */
[----:B------:R-:W4:Y:S01]  /*4900*/  LDL.LU R54, [R1+0x78] ;  /* 0x0000780001367983 */ /* 0x000f220000300800 */
[----:B------:R-:W-:-:S03]  /*4910*/  IABS R7, R10 ;  /* 0x0000000a00077213 */ /* 0x000fc60000000000 */
[----:B------:R-:W-:Y:S01]  /*4920*/  STL [R1+0x2f4], R53 ;  /* 0x0002f43501007387 */ /* 0x000fe20000100800 */
[----:B0-----:R-:W-:-:S03]  /*4930*/  IABS R2, R9 ;  /* 0x0000000900027213 */ /* 0x001fc60000000000 */
[----:B------:R0:W-:Y:S02]  /*4940*/  STL [R1+0x2fc], R26 ;  /* 0x0002fc1a01007387 */ /* 0x0001e40000100800 */
[----:B------:R-:W-:Y:S01]  /*4950*/  IMAD.HI.U32 R5, R0, R2, RZ ;  /* 0x0000000200057227 */ /* 0x000fe200078e00ff */
[----:B------:R-:W-:-:S03]  /*4960*/  ISETP.GE.AND P3, PT, R8, RZ, PT ;  /* 0x000000ff0800720c */ /* 0x000fc60003f66270 */
[----:B0-----:R-:W-:Y:S02]  /*4970*/  IMAD.MOV.U32 R26, RZ, RZ, R28 ;  /* 0x000000ffff1a7224 */ /* 0x001fe400078e001c */
[----:B------:R-:W-:-:S04]  /*4980*/  IMAD.HI.U32 R8, R0, R7, RZ ;  /* 0x0000000700087227 */ /* 0x000fc800078e00ff */
[----:B------:R-:W-:Y:S01]  /*4990*/  @!P1 IMAD.MOV R26, RZ, RZ, -R26 ;  /* 0x000000ffff1a9224 */ /* 0x000fe200078e0a1a */
[C---:B------:R-:W-:Y:S01]  /*49a0*/  ISETP.GT.U32.AND P1, PT, R55.reuse, R6, PT ;  /* 0x000000063700720c */ /* 0x040fe20003f24070 */
[----:B------:R-:W-:Y:S02]  /*49b0*/  IMAD.MOV R5, RZ, RZ, -R5 ;  /* 0x000000ffff057224 */ /* 0x000fe400078e0a05 */
[----:B------:R-:W-:Y:S01]  /*49c0*/  @!P0 IMAD.IADD R4, R4, 0x1, -R55 ;  /* 0x0000000104048824 */ /* 0x000fe200078e0a37 */
[----:B------:R0:W-:Y:S01]  /*49d0*/  STL [R1+0x300], R26 ;  /* 0x0003001a01007387 */ /* 0x0001e20000100800 */
[----:B------:R-:W-:Y:S02]  /*49e0*/  IMAD.MOV R8, RZ, RZ, -R8 ;  /* 0x000000ffff087224 */ /* 0x000fe400078e0a08 */
[C---:B------:R-:W-:Y:S02]  /*49f0*/  IMAD R2, R55.reuse, R5, R2 ;  /* 0x0000000537027224 */ /* 0x040fe400078e0202 */
[----:B------:R-:W-:-:S02]  /*4a00*/  IMAD R7, R55, R8, R7 ;  /* 0x0000000837077224 */ /* 0x000fc400078e0207 */
[----:B0-----:R-:W-:-:S04]  /*4a10*/  IMAD.MOV.U32 R26, RZ, RZ, R4 ;  /* 0x000000ffff1a7224 */ /* 0x001fc800078e0004 */
[----:B------:R-:W-:Y:S01]  /*4a20*/  @!P6 IMAD.MOV R26, RZ, RZ, -R26 ;  /* 0x000000ffff1ae224 */ /* 0x000fe200078e0a1a */
[C---:B------:R-:W-:Y:S01]  /*4a30*/  ISETP.GT.U32.AND P6, PT, R55.reuse, R2, PT ;  /* 0x000000023700720c */ /* 0x040fe20003fc4070 */
[----:B------:R-:W-:Y:S01]  /*4a40*/  @!P1 IMAD.IADD R6, R6, 0x1, -R55 ;  /* 0x0000000106069824 */ /* 0x000fe200078e0a37 */
[----:B------:R-:W-:Y:S02]  /*4a50*/  ISETP.GT.U32.AND P1, PT, R55, R7, PT ;  /* 0x000000073700720c */ /* 0x000fe40003f24070 */
[----:B------:R-:W-:Y:S02]  /*4a60*/  ISETP.GE.AND P5, PT, R9, RZ, PT ;  /* 0x000000ff0900720c */ /* 0x000fe40003fa6270 */
[----:B------:R-:W-:Y:S02]  /*4a70*/  IABS R9, R12 ;  /* 0x0000000c00097213 */ /* 0x000fe40000000000 */
[----:B------:R-:W-:-:S05]  /*4a80*/  ISETP.GE.AND P2, PT, R10, RZ, PT ;  /* 0x000000ff0a00720c */ /* 0x000fca0003f46270 */
[--C-:B------:R-:W-:Y:S01]  /*4a90*/  @!P6 IMAD.IADD R2, R2, 0x1, -R55.reuse ;  /* 0x000000010202e824 */ /* 0x100fe200078e0a37 */
[----:B------:R-:W-:Y:S01]  /*4aa0*/  ISETP.GE.AND P0, PT, R11, RZ, PT ;  /* 0x000000ff0b00720c */ /* 0x000fe20003f06270 */
[----:B------:R-:W-:Y:S01]  /*4ab0*/  @!P1 IMAD.IADD R7, R7, 0x1, -R55 ;  /* 0x0000000107079824 */ /* 0x000fe200078e0a37 */
[----:B------:R-:W-:Y:S01]  /*4ac0*/  IABS R10, R11 ;  /* 0x0000000b000a7213 */ /* 0x000fe20000000000 */
[----:B------:R-:W-:Y:S01]  /*4ad0*/  IMAD.HI.U32 R11, R0, R9, RZ ;  /* 0x00000009000b7227 */ /* 0x000fe200078e00ff */
[----:B------:R-:W-:Y:S02]  /*4ae0*/  ISETP.GT.U32.AND P1, PT, R55, R2, PT ;  /* 0x000000023700720c */ /* 0x000fe40003f24070 */
[----:B------:R-:W-:Y:S01]  /*4af0*/  ISETP.GE.AND P4, PT, R12, RZ, PT ;  /* 0x000000ff0c00720c */ /* 0x000fe20003f86270 */
[----:B------:R-:W-:Y:S02]  /*4b00*/  IMAD.MOV R11, RZ, RZ, -R11 ;  /* 0x000000ffff0b7224 */ /* 0x000fe400078e0a0b */
[----:B------:R-:W-:Y:S01]  /*4b10*/  IMAD.HI.U32 R12, R0, R10, RZ ;  /* 0x0000000a000c7227 */ /* 0x000fe200078e00ff */
[----:B------:R-:W-:-:S03]  /*4b20*/  IABS R5, R14 ;  /* 0x0000000e00057213 */ /* 0x000fc60000000000 */
[C---:B------:R-:W-:Y:S02]  /*4b30*/  IMAD R9, R55.reuse, R11, R9 ;  /* 0x0000000b37097224 */ /* 0x040fe400078e0209 */
[----:B------:R-:W-:Y:S02]  /*4b40*/  IMAD.MOV R12, RZ, RZ, -R12 ;  /* 0x000000ffff0c7224 */ /* 0x000fe400078e0a0c */
[----:B------:R-:W-:Y:S01]  /*4b50*/  @!P1 IMAD.IADD R2, R2, 0x1, -R55 ;  /* 0x0000000102029824 */ /* 0x000fe200078e0a37 */
[C---:B------:R-:W-:Y:S01]  /*4b60*/  ISETP.GT.U32.AND P1, PT, R55.reuse, R9, PT ;  /* 0x000000093700720c */ /* 0x040fe20003f24070 */
[----:B------:R-:W-:Y:S02]  /*4b70*/  IMAD R10, R55, R12, R10 ;  /* 0x0000000c370a7224 */ /* 0x000fe400078e020a */
[----:B------:R-:W-:-:S04]  /*4b80*/  IMAD.HI.U32 R12, R0, R5, RZ ;  /* 0x00000005000c7227 */ /* 0x000fc800078e00ff */
[----:B------:R-:W-:Y:S02]  /*4b90*/  IMAD.MOV.U32 R53, RZ, RZ, R52 ;  /* 0x000000ffff357224 */ /* 0x000fe400078e0034 */
[----:B------:R-:W-:Y:S02]  /*4ba0*/  IMAD.MOV.U32 R28, RZ, RZ, R6 ;  /* 0x000000ffff1c7224 */ /* 0x000fe400078e0006 */
[----:B------:R-:W-:Y:S02]  /*4bb0*/  IMAD.MOV.U32 R52, RZ, RZ, R58 ;  /* 0x000000ffff347224 */ /* 0x000fe400078e003a */
[----:B------:R-:W-:Y:S02]  /*4bc0*/  IMAD.MOV.U32 R58, RZ, RZ, R2 ;  /* 0x000000ffff3a7224 */ /* 0x000fe400078e0002 */
[----:B------:R-:W-:Y:S02]  /*4bd0*/  IMAD.MOV R12, RZ, RZ, -R12 ;  /* 0x000000ffff0c7224 */ /* 0x000fe400078e0a0c */
[----:B------:R-:W-:-:S02]  /*4be0*/  @!P3 IMAD.MOV R28, RZ, RZ, -R28 ;  /* 0x000000ffff1cb224 */ /* 0x000fc400078e0a1c */
[----:B------:R-:W-:Y:S02]  /*4bf0*/  @!P5 IMAD.MOV R58, RZ, RZ, -R58 ;  /* 0x000000ffff3ad224 */ /* 0x000fe400078e0a3a */
[----:B------:R-:W-:Y:S01]  /*4c00*/  IMAD R5, R55, R12, R5 ;  /* 0x0000000c37057224 */ /* 0x000fe200078e0205 */
[----:B------:R-:W-:Y:S01]  /*4c10*/  IABS R12, R16 ;  /* 0x00000010000c7213 */ /* 0x000fe20000000000 */
[----:B------:R-:W-:Y:S01]  /*4c20*/  STL [R1+0x304], R26 ;  /* 0x0003041a01007387 */ /* 0x000fe20000100800 */
[----:B------:R-:W-:Y:S01]  /*4c30*/  @!P1 IMAD.IADD R9, R9, 0x1, -R55 ;  /* 0x0000000109099824 */ /* 0x000fe200078e0a37 */
[----:B------:R-:W-:Y:S02]  /*4c40*/  IABS R8, R13 ;  /* 0x0000000d00087213 */ /* 0x000fe40000000000 */
[----:B------:R-:W-:Y:S01]  /*4c50*/  STL [R1+0x30c], R28 ;  /* 0x00030c1c01007387 */ /* 0x000fe20000100800 */
[----:B------:R-:W-:Y:S01]  /*4c60*/  ISETP.GE.AND P1, PT, R13, RZ, PT ;  /* 0x000000ff0d00720c */ /* 0x000fe20003f26270 */
[----:B------:R-:W-:-:S02]  /*4c70*/  IMAD.HI.U32 R2, R0, R12, RZ ;  /* 0x0000000c00027227 */ /* 0x000fc400078e00ff */
[----:B------:R0:W-:Y:S02]  /*4c80*/  STL [R1+0x310], R58 ;  /* 0x0003103a01007387 */ /* 0x0001e40000100800 */
[----:B------:R-:W-:Y:S02]  /*4c90*/  IMAD.MOV R2, RZ, RZ, -R2 ;  /* 0x000000ffff027224 */ /* 0x000fe400078e0a02 */
[----:B0-----:R-:W4:Y:S04]  /*4ca0*/  LDL.LU R58, [R1+0x2714] ;  /* 0x00271400013a7983 */ /* 0x001f280000300800 */
[----:B------:R-:W5:Y:S01]  /*4cb0*/  LDL.LU R13, [R1+0x24] ;  /* 0x00002400010d7983 */ /* 0x000f620000300800 */
[----:B------:R-:W-:-:S03]  /*4cc0*/  IMAD R2, R55, R2, R12 ;  /* 0x0000000237027224 */ /* 0x000fc600078e020c */
[----:B------:R-:W2:Y:S01]  /*4cd0*/  LDL.LU R12, [R1+0x70] ;  /* 0x00007000010c7983 */ /* 0x000ea20000300800 */
[C---:B------:R-:W-:Y:S01]  /*4ce0*/  ISETP.GT.U32.AND P6, PT, R55.reuse, R10, PT ;  /* 0x0000000a3700720c */ /* 0x040fe20003fc4070 */
[----:B------:R-:W-:Y:S01]  /*4cf0*/  IMAD.HI.U32 R26, R0, R8, RZ ;  /* 0x00000008001a7227 */ /* 0x000fe200078e00ff */
[----:B------:R-:W-:-:S03]  /*4d00*/  ISETP.GT.U32.AND P3, PT, R55, R7, PT ;  /* 0x000000073700720c */ /* 0x000fc60003f64070 */
[----:B------:R-:W-:Y:S01]  /*4d10*/  IMAD.MOV R26, RZ, RZ, -R26 ;  /* 0x000000ffff1a7224 */ /* 0x000fe200078e0a1a */
[----:B------:R-:W-:-:S03]  /*4d20*/  IABS R4, R15 ;  /* 0x0000000f00047213 */ /* 0x000fc60000000000 */
[----:B------:R-:W-:-:S04]  /*4d30*/  IMAD R8, R55, R26, R8 ;  /* 0x0000001a37087224 */ /* 0x000fc800078e0208 */
[----:B------:R-:W-:Y:S01]  /*4d40*/  @!P6 IMAD.IADD R10, R10, 0x1, -R55 ;  /* 0x000000010a0ae824 */ /* 0x000fe200078e0a37 */
[----:B------:R-:W-:Y:S01]  /*4d50*/  ISETP.GT.U32.AND P5, PT, R55, R8, PT ;  /* 0x000000083700720c */ /* 0x000fe20003fa4070 */
[----:B------:R-:W-:-:S03]  /*4d60*/  IMAD.HI.U32 R11, R0, R4, RZ ;  /* 0x00000004000b7227 */ /* 0x000fc600078e00ff */
[----:B------:R-:W-:Y:S01]  /*4d70*/  ISETP.GT.U32.AND P6, PT, R55, R10, PT ;  /* 0x0000000a3700720c */ /* 0x000fe20003fc4070 */
[----:B------:R-:W-:Y:S01]  /*4d80*/  @!P3 IMAD.IADD R7, R7, 0x1, -R55 ;  /* 0x000000010707b824 */ /* 0x000fe200078e0a37 */
[----:B------:R-:W-:Y:S01]  /*4d90*/  ISETP.GT.U32.AND P3, PT, R55, R5, PT ;  /* 0x000000053700720c */ /* 0x000fe20003f64070 */
[----:B------:R-:W-:Y:S01]  /*4da0*/  IMAD.MOV R11, RZ, RZ, -R11 ;  /* 0x000000ffff0b7224 */ /* 0x000fe200078e0a0b */
[----:B------:R-:W-:-:S03]  /*4db0*/  IABS R6, R18 ;  /* 0x0000001200067213 */ /* 0x000fc60000000000 */
[----:B------:R-:W-:Y:S02]  /*4dc0*/  IMAD R4, R55, R11, R4 ;  /* 0x0000000b37047224 */ /* 0x000fe400078e0204 */
[----:B------:R-:W-:Y:S01]  /*4dd0*/  @!P5 IMAD.IADD R8, R8, 0x1, -R55 ;  /* 0x000000010808d824 */ /* 0x000fe200078e0a37 */
[----:B------:R-:W-:-:S03]  /*4de0*/  IABS R11, R17 ;  /* 0x00000011000b7213 */ /* 0x000fc60000000000 */
[----:B------:R-:W-:Y:S01]  /*4df0*/  @!P6 IMAD.IADD R10, R10, 0x1, -R55 ;  /* 0x000000010a0ae824 */ /* 0x000fe200078e0a37 */
[C---:B------:R-:W-:Y:S01]  /*4e00*/  ISETP.GT.U32.AND P6, PT, R55.reuse, R4, PT ;  /* 0x000000043700720c */ /* 0x040fe20003fc4070 */
[----:B------:R-:W-:Y:S01]  /*4e10*/  IMAD.HI.U32 R26, R0, R6, RZ ;  /* 0x00000006001a7227 */ /* 0x000fe200078e00ff */
[----:B------:R-:W-:-:S03]  /*4e20*/  ISETP.GT.U32.AND P5, PT, R55, R9, PT ;  /* 0x000000093700720c */ /* 0x000fc60003fa4070 */
[----:B------:R-:W-:Y:S01]  /*4e30*/  @!P3 IMAD.IADD R5, R5, 0x1, -R55 ;  /* 0x000000010505b824 */ /* 0x000fe200078e0a37 */
[----:B------:R-:W-:Y:S01]  /*4e40*/  ISETP.GT.U32.AND P3, PT, R55, R8, PT ;  /* 0x000000083700720c */ /* 0x000fe20003f64070 */
[----:B------:R-:W-:-:S04]  /*4e50*/  IMAD.MOV R26, RZ, RZ, -R26 ;  /* 0x000000ffff1a7224 */ /* 0x000fc800078e0a1a */
[----:B------:R-:W-:Y:S02]  /*4e60*/  IMAD R6, R55, R26, R6 ;  /* 0x0000001a37067224 */ /* 0x000fe400078e0206 */
[----:B------:R-:W-:Y:S02]  /*4e70*/  @!P6 IMAD.IADD R4, R4, 0x1, -R55 ;  /* 0x000000010404e824 */ /* 0x000fe400078e0a37 */
[----:B------:R-:W-:Y:S02]  /*4e80*/  @!P2 IMAD.MOV R7, RZ, RZ, -R7 ;  /* 0x000000ffff07a224 */ /* 0x000fe400078e0a07 */
[--C-:B------:R-:W-:Y:S01]  /*4e90*/  @!P5 IMAD.IADD R9, R9, 0x1, -R55.reuse ;  /* 0x000000010909d824 */ /* 0x100fe200078e0a37 */
[C---:B------:R-:W-:Y:S01]  /*4ea0*/  ISETP.GT.U32.AND P2, PT, R55.reuse, R4, PT ;  /* 0x000000043700720c */ /* 0x040fe20003f44070 */
[----:B------:R-:W-:Y:S01]  /*4eb0*/  @!P3 IMAD.IADD R8, R8, 0x1, -R55 ;  /* 0x000000010808b824 */ /* 0x000fe200078e0a37 */
[----:B------:R-:W-:Y:S02]  /*4ec0*/  ISETP.GE.AND P3, PT, R14, RZ, PT ;  /* 0x000000ff0e00720c */ /* 0x000fe40003f66270 */
[----:B------:R-:W-:Y:S01]  /*4ed0*/  ISETP.GT.U32.AND P6, PT, R55, R5, PT ;  /* 0x000000053700720c */ /* 0x000fe20003fc4070 */
[----:B------:R-:W-:-:S08]  /*4ee0*/  @!P1 IMAD.MOV R8, RZ, RZ, -R8 ;  /* 0x000000ffff089224 */ /* 0x000fd000078e0a08 */
[----:B------:R-:W-:Y:S01]  /*4ef0*/  @!P2 IMAD.IADD R4, R4, 0x1, -R55 ;  /* 0x000000010404a824 */ /* 0x000fe200078e0a37 */
[----:B------:R-:W-:-:S03]  /*4f00*/  ISETP.GE.AND P2, PT, R15, RZ, PT ;  /* 0x000000ff0f00720c */ /* 0x000fc60003f46270 */
[----:B------:R-:W-:Y:S02]  /*4f10*/  @!P6 IMAD.IADD R5, R5, 0x1, -R55 ;  /* 0x000000010505e824 */ /* 0x000fe400078e0a37 */
[----:B---3--:R-:W-:Y:S02]  /*4f20*/  IMAD.MOV.U32 R28, RZ, RZ, R27 ;  /* 0x000000ffff1c7224 */ /* 0x008fe400078e001b */
[----:B------:R-:W-:-:S04]  /*4f30*/  IMAD.HI.U32 R27, R0, R11, RZ ;  /* 0x0000000b001b7227 */ /* 0x000fc800078e00ff */
[----:B------:R-:W-:-:S04]  /*4f40*/  IMAD.MOV R27, RZ, RZ, -R27 ;  /* 0x000000ffff1b7224 */ /* 0x000fc800078e0a1b */
[C---:B------:R-:W-:Y:S02]  /*4f50*/  IMAD R11, R55.reuse, R27, R11 ;  /* 0x0000001b370b7224 */ /* 0x040fe400078e020b */
[----:B------:R-:W3:Y:S03]  /*4f60*/  LDL.LU R27, [R1+0x60] ;  /* 0x00006000011b7983 */ /* 0x000ee60000300800 */
[----:B------:R-:W-:Y:S01]  /*4f70*/  ISETP.GT.U32.AND P5, PT, R55, R11, PT ;  /* 0x0000000b3700720c */ /* 0x000fe20003fa4070 */
[----:B------:R0:W-:-:S12]  /*4f80*/  STL [R1+0x314], R7 ;  /* 0x0003140701007387 */ /* 0x0001d80000100800 */
[----:B------:R-:W-:Y:S01]  /*4f90*/  @!P5 IMAD.IADD R11, R11, 0x1, -R55 ;  /* 0x000000010b0bd824 */ /* 0x000fe200078e0a37 */
[----:B------:R-:W-:Y:S02]  /*4fa0*/  ISETP.GE.AND P5, PT, R17, RZ, PT ;  /* 0x000000ff1100720c */ /* 0x000fe40003fa6270 */
[----:B0-----:R-:W-:Y:S01]  /*4fb0*/  IABS R7, R20 ;  /* 0x0000001400077213 */ /* 0x001fe20000000000 */
[----:B-----5:R-:W-:Y:S02]  /*4fc0*/  IMAD.MOV.U32 R26, RZ, RZ, R13 ;  /* 0x000000ffff1a7224 */ /* 0x020fe400078e000d */
[----:B------:R-:W-:Y:S02]  /*4fd0*/  IMAD.MOV.U32 R13, RZ, RZ, R59 ;  /* 0x000000ffff0d7224 */ /* 0x000fe400078e003b */
[----:B------:R-:W-:Y:S01]  /*4fe0*/  IMAD.MOV.U32 R59, RZ, RZ, R10 ;  /* 0x000000ffff3b7224 */ /* 0x000fe200078e000a */
[----:B------:R-:W-:Y:S01]  /*4ff0*/  IABS R10, R19 ;  /* 0x00000013000a7213 */ /* 0x000fe20000000000 */
[----:B------:R-:W-:-:S02]  /*5000*/  IMAD.MOV.U32 R14, RZ, RZ, R26 ;  /* 0x000000ffff0e7224 */ /* 0x000fc400078e001a */
[----:B------:R-:W-:Y:S01]  /*5010*/  @!P0 IMAD.MOV R59, RZ, RZ, -R59 ;  /* 0x000000ffff3b8224 */ /* 0x000fe200078e0a3b */
[----:B------:R-:W-:Y:S01]  /*5020*/  ISETP.GT.U32.AND P0, PT, R55, R2, PT ;  /* 0x000000023700720c */ /* 0x000fe20003f04070 */
[----:B--2---:R-:W-:Y:S02]  /*5030*/  IMAD.MOV.U32 R26, RZ, RZ, R12 ;  /* 0x000000ffff1a7224 */ /* 0x004fe400078e000c */
[----:B------:R-:W-:-:S04]  /*5040*/  IMAD.HI.U32 R12, R0, R10, RZ ;  /* 0x0000000a000c7227 */ /* 0x000fc800078e00ff */
[----:B------:R-:W-:Y:S01]  /*5050*/  IMAD.MOV R12, RZ, RZ, -R12 ;  /* 0x000000ffff0c7224 */ /* 0x000fe200078e0a0c */
[----:B------:R0:W-:Y:S03]  /*5060*/  STL [R1+0x31c], R59 ;  /* 0x00031c3b01007387 */ /* 0x0001e60000100800 */
[----:B------:R-:W-:Y:S02]  /*5070*/  IMAD R10, R55, R12, R10 ;  /* 0x0000000c370a7224 */ /* 0x000fe400078e020a */
[----:B------:R-:W-:Y:S02]  /*5080*/  IMAD.MOV.U32 R12, RZ, RZ, R9 ;  /* 0x000000ffff0c7224 */ /* 0x000fe400078e0009 */
[----:B------:R-:W-:Y:S01]  /*5090*/  @!P0 IMAD.IADD R2, R2, 0x1, -R55 ;  /* 0x0000000102028824 */ /* 0x000fe200078e0a37 */
[----:B------:R-:W-:Y:S01]  /*50a0*/  ISETP.GE.AND P0, PT, R16, RZ, PT ;  /* 0x000000ff1000720c */ /* 0x000fe20003f06270 */
[----:B------:R-:W-:Y:S01]  /*50b0*/  IMAD.MOV.U32 R16, RZ, RZ, R13 ;  /* 0x000000ffff107224 */ /* 0x000fe200078e000d */
[----:B0-----:R-:W2:Y:S01]  /*50c0*/  LDL.LU R59, [R1+0x2710] ;  /* 0x00271000013b7983 */ /* 0x001ea20000300800 */
[----:B------:R-:W-:-:S03]  /*50d0*/  @!P4 IMAD.MOV R12, RZ, RZ, -R12 ;  /* 0x000000ffff0cc224 */ /* 0x000fc600078e0a0c */
[----:B------:R-:W5:Y:S04]  /*50e0*/  LDL.LU R15, [R1+0x6c] ;  /* 0x00006c00010f7983 */ /* 0x000f680000300800 */
[----:B------:R-:W3:Y:S04]  /*50f0*/  LDL.LU R17, [R1+0x48] ;  /* 0x0000480001117983 */ /* 0x000ee80000300800 */
[----:B------:R-:W4:Y:S04]  /*5100*/  LDL.LU R9, [R1+0x38] ;  /* 0x0000380001097983 */ /* 0x000f280000300800 */
[----:B------:R0:W-:Y:S01]  /*5110*/  STL [R1+0x324], R8 ;  /* 0x0003240801007387 */ /* 0x0001e20000100800 */
[----:B------:R-:W-:-:S03]  /*5120*/  IMAD.HI.U32 R13, R0, R7, RZ ;  /* 0x00000007000d7227 */ /* 0x000fc600078e00ff */
[----:B------:R1:W-:Y:S01]  /*5130*/  STL [R1+0x320], R12 ;  /* 0x0003200c01007387 */ /* 0x0003e20000100800 */
[----:B0-----:R-:W-:Y:S02]  /*5140*/  IMAD.MOV.U32 R8, RZ, RZ, R16 ;  /* 0x000000ffff087224 */ /* 0x001fe400078e0010 */
[----:B------:R-:W-:Y:S02]  /*5150*/  IMAD.MOV.U32 R16, RZ, RZ, R60 ;  /* 0x000000ffff107224 */ /* 0x000fe400078e003c */
[----:B------:R-:W-:Y:S02]  /*5160*/  IMAD.MOV.U32 R60, RZ, RZ, R5 ;  /* 0x000000ffff3c7224 */ /* 0x000fe400078e0005 */
[----:B-1----:R-:W-:Y:S02]  /*5170*/  IMAD.MOV.U32 R12, RZ, RZ, R57 ;  /* 0x000000ffff0c7224 */ /* 0x002fe400078e0039 */
[----:B------:R-:W-:Y:S02]  /*5180*/  IMAD.MOV.U32 R57, RZ, RZ, R61 ;  /* 0x000000ffff397224 */ /* 0x000fe400078e003d */
[----:B------:R-:W-:-:S02]  /*5190*/  IMAD.MOV.U32 R61, RZ, RZ, R4 ;  /* 0x000000ffff3d7224 */ /* 0x000fc400078e0004 */
[----:B------:R-:W-:Y:S01]  /*51a0*/  @!P3 IMAD.MOV R60, RZ, RZ, -R60 ;  /* 0x000000ffff3cb224 */ /* 0x000fe200078e0a3c */
[----:B------:R-:W2:Y:S01]  /*51b0*/  LDL.LU R4, [R1+0x5c] ;  /* 0x00005c0001047983 */ /* 0x000ea20000300800 */
[----:B------:R-:W-:Y:S02]  /*51c0*/  IMAD.MOV R13, RZ, RZ, -R13 ;  /* 0x000000ffff0d7224 */ /* 0x000fe400078e0a0d */
[----:B------:R-:W-:Y:S01]  /*51d0*/  @!P2 IMAD.MOV R61, RZ, RZ, -R61 ;  /* 0x000000ffff3da224 */ /* 0x000fe200078e0a3d */
[----:B------:R0:W-:Y:S01]  /*51e0*/  STL [R1+0x328], R60 ;  /* 0x0003283c01007387 */ /* 0x0001e20000100800 */
[C---:B------:R-:W-:Y:S01]  /*51f0*/  IMAD R7, R55.reuse, R13, R7 ;  /* 0x0000000d37077224 */ /* 0x040fe200078e0207 */
[----:B------:R-:W-:Y:S02]  /*5200*/  ISETP.GE.AND P2, PT, R18, RZ, PT ;  /* 0x000000ff1200720c */ /* 0x000fe40003f46270 */
[----:B0-----:R-:W5:Y:S04]  /*5210*/  LDL.LU R60, [R1+0x270c] ;  /* 0x00270c00013c7983 */ /* 0x001f680000300800 */
[----:B------:R-:W3:Y:S04]  /*5220*/  LDL.LU R13, [R1+0x20] ;  /* 0x00002000010d7983 */ /* 0x000ee80000300800 */
[----:B------:R0:W-:Y:S04]  /*5230*/  STL [R1+0x32c], R61 ;  /* 0x00032c3d01007387 */ /* 0x0001e80000100800 */
[----:B0-----:R-:W5:Y:S04]  /*5240*/  LDL.LU R61, [R1+0x2708] ;  /* 0x00270800013d7983 */ /* 0x001f680000300800 */
[----:B------:R-:W2:Y:S01]  /*5250*/  LDL R18, [R1+0x44] ;  /* 0x0000440001127983 */ /* 0x000ea20000100800 */
[----:B------:R-:W-:-:S02]  /*5260*/  ISETP.GT.U32.AND P4, PT, R55, R2, PT ;  /* 0x000000023700720c */ /* 0x000fc40003f84070 */
[C---:B------:R-:W-:Y:S02]  /*5270*/  ISETP.GT.U32.AND P1, PT, R55.reuse, R11, PT ;  /* 0x0000000b3700720c */ /* 0x040fe40003f24070 */
[C---:B------:R-:W-:Y:S02]  /*5280*/  ISETP.GT.U32.AND P6, PT, R55.reuse, R6, PT ;  /* 0x000000063700720c */ /* 0x040fe40003fc4070 */
[----:B------:R-:W-:Y:S02]  /*5290*/  ISETP.GT.U32.AND P3, PT, R55, R10, PT ;  /* 0x0000000a3700720c */ /* 0x000fe40003f64070 */
[----:B------:R-:W-:-:S05]  /*52a0*/  IABS R5, R21 ;  /* 0x0000001500057213 */ /* 0x000fca0000000000 */
[--C-:B------:R-:W-:Y:S01]  /*52b0*/  @!P4 IMAD.IADD R2, R2, 0x1, -R55.reuse ;  /* 0x000000010202c824 */ /* 0x100fe200078e0a37 */
[----:B------:R-:W-:Y:S01]  /*52c0*/  ISETP.GT.U32.AND P4, PT, R55, R7, PT ;  /* 0x000000073700720c */ /* 0x000fe20003f84070 */
[--C-:B------:R-:W-:Y:S01]  /*52d0*/  @!P1 IMAD.IADD R11, R11, 0x1, -R55.reuse ;  /* 0x000000010b0b9824 */ /* 0x100fe200078e0a37 */
[----:B------:R-:W-:Y:S01]  /*52e0*/  ISETP.GE.AND P1, PT, R19, RZ, PT ;  /* 0x000000ff1300720c */ /* 0x000fe20003f26270 */
[--C-:B------:R-:W-:Y:S02]  /*52f0*/  @!P6 IMAD.IADD R6, R6, 0x1, -R55.reuse ;  /* 0x000000010606e824 */ /* 0x100fe400078e0a37 */
[----:B------:R-:W-:-:S03]  /*5300*/  @!P3 IMAD.IADD R10, R10, 0x1, -R55 ;  /* 0x000000010a0ab824 */ /* 0x000fc600078e0a37 */
[----:B------:R-:W-:Y:S01]  /*5310*/  ISETP.GT.U32.AND P6, PT, R55, R6, PT ;  /* 0x000000063700720c */ /* 0x000fe20003fc4070 */
[----:B------:R-:W-:-:S04]  /*5320*/  @!P5 IMAD.MOV R11, RZ, RZ, -R11 ;  /* 0x000000ffff0bd224 */ /* 0x000fc800078e0a0b */
[----:B------:R-:W-:Y:S01]  /*5330*/  @!P4 IMAD.IADD R7, R7, 0x1, -R55 ;  /* 0x000000010707c824 */ /* 0x000fe200078e0a37 */
[----:B------:R-:W-:Y:S01]  /*5340*/  ISETP.GT.U32.AND P4, PT, R55, R10, PT ;  /* 0x0000000a3700720c */ /* 0x000fe20003f84070 */
[----:B------:R-:W-:-:S03]  /*5350*/  @!P0 IMAD.MOV R2, RZ, RZ, -R2 ;  /* 0x000000ffff028224 */ /* 0x000fc600078e0a02 */
[----:B------:R-:W-:-:S03]  /*5360*/  ISETP.GT.U32.AND P0, PT, R55, R7, PT ;  /* 0x000000073700720c */ /* 0x000fc60003f04070 */
[--C-:B------:R-:W-:Y:S01]  /*5370*/  @!P6 IMAD.IADD R6, R6, 0x1, -R55.reuse ;  /* 0x000000010606e824 */ /* 0x100fe200078e0a37 */
[----:B------:R-:W-:Y:S01]  /*5380*/  ISETP.GE.AND P6, PT, R20, RZ, PT ;  /* 0x000000ff1400720c */ /* 0x000fe20003fc6270 */
[----:B------:R-:W-:Y:S01]  /*5390*/  IMAD.MOV.U32 R20, RZ, RZ, R8 ;  /* 0x000000ffff147224 */ /* 0x000fe200078e0008 */
[----:B------:R-:W-:Y:S01]  /*53a0*/  IABS R8, R22 ;  /* 0x0000001600087213 */ /* 0x000fe20000000000 */
[----:B------:R-:W-:Y:S01]  /*53b0*/  @!P2 IMAD.MOV R6, RZ, RZ, -R6 ;  /* 0x000000ffff06a224 */ /* 0x000fe200078e0a06 */
[----:B------:R0:W-:Y:S01]  /*53c0*/  STL [R1+0x318], R2 ;  /* 0x0003180201007387 */ /* 0x0001e20000100800 */
[----:B------:R-:W-:Y:S01]  /*53d0*/  @!P4 IMAD.IADD R10, R10, 0x1, -R55 ;  /* 0x000000010a0ac824 */ /* 0x000fe200078e0a37 */
[----:B------:R-:W-:Y:S02]  /*53e0*/  ISETP.GE.AND P3, PT, R21, RZ, PT ;  /* 0x000000ff1500720c */ /* 0x000fe40003f66270 */
[----:B------:R-:W-:Y:S04]  /*53f0*/  STL [R1+0x308], R11 ;  /* 0x0003080b01007387 */ /* 0x000fe80000100800 */
[----:B------:R1:W-:Y:S01]  /*5400*/  STL [R1+0x2f8], R6 ;  /* 0x0002f80601007387 */ /* 0x0003e20000100800 */
[----:B0-----:R-:W-:Y:S01]  /*5410*/  IMAD.HI.U32 R2, R0, R8, RZ ;  /* 0x0000000800027227 */ /* 0x001fe200078e00ff */
[----:B------:R-:W-:-:S03]  /*5420*/  ISETP.GE.AND P4, PT, R23, RZ, PT ;  /* 0x000000ff1700720c */ /* 0x000fc60003f86270 */
[----:B------:R-:W-:Y:S02]  /*5430*/  IMAD.MOV R2, RZ, RZ, -R2 ;  /* 0x000000ffff027224 */ /* 0x000fe400078e0a02 */
[----:B-1----:R-:W-:Y:S02]  /*5440*/  IMAD.MOV.U32 R6, RZ, RZ, R10 ;  /* 0x000000ffff067224 */ /* 0x002fe400078e000a */
[----:B------:R-:W-:Y:S02]  /*5450*/  @!P0 IMAD.IADD R7, R7, 0x1, -R55 ;  /* 0x0000000107078824 */ /* 0x000fe400078e0a37 */
[----:B------:R-:W-:Y:S01]  /*5460*/  @!P1 IMAD.MOV R6, RZ, RZ, -R6 ;  /* 0x000000ffff069224 */ /* 0x000fe200078e0a06 */
[----:B------:R-:W-:Y:S01]  /*5470*/  ISETP.GE.AND P2, PT, R22, RZ, PT ;  /* 0x000000ff1600720c */ /* 0x000fe20003f46270 */
[----:B------:R-:W-:Y:S01]  /*5480*/  IMAD R8, R55, R2, R8 ;  /* 0x0000000237087224 */ /* 0x000fe200078e0208 */
[----:B------:R-:W-:Y:S02]  /*5490*/  IABS R10, R24 ;  /* 0x00000018000a7213 */ /* 0x000fe40000000000 */
[----:B------:R-:W-:Y:S01]  /*54a0*/  IABS R11, R25 ;  /* 0x00000019000b7213 */ /* 0x000fe20000000000 */
[----:B------:R0:W-:Y:S01]  /*54b0*/  STL [R1+0x2f0], R6 ;  /* 0x0002f00601007387 */ /* 0x0001e20000100800 */
[----:B------:R-:W-:-:S02]  /*54c0*/  ISETP.GE.AND P0, PT, R24, RZ, PT ;  /* 0x000000ff1800720c */ /* 0x000fc40003f06270 */
[----:B------:R-:W-:Y:S02]  /*54d0*/  IABS R2, R32 ;  /* 0x0000002000027213 */ /* 0x000fe40000000000 */
[----:B0-----:R-:W-:Y:S01]  /*54e0*/  IABS R6, R30 ;  /* 0x0000001e00067213 */ /* 0x001fe20000000000 */
[----:B----4-:R-:W-:Y:S01]  /*54f0*/  IMAD.MOV.U32 R21, RZ, RZ, R9 ;  /* 0x000000ffff157224 */ /* 0x010fe200078e0009 */
[----:B------:R-:W-:Y:S01]  /*5500*/  IABS R9, R23 ;  /* 0x0000001700097213 */ /* 0x000fe20000000000 */
[----:B------:R-:W-:Y:S02]  /*5510*/  IMAD.MOV.U32 R23, RZ, RZ, R7 ;  /* 0x000000ffff177224 */ /* 0x000fe400078e0007 */
[----:B------:R-:W-:Y:S02]  /*5520*/  IMAD.MOV.U32 R22, RZ, RZ, R21 ;  /* 0x000000ffff167224 */ /* 0x000fe400078e0015 */
[----:B------:R-:W-:Y:S02]  /*5530*/  IMAD.MOV.U32 R21, RZ, RZ, R20 ;  /* 0x000000ffff157224 */ /* 0x000fe400078e0014 */
[----:B------:R-:W-:Y:S01]  /*5540*/  @!P6 IMAD.MOV R23, RZ, RZ, -R23 ;  /* 0x000000ffff17e224 */ /* 0x000fe200078e0a17 */
[----:B------:R-:W-:Y:S01]  /*5550*/  ISETP.GT.U32.AND P6, PT, R55, R8, PT ;  /* 0x000000083700720c */ /* 0x000fe20003fc4070 */
[----:B--2---:R-:W-:-:S02]  /*5560*/  IMAD.MOV.U32 R19, RZ, RZ, R18 ;  /* 0x000000ffff137224 */ /* 0x004fc400078e0012 */
[----:B------:R-:W-:Y:S02]  /*5570*/  IMAD.MOV.U32 R18, RZ, RZ, R4 ;  /* 0x000000ffff127224 */ /* 0x000fe400078e0004 */
[----:B------:R-:W-:-:S04]  /*5580*/  IMAD.HI.U32 R4, R0, R5, RZ ;  /* 0x0000000500047227 */ /* 0x000fc800078e00ff */
[----:B------:R-:W-:-:S04]  /*5590*/  IMAD.MOV R4, RZ, RZ, -R4 ;  /* 0x000000ffff047224 */ /* 0x000fc800078e0a04 */
[----:B------:R-:W-:-:S05]  /*55a0*/  IMAD R4, R55, R4, R5 ;  /* 0x0000000437047224 */ /* 0x000fca00078e0205 */
[----:B------:R-:W-:Y:S01]  /*55b0*/  ISETP.GT.U32.AND P5, PT, R55, R4, PT ;  /* 0x000000043700720c */ /* 0x000fe20003fa4070 */
[----:B------:R-:W-:-:S12]  /*55c0*/  IMAD.HI.U32 R5, R0, R9, RZ ;  /* 0x0000000900057227 */ /* 0x000fd800078e00ff */
[----:B------:R-:W-:-:S05]  /*55d0*/  @!P5 IMAD.IADD R4, R4, 0x1, -R55 ;  /* 0x000000010404d824 */ /* 0x000fca00078e0a37 */
[C---:B------:R-:W-:Y:S01]  /*55e0*/  ISETP.GT.U32.AND P1, PT, R55.reuse, R4, PT ;  /* 0x000000043700720c */ /* 0x040fe20003f24070 */
[----:B------:R-:W-:Y:S02]  /*55f0*/  IMAD.MOV R5, RZ, RZ, -R5 ;  /* 0x000000ffff057224 */ /* 0x000fe400078e0a05 */
[----:B------:R-:W-:Y:S02]  /*5600*/  IMAD.MOV.U32 R20, RZ, RZ, R19 ;  /* 0x000000ffff147224 */ /* 0x000fe400078e0013 */
[----:B---3--:R-:W-:Y:S02]  /*5610*/  IMAD.MOV.U32 R19, RZ, RZ, R13 ;  /* 0x000000ffff137224 */ /* 0x008fe400078e000d */
[----:B------:R-:W-:Y:S02]  /*5620*/  IMAD.MOV.U32 R13, RZ, RZ, R12 ;  /* 0x000000ffff0d7224 */ /* 0x000fe400078e000c */
[----:B------:R-:W-:Y:S02]  /*5630*/  IMAD R9, R55, R5, R9 ;  /* 0x0000000537097224 */ /* 0x000fe400078e0209 */
[----:B------:R-:W-:-:S04]  /*5640*/  IMAD.HI.U32 R12, R0, R10, RZ ;  /* 0x0000000a000c7227 */ /* 0x000fc800078e00ff */
[----:B------:R-:W-:Y:S02]  /*5650*/  IMAD.MOV R12, RZ, RZ, -R12 ;  /* 0x000000ffff0c7224 */ /* 0x000fe400078e0a0c */
[--C-:B------:R-:W-:Y:S01]  /*5660*/  @!P1 IMAD.IADD R4, R4, 0x1, -R55.reuse ;  /* 0x0000000104049824 */ /* 0x100fe200078e0a37 */
[C---:B------:R-:W-:Y:S01]  /*5670*/  ISETP.GT.U32.AND P1, PT, R55.reuse, R9, PT ;  /* 0x000000093700720c */ /* 0x040fe20003f24070 */
[----:B------:R-:W-:Y:S02]  /*5680*/  IMAD R10, R55, R12, R10 ;  /* 0x0000000c370a7224 */ /* 0x000fe400078e020a */
[----:B------:R-:W-:-:S03]  /*5690*/  @!P6 IMAD.IADD R8, R8, 0x1, -R55 ;  /* 0x000000010808e824 */ /* 0x000fc600078e0a37 */
[----:B------:R-:W-:Y:S01]  /*56a0*/  ISETP.GT.U32.AND P6, PT, R55, R10, PT ;  /* 0x0000000a3700720c */ /* 0x000fe20003fc4070 */
[----:B------:R-:W-:-:S06]  /*56b0*/  IMAD.HI.U32 R7, R0, R11, RZ ;  /* 0x0000000b00077227 */ /* 0x000fcc00078e00ff */
[----:B------:R-:W-:Y:S01]  /*56c0*/  @!P1 IMAD.IADD R9, R9, 0x1, -R55 ;  /* 0x0000000109099824 */ /* 0x000fe200078e0a37 */
[----:B------:R-:W-:Y:S01]  /*56d0*/  ISETP.GT.U32.AND P1, PT, R55, R8, PT ;  /* 0x000000083700720c */ /* 0x000fe20003f24070 */
[----:B------:R0:W-:Y:S01]  /*56e0*/  STL [R1+0x2ec], R23 ;  /* 0x0002ec1701007387 */ /* 0x0001e20000100800 */
[----:B------:R-:W-:Y:S01]  /*56f0*/  IABS R5, R31 ;  /* 0x0000001f00057213 */ /* 0x000fe20000000000 */
[----:B------:R-:W-:Y:S02]  /*5700*/  IMAD.MOV.U32 R24, RZ, RZ, R13 ;  /* 0x000000ffff187224 */ /* 0x000fe400078e000d */
[----:B------:R-:W-:Y:S02]  /*5710*/  @!P6 IMAD.IADD R10, R10, 0x1, -R55 ;  /* 0x000000010a0ae824 */ /* 0x000fe400078e0a37 */
[----:B------:R-:W-:Y:S02]  /*5720*/  IMAD.MOV R7, RZ, RZ, -R7 ;  /* 0x000000ffff077224 */ /* 0x000fe400078e0a07 */
[----:B0-----:R-:W-:-:S02]  /*5730*/  IMAD.MOV.U32 R23, RZ, RZ, R14 ;  /* 0x000000ffff177224 */ /* 0x001fc400078e000e */
[----:B------:R-:W-:Y:S02]  /*5740*/  IMAD.MOV.U32 R14, RZ, RZ, R4 ;  /* 0x000000ffff0e7224 */ /* 0x000fe400078e0004 */
[----:B------:R-:W-:Y:S01]  /*5750*/  IMAD.HI.U32 R13, R0, R6, RZ ;  /* 0x00000006000d7227 */ /* 0x000fe200078e00ff */
[----:B------:R-:W-:-:S03]  /*5760*/  ISETP.GT.U32.AND P6, PT, R55, R10, PT ;  /* 0x0000000a3700720c */ /* 0x000fc60003fc4070 */
[----:B------:R-:W-:Y:S01]  /*5770*/  @!P3 IMAD.MOV R14, RZ, RZ, -R14 ;  /* 0x000000ffff0eb224 */ /* 0x000fe200078e0a0e */
[C---:B------:R-:W-:Y:S01]  /*5780*/  ISETP.GT.U32.AND P3, PT, R55.reuse, R9, PT ;  /* 0x000000093700720c */ /* 0x040fe20003f64070 */
[----:B------:R-:W-:Y:S02]  /*5790*/  IMAD R7, R55, R7, R11 ;  /* 0x0000000737077224 */ /* 0x000fe400078e020b */
[----:B------:R-:W-:Y:S01]  /*57a0*/  IMAD.HI.U32 R12, R0, R5, RZ ;  /* 0x00000005000c7227 */ /* 0x000fe200078e00ff */
[----:B------:R-:W-:-:S03]  /*57b0*/  ISETP.GE.AND P5, PT, R25, RZ, PT ;  /* 0x000000ff1900720c */ /* 0x000fc60003fa6270 */
[----:B------:R-:W-:-:S04]  /*57c0*/  IMAD.HI.U32 R11, R0, R2, RZ ;  /* 0x00000002000b7227 */ /* 0x000fc800078e00ff */
[----:B------:R-:W-:Y:S02]  /*57d0*/  IMAD.MOV R13, RZ, RZ, -R13 ;  /* 0x000000ffff0d7224 */ /* 0x000fe400078e0a0d */
[----:B------:R-:W-:Y:S02]  /*57e0*/  @!P1 IMAD.IADD R8, R8, 0x1, -R55 ;  /* 0x0000000108089824 */ /* 0x000fe400078e0a37 */
[----:B------:R-:W-:Y:S01]  /*57f0*/  IMAD.MOV R12, RZ, RZ, -R12 ;  /* 0x000000ffff0c7224 */ /* 0x000fe200078e0a0c */
[C---:B------:R-:W-:Y:S01]  /*5800*/  ISETP.GT.U32.AND P1, PT, R55.reuse, R7, PT ;  /* 0x000000073700720c */ /* 0x040fe20003f24070 */
[----:B------:R-:W-:Y:S02]  /*5810*/  IMAD.MOV R11, RZ, RZ, -R11 ;  /* 0x000000ffff0b7224 */ /* 0x000fe400078e0a0b */
[----:B------:R-:W-:Y:S02]  /*5820*/  IMAD R6, R55, R13, R6 ;  /* 0x0000000d37067224 */ /* 0x000fe400078e0206 */
[----:B------:R-:W-:-:S02]  /*5830*/  IMAD.MOV.U32 R25, RZ, RZ, R8 ;  /* 0x000000ffff197224 */ /* 0x000fc400078e0008 */
[C---:B------:R-:W-:Y:S01]  /*5840*/  IMAD R5, R55.reuse, R12, R5 ;  /* 0x0000000c37057224 */ /* 0x040fe200078e0205 */
[----:B------:R-:W-:Y:S01]  /*5850*/  IABS R12, R33 ;  /* 0x00000021000c7213 */ /* 0x000fe20000000000 */
[C---:B------:R-:W-:Y:S02]  /*5860*/  IMAD R2, R55.reuse, R11, R2 ;  /* 0x0000000b37027224 */ /* 0x040fe400078e0202 */
[----:B------:R-:W-:Y:S01]  /*5870*/  @!P2 IMAD.MOV R25, RZ, RZ, -R25 ;  /* 0x000000ffff19a224 */ /* 0x000fe200078e0a19 */
[----:B------:R-:W-:Y:S01]  /*5880*/  ISETP.GT.U32.AND P2, PT, R55, R6, PT ;  /* 0x000000063700720c */ /* 0x000fe20003f44070 */
[--C-:B------:R-:W-:Y:S01]  /*5890*/  @!P3 IMAD.IADD R9, R9, 0x1, -R55.reuse ;  /* 0x000000010909b824 */ /* 0x100fe200078e0a37 */
[C---:B------:R-:W-:Y:S01]  /*58a0*/  ISETP.GT.U32.AND P3, PT, R55.reuse, R5, PT ;  /* 0x000000053700720c */ /* 0x040fe20003f64070 */
[----:B------:R-:W-:Y:S01]  /*58b0*/  @!P6 IMAD.IADD R10, R10, 0x1, -R55 ;  /* 0x000000010a0ae824 */ /* 0x000fe200078e0a37 */
[----:B------:R-:W-:Y:S01]  /*58c0*/  ISETP.GT.U32.AND P6, PT, R55, R2, PT ;  /* 0x000000023700720c */ /* 0x000fe20003fc4070 */
[----:B------:R-:W-:-:S04]  /*58d0*/  IMAD.HI.U32 R8, R0, R12, RZ ;  /* 0x0000000c00087227 */ /* 0x000fc800078e00ff */
[----:B------:R-:W-:Y:S02]  /*58e0*/  IMAD.MOV R8, RZ, RZ, -R8 ;  /* 0x000000ffff087224 */ /* 0x000fe400078e0a08 */
[--C-:B------:R-:W-:Y:S02]  /*58f0*/  @!P1 IMAD.IADD R7, R7, 0x1, -R55.reuse ;  /* 0x0000000107079824 */ /* 0x100fe400078e0a37 */
[C---:B------:R-:W-:Y:S01]  /*5900*/  IMAD R8, R55.reuse, R8, R12 ;  /* 0x0000000837087224 */ /* 0x040fe200078e020c */
[----:B------:R-:W-:Y:S01]  /*5910*/  IABS R11, R34 ;  /* 0x00000022000b7213 */ /* 0x000fe20000000000 */
[--C-:B------:R-:W-:Y:S01]  /*5920*/  @!P2 IMAD.IADD R6, R6, 0x1, -R55.reuse ;  /* 0x000000010606a824 */ /* 0x100fe200078e0a37 */
[----:B------:R-:W-:Y:S01]  /*5930*/  ISETP.GT.U32.AND P2, PT, R55, R7, PT ;  /* 0x000000073700720c */ /* 0x000fe20003f44070 */
[----:B------:R-:W-:Y:S01]  /*5940*/  IMAD.MOV.U32 R12, RZ, RZ, R10 ;  /* 0x000000ffff0c7224 */ /* 0x000fe200078e000a */
[----:B------:R0:W-:Y:S01]  /*5950*/  STL [R1+0x2e8], R14 ;  /* 0x0002e80e01007387 */ /* 0x0001e20000100800 */
[--C-:B------:R-:W-:Y:S01]  /*5960*/  @!P3 IMAD.IADD R5, R5, 0x1, -R55.reuse ;  /* 0x000000010505b824 */ /* 0x100fe200078e0a37 */
[C---:B------:R-:W-:Y:S01]  /*5970*/  ISETP.GT.U32.AND P3, PT, R55.reuse, R6, PT ;  /* 0x000000063700720c */ /* 0x040fe20003f64070 */
[----:B------:R-:W-:Y:S01]  /*5980*/  @!P6 IMAD.IADD R2, R2, 0x1, -R55 ;  /* 0x000000010202e824 */ /* 0x000fe200078e0a37 */
[----:B------:R1:W-:Y:S01]  /*5990*/  STL [R1+0x2e4], R25 ;  /* 0x0002e41901007387 */ /* 0x0003e20000100800 */
[----:B------:R-:W-:Y:S01]  /*59a0*/  @!P0 IMAD.MOV R12, RZ, RZ, -R12 ;  /* 0x000000ffff0c8224 */ /* 0x000fe200078e0a0c */
[----:B------:R-:W-:Y:S01]  /*59b0*/  ISETP.GT.U32.AND P0, PT, R55, R8, PT ;  /* 0x000000083700720c */ /* 0x000fe20003f04070 */
[----:B0-----:R-:W-:-:S04]  /*59c0*/  IMAD.HI.U32 R14, R0, R11, RZ ;  /* 0x0000000b000e7227 */ /* 0x001fc800078e00ff */
[----:B-1----:R-:W-:Y:S01]  /*59d0*/  IMAD.MOV.U32 R25, RZ, RZ, R9 ;  /* 0x000000ffff197224 */ /* 0x002fe200078e0009 */
[----:B------:R-:W-:Y:S01]  /*59e0*/  IABS R4, R35 ;  /* 0x0000002300047213 */ /* 0x000fe20000000000 */
[----:B------:R-:W-:Y:S02]  /*59f0*/  IMAD.MOV R14, RZ, RZ, -R14 ;  /* 0x000000ffff0e7224 */ /* 0x000fe400078e0a0e */
[----:B------:R-:W-:Y:S01]  /*5a00*/  @!P4 IMAD.MOV R25, RZ, RZ, -R25 ;  /* 0x000000ffff19c224 */ /* 0x000fe200078e0a19 */
[C---:B------:R-:W-:Y:S02]  /*5a10*/  ISETP.GT.U32.AND P4, PT, R55.reuse, R2, PT ;  /* 0x000000023700720c */ /* 0x040fe40003f84070 */
[C---:B------:R-:W-:Y:S01]  /*5a20*/  ISETP.GT.U32.AND P6, PT, R55.reuse, R5, PT ;  /* 0x000000053700720c */ /* 0x040fe20003fc4070 */
[----:B------:R-:W-:Y:S01]  /*5a30*/  IMAD R11, R55, R14, R11 ;  /* 0x0000000e370b7224 */ /* 0x000fe200078e020b */
[----:B------:R-:W-:Y:S01]  /*5a40*/  IABS R10, R36 ;  /* 0x00000024000a7213 */ /* 0x000fe20000000000 */
[----:B------:R-:W-:-:S02]  /*5a50*/  @!P2 IMAD.IADD R7, R7, 0x1, -R55 ;  /* 0x000000010707a824 */ /* 0x000fc400078e0a37 */
[----:B------:R-:W-:Y:S01]  /*5a60*/  IMAD.HI.U32 R13, R0, R4, RZ ;  /* 0x00000004000d7227 */ /* 0x000fe200078e00ff */
[----:B------:R0:W-:Y:S01]  /*5a70*/  STL [R1+0x2e0], R25 ;  /* 0x0002e01901007387 */ /* 0x0001e20000100800 */
[----:B------:R-:W-:Y:S02]  /*5a80*/  IABS R9, R37 ;  /* 0x0000002500097213 */ /* 0x000fe40000000000 */
[--C-:B------:R-:W-:Y:S01]  /*5a90*/  @!P3 IMAD.IADD R6, R6, 0x1, -R55.reuse ;  /* 0x000000010606b824 */ /* 0x100fe200078e0a37 */
[----:B------:R1:W-:Y:S01]  /*5aa0*/  STL [R1+0x2d8], R12 ;  /* 0x0002d80c01007387 */ /* 0x0003e20000100800 */
[----:B------:R-:W-:Y:S01]  /*5ab0*/  @!P0 IMAD.IADD R8, R8, 0x1, -R55 ;  /* 0x0000000108088824 */ /* 0x000fe200078e0a37 */
[----:B------:R-:W-:Y:S01]  /*5ac0*/  ISETP.GT.U32.AND P2, PT, R55, R11, PT ;  /* 0x0000000b3700720c */ /* 0x000fe20003f44070 */
[----:B------:R-:W-:Y:S01]  /*5ad0*/  IMAD.MOV R13, RZ, RZ, -R13 ;  /* 0x000000ffff0d7224 */ /* 0x000fe200078e0a0d */
[----:B------:R-:W-:Y:S01]  /*5ae0*/  ISETP.GE.AND P3, PT, R31, RZ, PT ;  /* 0x000000ff1f00720c */ /* 0x000fe20003f66270 */
[----:B0-----:R-:W-:Y:S01]  /*5af0*/  IMAD.MOV.U32 R25, RZ, RZ, R7 ;  /* 0x000000ffff197224 */ /* 0x001fe200078e0007 */
[----:B------:R-:W-:Y:S01]  /*5b00*/  ISETP.GE.AND P1, PT, R30, RZ, PT ;  /* 0x000000ff1e00720c */ /* 0x000fe20003f26270 */
[----:B------:R-:W-:-:S02]  /*5b10*/  @!P4 IMAD.IADD R2, R2, 0x1, -R55 ;  /* 0x000000010202c824 */ /* 0x000fc400078e0a37 */
[----:B-1----:R-:W-:Y:S01]  /*5b20*/  IMAD.HI.U32 R12, R0, R10, RZ ;  /* 0x0000000a000c7227 */ /* 0x002fe200078e00ff */
[----:B------:R-:W-:-:S03]  /*5b30*/  ISETP.GE.AND P4, PT, R32, RZ, PT ;  /* 0x000000ff2000720c */ /* 0x000fc60003f86270 */
[----:B------:R-:W-:Y:S01]  /*5b40*/  @!P5 IMAD.MOV R25, RZ, RZ, -R25 ;  /* 0x000000ffff19d224 */ /* 0x000fe200078e0a19 */
[C---:B------:R-:W-:Y:S01]  /*5b50*/  ISETP.GT.U32.AND P5, PT, R55.reuse, R8, PT ;  /* 0x000000083700720c */ /* 0x040fe20003fa4070 */
[----:B------:R-:W-:Y:S02]  /*5b60*/  IMAD R4, R55, R13, R4 ;  /* 0x0000000d37047224 */ /* 0x000fe400078e0204 */
[----:B------:R-:W-:Y:S02]  /*5b70*/  @!P6 IMAD.IADD R5, R5, 0x1, -R55 ;  /* 0x000000010505e824 */ /* 0x000fe400078e0a37 */
[----:B------:R-:W-:Y:S02]  /*5b80*/  IMAD.MOV R12, RZ, RZ, -R12 ;  /* 0x000000ffff0c7224 */ /* 0x000fe400078e0a0c */
[----:B------:R-:W-:-:S04]  /*5b90*/  IMAD.HI.U32 R13, R0, R9, RZ ;  /* 0x00000009000d7227 */ /* 0x000fc800078e00ff */
[----:B------:R-:W-:Y:S02]  /*5ba0*/  IMAD.MOV.U32 R14, RZ, RZ, R6 ;  /* 0x000000ffff0e7224 */ /* 0x000fe400078e0006 */
[----:B------:R-:W-:Y:S02]  /*5bb0*/  IMAD R10, R55, R12, R10 ;  /* 0x0000000c370a7224 */ /* 0x000fe400078e020a */
[----:B------:R-:W-:Y:S02]  /*5bc0*/  IMAD.MOV R13, RZ, RZ, -R13 ;  /* 0x000000ffff0d7224 */ /* 0x000fe400078e0a0d */
[----:B------:R-:W-:Y:S02]  /*5bd0*/  IMAD.MOV.U32 R6, RZ, RZ, R5 ;  /* 0x000000ffff067224 */ /* 0x000fe400078e0005 */
[----:B------:R-:W-:Y:S02]  /*5be0*/  @!P2 IMAD.IADD R11, R11, 0x1, -R55 ;  /* 0x000000010b0ba824 */ /* 0x000fe400078e0a37 */
[----:B------:R-:W-:Y:S01]  /*5bf0*/  @!P3 IMAD.MOV R6, RZ, RZ, -R6 ;  /* 0x000000ffff06b224 */ /* 0x000fe200078e0a06 */
[C---:B------:R-:W-:Y:S01]  /*5c00*/  ISETP.GT.U32.AND P3, PT, R55.reuse, R10, PT ;  /* 0x0000000a3700720c */ /* 0x040fe20003f64070 */
[C---:B------:R-:W-:Y:S01]  /*5c10*/  IMAD R9, R55.reuse, R13, R9 ;  /* 0x0000000d37097224 */ /* 0x040fe200078e0209 */
[C---:B------:R-:W-:Y:S01]  /*5c20*/  ISETP.GT.U32.AND P6, PT, R55.reuse, R4, PT ;  /* 0x000000043700720c */ /* 0x040fe20003fc4070 */
[----:B------:R-:W-:Y:S01]  /*5c30*/  @!P1 IMAD.MOV R14, RZ, RZ, -R14 ;  /* 0x000000ffff0e9224 */ /* 0x000fe200078e0a0e */
[C---:B------:R-:W-:Y:S01]  /*5c40*/  ISETP.GT.U32.AND P1, PT, R55.reuse, R11, PT ;  /* 0x0000000b3700720c */ /* 0x040fe20003f24070 */
[----:B------:R-:W-:Y:S01]  /*5c50*/  @!P4 IMAD.MOV R2, RZ, RZ, -R2 ;  /* 0x000000ffff02c224 */ /* 0x000fe200078e0a02 */
[----:B------:R-:W-:Y:S01]  /*5c60*/  IABS R5, R38 ;  /* 0x0000002600057213 */ /* 0x000fe20000000000 */
[----:B------:R-:W-:Y:S01]  /*5c70*/  @!P5 IMAD.IADD R8, R8, 0x1, -R55 ;  /* 0x000000010808d824 */ /* 0x000fe200078e0a37 */
[----:B------:R-:W-:Y:S01]  /*5c80*/  ISETP.GT.U32.AND P5, PT, R55, R9, PT ;  /* 0x000000093700720c */ /* 0x000fe20003fa4070 */
[----:B------:R-:W-:Y:S01]  /*5c90*/  STL [R1+0x2d4], R25 ;  /* 0x0002d41901007387 */ /* 0x000fe20000100800 */
[----:B------:R-:W-:-:S03]  /*5ca0*/  ISETP.GE.AND P2, PT, R34, RZ, PT ;  /* 0x000000ff2200720c */ /* 0x000fc60003f46270 */
[----:B------:R-:W-:Y:S04]  /*5cb0*/  STL [R1+0x2d0], R14 ;  /* 0x0002d00e01007387 */ /* 0x000fe80000100800 */
[----:B------:R-:W-:Y:S04]  /*5cc0*/  STL [R1+0x2cc], R6 ;  /* 0x0002cc0601007387 */ /* 0x000fe80000100800 */
[----:B------:R0:W-:Y:S01]  /*5cd0*/  STL [R1+0x2c8], R2 ;  /* 0x0002c80201007387 */ /* 0x0001e20000100800 */
[--C-:B------:R-:W-:Y:S01]  /*5ce0*/  @!P3 IMAD.IADD R10, R10, 0x1, -R55.reuse ;  /* 0x000000010a0ab824 */ /* 0x100fe200078e0a37 */
[----:B------:R-:W-:Y:S01]  /*5cf0*/  ISETP.GE.AND P0, PT, R33, RZ, PT ;  /* 0x000000ff2100720c */ /* 0x000fe20003f06270 */
[----:B------:R-:W-:-:S02]  /*5d00*/  @!P6 IMAD.IADD R4, R4, 0x1, -R55 ;  /* 0x000000010404e824 */ /* 0x000fc400078e0a37 */
[----:B0-----:R-:W-:-:S04]  /*5d10*/  IMAD.HI.U32 R2, R0, R5, RZ ;  /* 0x0000000500027227 */ /* 0x001fc800078e00ff */
[----:B------:R-:W-:Y:S02]  /*5d20*/  IMAD.MOV R2, RZ, RZ, -R2 ;  /* 0x000000ffff027224 */ /* 0x000fe400078e0a02 */
[--C-:B------:R-:W-:Y:S02]  /*5d30*/  @!P1 IMAD.IADD R11, R11, 0x1, -R55.reuse ;  /* 0x000000010b0b9824 */ /* 0x100fe400078e0a37 */
[----:B------:R-:W-:Y:S01]  /*5d40*/  @!P5 IMAD.IADD R9, R9, 0x1, -R55 ;  /* 0x000000010909d824 */ /* 0x000fe200078e0a37 */
[C---:B------:R-:W-:Y:S01]  /*5d50*/  ISETP.GT.U32.AND P5, PT, R55.reuse, R10, PT ;  /* 0x0000000a3700720c */ /* 0x040fe20003fa4070 */
[C---:B------:R-:W-:Y:S01]  /*5d60*/  IMAD R2, R55.reuse, R2, R5 ;  /* 0x0000000237027224 */ /* 0x040fe200078e0205 */
[----:B------:R-:W-:Y:S01]  /*5d70*/  ISETP.GT.U32.AND P6, PT, R55, R4, PT ;  /* 0x000000043700720c */ /* 0x000fe20003fc4070 */
[----:B------:R-:W-:Y:S01]  /*5d80*/  @!P2 IMAD.MOV R11, RZ, RZ, -R11 ;  /* 0x000000ffff0ba224 */ /* 0x000fe200078e0a0b */
[----:B------:R-:W-:Y:S02]  /*5d90*/  ISETP.GE.AND P4, PT, R35, RZ, PT ;  /* 0x000000ff2300720c */ /* 0x000fe40003f86270 */
[----:B------:R-:W-:Y:S01]  /*5da0*/  ISETP.GT.U32.AND P2, PT, R55, R2, PT ;  /* 0x000000023700720c */ /* 0x000fe20003f44070 */
[----:B------:R-:W-:Y:S01]  /*5db0*/  IMAD.MOV.U32 R12, RZ, RZ, R8 ;  /* 0x000000ffff0c7224 */ /* 0x000fe200078e0008 */
[----:B------:R-:W-:-:S03]  /*5dc0*/  ISETP.GE.AND P1, PT, R36, RZ, PT ;  /* 0x000000ff2400720c */ /* 0x000fc60003f26270 */
[----:B------:R-:W-:Y:S01]  /*5dd0*/  @!P0 IMAD.MOV R12, RZ, RZ, -R12 ;  /* 0x000000ffff0c8224 */ /* 0x000fe200078e0a0c */
[----:B------:R-:W-:Y:S01]  /*5de0*/  ISETP.GT.U32.AND P0, PT, R55, R9, PT ;  /* 0x000000093700720c */ /* 0x000fe20003f04070 */
[--C-:B------:R-:W-:Y:S01]  /*5df0*/  @!P5 IMAD.IADD R10, R10, 0x1, -R55.reuse ;  /* 0x000000010a0ad824 */ /* 0x100fe200078e0a37 */
[----:B------:R-:W-:Y:S01]  /*5e00*/  IABS R6, R39 ;  /* 0x0000002700067213 */ /* 0x000fe20000000000 */
[----:B------:R-:W-:Y:S01]  /*5e10*/  @!P6 IMAD.IADD R4, R4, 0x1, -R55 ;  /* 0x000000010404e824 */ /* 0x000fe200078e0a37 */
[----:B------:R-:W-:Y:S01]  /*5e20*/  ISETP.GE.AND P6, PT, R37, RZ, PT ;  /* 0x000000ff2500720c */ /* 0x000fe20003fc6270 */
[----:B------:R0:W-:Y:S01]  /*5e30*/  STL [R1+0x2c4], R12 ;  /* 0x0002c40c01007387 */ /* 0x0001e20000100800 */
[----:B------:R-:W-:Y:S01]  /*5e40*/  IABS R7, R40 ;  /* 0x0000002800077213 */ /* 0x000fe20000000000 */
[----:B------:R-:W-:-:S04]  /*5e50*/  IMAD.HI.U32 R5, R0, R6, RZ ;  /* 0x0000000600057227 */ /* 0x000fc800078e00ff */
[----:B------:R-:W-:Y:S02]  /*5e60*/  @!P2 IMAD.IADD R2, R2, 0x1, -R55 ;  /* 0x000000010202a824 */ /* 0x000fe400078e0a37 */
[----:B------:R-:W-:Y:S02]  /*5e70*/  @!P4 IMAD.MOV R4, RZ, RZ, -R4 ;  /* 0x000000ffff04c224 */ /* 0x000fe400078e0a04 */
[----:B0-----:R-:W-:Y:S02]  /*5e80*/  IMAD.MOV.U32 R12, RZ, RZ, R10 ;  /* 0x000000ffff0c7224 */ /* 0x001fe400078e000a */
[----:B------:R-:W-:Y:S02]  /*5e90*/  IMAD.MOV R5, RZ, RZ, -R5 ;  /* 0x000000ffff057224 */ /* 0x000fe400078e0a05 */
[----:B------:R-:W-:Y:S01]  /*5ea0*/  @!P1 IMAD.MOV R12, RZ, RZ, -R12 ;  /* 0x000000ffff0c9224 */ /* 0x000fe200078e0a0c */
[----:B------:R-:W-:Y:S01]  /*5eb0*/  ISETP.GT.U32.AND P1, PT, R55, R2, PT ;  /* 0x000000023700720c */ /* 0x000fe20003f24070 */
[----:B------:R-:W-:Y:S01]  /*5ec0*/  IMAD.HI.U32 R8, R0, R7, RZ ;  /* 0x0000000700087227 */ /* 0x000fe200078e00ff */
[----:B------:R0:W-:Y:S03]  /*5ed0*/  STL [R1+0x2c0], R11 ;  /* 0x0002c00b01007387 */ /* 0x0001e60000100800 */
[----:B------:R-:W-:Y:S01]  /*5ee0*/  @!P0 IMAD.IADD R9, R9, 0x1, -R55 ;  /* 0x0000000109098824 */ /* 0x000fe200078e0a37 */
[----:B------:R1:W-:Y:S01]  /*5ef0*/  STL [R1+0x2bc], R4 ;  /* 0x0002bc0401007387 */ /* 0x0003e20000100800 */
[----:B------:R-:W-:-:S02]  /*5f00*/  IMAD.MOV R8, RZ, RZ, -R8 ;  /* 0x000000ffff087224 */ /* 0x000fc400078e0a08 */
[----:B------:R-:W-:Y:S01]  /*5f10*/  @!P6 IMAD.MOV R9, RZ, RZ, -R9 ;  /* 0x000000ffff09e224 */ /* 0x000fe200078e0a09 */
[----:B------:R2:W-:Y:S01]  /*5f20*/  STL [R1+0x2b8], R12 ;  /* 0x0002b80c01007387 */ /* 0x0005e20000100800 */
[----:B0-----:R-:W-:Y:S01]  /*5f30*/  IABS R11, R41 ;  /* 0x00000029000b7213 */ /* 0x001fe20000000000 */
[C---:B-1----:R-:W-:Y:S02]  /*5f40*/  IMAD R4, R55.reuse, R5, R6 ;  /* 0x0000000537047224 */ /* 0x042fe400078e0206 */
[C---:B------:R-:W-:Y:S01]  /*5f50*/  IMAD R7, R55.reuse, R8, R7 ;  /* 0x0000000837077224 */ /* 0x040fe200078e0207 */
[----:B--2---:R-:W-:Y:S01]  /*5f60*/  IABS R12, R43 ;  /* 0x0000002b000c7213 */ /* 0x004fe20000000000 */
[----:B------:R-:W-:Y:S01]  /*5f70*/  IMAD.HI.U32 R13, R0, R11, RZ ;  /* 0x0000000b000d7227 */ /* 0x000fe200078e00ff */
[C---:B------:R-:W-:Y:S01]  /*5f80*/  ISETP.GT.U32.AND P6, PT, R55.reuse, R4, PT ;  /* 0x000000043700720c */ /* 0x040fe20003fc4070 */
[----:B------:R0:W-:Y:S02]  /*5f90*/  STL [R1+0x2b4], R9 ;  /* 0x0002b40901007387 */ /* 0x0001e40000100800 */
[----:B------:R-:W-:Y:S01]  /*5fa0*/  @!P1 IMAD.IADD R2, R2, 0x1, -R55 ;  /* 0x0000000102029824 */ /* 0x000fe200078e0a37 */
[----:B------:R-:W-:Y:S01]  /*5fb0*/  ISETP.GT.U32.AND P1, PT, R55, R7, PT ;  /* 0x000000073700720c */ /* 0x000fe20003f24070 */
[----:B0-----:R-:W-:-:S02]  /*5fc0*/  IMAD.MOV.U32 R9, RZ, RZ, R12 ;  /* 0x000000ffff097224 */ /* 0x001fc400078e000c */
[----:B------:R-:W-:-:S04]  /*5fd0*/  IMAD.MOV R12, RZ, RZ, -R13 ;  /* 0x000000ffff0c7224 */ /* 0x000fc800078e0a0d */
[----:B------:R-:W-:Y:S02]  /*5fe0*/  IMAD R11, R55, R12, R11 ;  /* 0x0000000c370b7224 */ /* 0x000fe400078e020b */
[----:B------:R-:W-:-:S03]  /*5ff0*/  @!P6 IMAD.IADD R4, R4, 0x1, -R55 ;  /* 0x000000010404e824 */ /* 0x000fc600078e0a37 */
[----:B------:R-:W-:Y:S01]  /*6000*/  ISETP.GT.U32.AND P6, PT, R55, R11, PT ;  /* 0x0000000b3700720c */ /* 0x000fe20003fc4070 */
[----:B------:R-:W-:Y:S01]  /*6010*/  @!P1 IMAD.IADD R7, R7, 0x1, -R55 ;  /* 0x0000000107079824 */ /* 0x000fe200078e0a37 */
[----:B------:R-:W-:Y:S02]  /*6020*/  ISETP.GE.AND P3, PT, R38, RZ, PT ;  /* 0x000000ff2600720c */ /* 0x000fe40003f66270 */
[----:B------:R-:W-:Y:S02]  /*6030*/  IABS R10, R42 ;  /* 0x0000002a000a7213 */ /* 0x000fe40000000000 */
[----:B------:R-:W-:-:S03]  /*6040*/  ISETP.GT.U32.AND P1, PT, R55, R4, PT ;  /* 0x000000043700720c */ /* 0x000fc60003f24070 */
[C---:B------:R-:W-:Y:S01]  /*6050*/  IMAD.HI.U32 R8, R0.reuse, R10, RZ ;  /* 0x0000000a00087227 */ /* 0x040fe200078e00ff */
[----:B------:R-:W-:Y:S02]  /*6060*/  IABS R6, R44 ;  /* 0x0000002c00067213 */ /* 0x000fe40000000000 */
[----:B------:R-:W-:Y:S01]  /*6070*/  ISETP.GE.AND P4, PT, R39, RZ, PT ;  /* 0x000000ff2700720c */ /* 0x000fe20003f86270 */
[----:B------:R-:W-:Y:S01]  /*6080*/  IMAD.MOV.U32 R14, RZ, RZ, R2 ;  /* 0x000000ffff0e7224 */ /* 0x000fe200078e0002 */
[----:B------:R-:W-:Y:S01]  /*6090*/  IABS R5, R45 ;  /* 0x0000002d00057213 */ /* 0x000fe20000000000 */
[----:B------:R-:W-:Y:S02]  /*60a0*/  @!P6 IMAD.IADD R11, R11, 0x1, -R55 ;  /* 0x000000010b0be824 */ /* 0x000fe400078e0a37 */
[----:B------:R-:W-:Y:S02]  /*60b0*/  IMAD.MOV R8, RZ, RZ, -R8 ;  /* 0x000000ffff087224 */ /* 0x000fe400078e0a08 */
[----:B------:R-:W-:Y:S01]  /*60c0*/  IMAD.HI.U32 R13, R0, R9, RZ ;  /* 0x00000009000d7227 */ /* 0x000fe200078e00ff */
[----:B------:R-:W-:-:S03]  /*60d0*/  ISETP.GT.U32.AND P6, PT, R55, R11, PT ;  /* 0x0000000b3700720c */ /* 0x000fc60003fc4070 */
[----:B------:R-:W-:Y:S01]  /*60e0*/  @!P3 IMAD.MOV R14, RZ, RZ, -R14 ;  /* 0x000000ffff0eb224 */ /* 0x000fe200078e0a0e */
[C---:B------:R-:W-:Y:S01]  /*60f0*/  ISETP.GT.U32.AND P3, PT, R55.reuse, R7, PT ;  /* 0x000000073700720c */ /* 0x040fe20003f64070 */
[----:B------:R-:W-:Y:S02]  /*6100*/  IMAD R10, R55, R8, R10 ;  /* 0x00000008370a7224 */ /* 0x000fe400078e020a */
[----:B------:R-:W-:-:S04]  /*6110*/  IMAD.HI.U32 R12, R0, R6, RZ ;  /* 0x00000006000c7227 */ /* 0x000fc800078e00ff */
        /* <DEDUP_REMOVED lines=10> */
[C---:B------:R-:W-:Y:S01]  /*61c0*/  IMAD R5, R55.reuse, R8, R5 ;  /* 0x0000000837057224 */ /* 0x040fe200078e0205 */
[----:B------:R-:W-:Y:S01]  /*61d0*/  IABS R8, R46 ;  /* 0x0000002e00087213 */ /* 0x000fe20000000000 */
[----:B------:R-:W-:Y:S01]  /*61e0*/  @!P4 IMAD.MOV R25, RZ, RZ, -R25 ;  /* 0x000000ffff19c224 */ /* 0x000fe200078e0a19 */
[----:B------:R-:W-:Y:S01]  /*61f0*/  ISETP.GT.U32.AND P4, PT, R55, R9, PT ;  /* 0x000000093700720c */ /* 0x000fe20003f84070 */
[--C-:B------:R-:W-:Y:S01]  /*6200*/  @!P3 IMAD.IADD R7, R7, 0x1, -R55.reuse ;  /* 0x000000010707b824 */ /* 0x100fe200078e0a37 */
[----:B------:R-:W-:Y:S01]  /*6210*/  ISETP.GE.AND P0, PT, R41, RZ, PT ;  /* 0x000000ff2900720c */ /* 0x000fe20003f06270 */
[----:B------:R-:W-:Y:S01]  /*6220*/  @!P6 IMAD.IADD R11, R11, 0x1, -R55 ;  /* 0x000000010b0be824 */ /* 0x000fe200078e0a37 */
[----:B------:R0:W-:Y:S01]  /*6230*/  STL [R1+0x2b0], R14 ;  /* 0x0002b00e01007387 */ /* 0x0001e20000100800 */
[----:B------:R-:W-:Y:S01]  /*6240*/  IMAD.HI.U32 R4, R0, R12, RZ ;  /* 0x0000000c00047227 */ /* 0x000fe200078e00ff */
[----:B------:R-:W-:-:S02]  /*6250*/  ISETP.GT.U32.AND P3, PT, R55, R6, PT ;  /* 0x000000063700720c */ /* 0x000fc40003f64070 */
[----:B------:R-:W-:Y:S01]  /*6260*/  ISETP.GT.U32.AND P6, PT, R55, R5, PT ;  /* 0x000000053700720c */ /* 0x000fe20003fc4070 */
[----:B------:R-:W-:Y:S01]  /*6270*/  IMAD.MOV R4, RZ, RZ, -R4 ;  /* 0x000000ffff047224 */ /* 0x000fe200078e0a04 */
[----:B------:R-:W-:Y:S01]  /*6280*/  ISETP.GE.AND P5, PT, R40, RZ, PT ;  /* 0x000000ff2800720c */ /* 0x000fe20003fa6270 */
[----:B0-----:R-:W-:-:S04]  /*6290*/  IMAD.HI.U32 R14, R0, R8, RZ ;  /* 0x00000008000e7227 */ /* 0x001fc800078e00ff */
[----:B------:R-:W-:Y:S02]  /*62a0*/  IMAD.MOV R14, RZ, RZ, -R14 ;  /* 0x000000ffff0e7224 */ /* 0x000fe400078e0a0e */
[--C-:B------:R-:W-:Y:S02]  /*62b0*/  @!P1 IMAD.IADD R10, R10, 0x1, -R55.reuse ;  /* 0x000000010a0a9824 */ /* 0x100fe400078e0a37 */
[C---:B------:R-:W-:Y:S02]  /*62c0*/  IMAD R4, R55.reuse, R4, R12 ;  /* 0x0000000437047224 */ /* 0x040fe400078e020c */
[----:B------:R-:W-:Y:S02]  /*62d0*/  IMAD R8, R55, R14, R8 ;  /* 0x0000000e37087224 */ /* 0x000fe400078e0208 */
[----:B------:R-:W-:Y:S01]  /*62e0*/  @!P4 IMAD.IADD R9, R9, 0x1, -R55 ;  /* 0x000000010909c824 */ /* 0x000fe200078e0a37 */
[----:B------:R-:W-:Y:S01]  /*62f0*/  ISETP.GT.U32.AND P4, PT, R55, R10, PT ;  /* 0x0000000a3700720c */ /* 0x000fe20003f84070 */
[----:B------:R-:W-:Y:S01]  /*6300*/  IMAD.MOV.U32 R12, RZ, RZ, R11 ;  /* 0x000000ffff0c7224 */ /* 0x000fe200078e000b */
[----:B------:R0:W-:Y:S01]  /*6310*/  STL [R1+0x2ac], R25 ;  /* 0x0002ac1901007387 */ /* 0x0001e20000100800 */
[--C-:B------:R-:W-:Y:S01]  /*6320*/  @!P3 IMAD.IADD R6, R6, 0x1, -R55.reuse ;  /* 0x000000010606b824 */ /* 0x100fe200078e0a37 */
[----:B------:R-:W-:Y:S01]  /*6330*/  IABS R2, R48 ;  /* 0x0000003000027213 */ /* 0x000fe20000000000 */
[----:B------:R-:W-:Y:S01]  /*6340*/  @!P6 IMAD.IADD R5, R5, 0x1, -R55 ;  /* 0x000000010505e824 */ /* 0x000fe200078e0a37 */
[C---:B------:R-:W-:Y:S01]  /*6350*/  ISETP.GT.U32.AND P3, PT, R55.reuse, R9, PT ;  /* 0x000000093700720c */ /* 0x040fe20003f64070 */
[----:B------:R-:W-:Y:S01]  /*6360*/  @!P0 IMAD.MOV R12, RZ, RZ, -R12 ;  /* 0x000000ffff0c8224 */ /* 0x000fe200078e0a0c */
[C---:B------:R-:W-:Y:S01]  /*6370*/  ISETP.GT.U32.AND P0, PT, R55.reuse, R8, PT ;  /* 0x000000083700720c */ /* 0x040fe20003f04070 */
[----:B0-----:R-:W-:Y:S01]  /*6380*/  IMAD.MOV.U32 R25, RZ, RZ, R7 ;  /* 0x000000ffff197224 */ /* 0x001fe200078e0007 */
[----:B------:R-:W-:Y:S01]  /*6390*/  ISETP.GE.AND P2, PT, R42, RZ, PT ;  /* 0x000000ff2a00720c */ /* 0x000fe20003f46270 */
[----:B------:R-:W-:Y:S01]  /*63a0*/  IMAD.HI.U32 R13, R0, R2, RZ ;  /* 0x00000002000d7227 */ /* 0x000fe200078e00ff */
[----:B------:R-:W-:-:S03]  /*63b0*/  ISETP.GT.U32.AND P6, PT, R55, R6, PT ;  /* 0x000000063700720c */ /* 0x000fc60003fc4070 */
[----:B------:R-:W-:Y:S01]  /*63c0*/  @!P5 IMAD.MOV R25, RZ, RZ, -R25 ;  /* 0x000000ffff19d224 */ /* 0x000fe200078e0a19 */
[C---:B------:R-:W-:Y:S01]  /*63d0*/  ISETP.GT.U32.AND P5, PT, R55.reuse, R5, PT ;  /* 0x000000053700720c */ /* 0x040fe20003fa4070 */
[----:B------:R-:W-:Y:S01]  /*63e0*/  IMAD.MOV R13, RZ, RZ, -R13 ;  /* 0x000000ffff0d7224 */ /* 0x000fe200078e0a0d */
[----:B------:R-:W-:Y:S01]  /*63f0*/  IABS R7, R49 ;  /* 0x0000003100077213 */ /* 0x000fe20000000000 */
[--C-:B------:R-:W-:Y:S01]  /*6400*/  @!P4 IMAD.IADD R10, R10, 0x1, -R55.reuse ;  /* 0x000000010a0ac824 */ /* 0x100fe200078e0a37 */
[C---:B------:R-:W-:Y:S01]  /*6410*/  ISETP.GT.U32.AND P4, PT, R55.reuse, R4, PT ;  /* 0x000000043700720c */ /* 0x040fe20003f84070 */
[----:B------:R0:W-:Y:S01]  /*6420*/  STL [R1+0x58], R25 ;  /* 0x0000581901007387 */ /* 0x0001e20000100800 */
[----:B------:R-:W-:Y:S01]  /*6430*/  IMAD R2, R55, R13, R2 ;  /* 0x0000000d37027224 */ /* 0x000fe200078e0202 */
[----:B------:R-:W-:Y:S01]  /*6440*/  ISETP.GE.AND P1, PT, R43, RZ, PT ;  /* 0x000000ff2b00720c */ /* 0x000fe20003f26270 */
[--C-:B------:R-:W-:Y:S01]  /*6450*/  @!P3 IMAD.IADD R9, R9, 0x1, -R55.reuse ;  /* 0x000000010909b824 */ /* 0x100fe200078e0a37 */
[----:B------:R1:W-:Y:S01]  /*6460*/  STL [R1+0x2a8], R12 ;  /* 0x0002a80c01007387 */ /* 0x0003e20000100800 */
[----:B------:R-:W-:Y:S01]  /*6470*/  @!P0 IMAD.IADD R8, R8, 0x1, -R55 ;  /* 0x0000000108088824 */ /* 0x000fe200078e0a37 */
[----:B------:R-:W-:-:S02]  /*6480*/  IABS R11, R50 ;  /* 0x00000032000b7213 */ /* 0x000fc40000000000 */
[----:B------:R-:W-:Y:S01]  /*6490*/  ISETP.GE.AND P3, PT, R44, RZ, PT ;  /* 0x000000ff2c00720c */ /* 0x000fe20003f66270 */
[----:B0-----:R-:W-:Y:S02]  /*64a0*/  IMAD.MOV.U32 R25, RZ, RZ, R10 ;  /* 0x000000ffff197224 */ /* 0x001fe400078e000a */
[----:B-1----:R-:W-:-:S04]  /*64b0*/  IMAD.HI.U32 R12, R0, R7, RZ ;  /* 0x00000007000c7227 */ /* 0x002fc800078e00ff */
[--C-:B------:R-:W-:Y:S01]  /*64c0*/  @!P6 IMAD.IADD R6, R6, 0x1, -R55.reuse ;  /* 0x000000010606e824 */ /* 0x100fe200078e0a37 */
[----:B------:R-:W-:Y:S01]  /*64d0*/  ISETP.GT.U32.AND P6, PT, R55, R2, PT ;  /* 0x000000023700720c */ /* 0x000fe20003fc4070 */
[----:B------:R-:W-:Y:S01]  /*64e0*/  @!P5 IMAD.IADD R5, R5, 0x1, -R55 ;  /* 0x000000010505d824 */ /* 0x000fe200078e0a37 */
[----:B------:R-:W-:Y:S01]  /*64f0*/  ISETP.GE.AND P5, PT, R45, RZ, PT ;  /* 0x000000ff2d00720c */ /* 0x000fe20003fa6270 */
[----:B------:R-:W-:Y:S01]  /*6500*/  @!P2 IMAD.MOV R25, RZ, RZ, -R25 ;  /* 0x000000ffff19a224 */ /* 0x000fe200078e0a19 */
[----:B------:R-:W-:Y:S01]  /*6510*/  ISETP.GT.U32.AND P2, PT, R55, R8, PT ;  /* 0x000000083700720c */ /* 0x000fe20003f44070 */
[----:B------:R-:W-:Y:S02]  /*6520*/  IMAD.MOV R13, RZ, RZ, -R12 ;  /* 0x000000ffff0d7224 */ /* 0x000fe400078e0a0c */
[----:B------:R-:W-:-:S04]  /*6530*/  IMAD.HI.U32 R12, R0, R11, RZ ;  /* 0x0000000b000c7227 */ /* 0x000fc800078e00ff */
[----:B------:R-:W-:Y:S02]  /*6540*/  IMAD.MOV.U32 R14, RZ, RZ, R9 ;  /* 0x000000ffff0e7224 */ /* 0x000fe400078e0009 */
[----:B------:R-:W-:Y:S02]  /*6550*/  @!P4 IMAD.IADD R4, R4, 0x1, -R55 ;  /* 0x000000010404c824 */ /* 0x000fe400078e0a37 */
[C---:B------:R-:W-:Y:S02]  /*6560*/  IMAD R7, R55.reuse, R13, R7 ;  /* 0x0000000d37077224 */ /* 0x040fe400078e0207 */
[----:B------:R-:W-:Y:S02]  /*6570*/  IMAD.MOV R12, RZ, RZ, -R12 ;  /* 0x000000ffff0c7224 */ /* 0x000fe400078e0a0c */
[----:B------:R-:W-:Y:S01]  /*6580*/  IMAD.MOV.U32 R9, RZ, RZ, R6 ;  /* 0x000000ffff097224 */ /* 0x000fe200078e0006 */
[----:B------:R-:W-:Y:S01]  /*6590*/  ISETP.GE.AND P0, PT, R46, RZ, PT ;  /* 0x000000ff2e00720c */ /* 0x000fe20003f06270 */
[----:B------:R-:W-:Y:S01]  /*65a0*/  @!P1 IMAD.MOV R14, RZ, RZ, -R14 ;  /* 0x000000ffff0e9224 */ /* 0x000fe200078e0a0e */
[C---:B------:R-:W-:Y:S01]  /*65b0*/  ISETP.GT.U32.AND P1, PT, R55.reuse, R4, PT ;  /* 0x000000043700720c */ /* 0x040fe20003f24070 */
[----:B------:R-:W-:Y:S01]  /*65c0*/  @!P3 IMAD.MOV R9, RZ, RZ, -R9 ;  /* 0x000000ffff09b224 */ /* 0x000fe200078e0a09 */
[C---:B------:R-:W-:Y:S01]  /*65d0*/  ISETP.GT.U32.AND P3, PT, R55.reuse, R7, PT ;  /* 0x000000073700720c */ /* 0x040fe20003f64070 */
[----:B------:R-:W-:Y:S01]  /*65e0*/  IMAD R11, R55, R12, R11 ;  /* 0x0000000c370b7224 */ /* 0x000fe200078e020b */
[----:B------:R-:W-:Y:S01]  /*65f0*/  IABS R6, R51 ;  /* 0x0000003300067213 */ /* 0x000fe20000000000 */
[----:B------:R-:W-:-:S02]  /*6600*/  @!P6 IMAD.IADD R2, R2, 0x1, -R55 ;  /* 0x000000010202e824 */ /* 0x000fc400078e0a37 */
[----:B------:R-:W-:Y:S02]  /*6610*/  @!P5 IMAD.MOV R5, RZ, RZ, -R5 ;  /* 0x000000ffff05d224 */ /* 0x000fe400078e0a05 */
[----:B------:R-:W-:Y:S01]  /*6620*/  @!P2 IMAD.IADD R8, R8, 0x1, -R55 ;  /* 0x000000010808a824 */ /* 0x000fe200078e0a37 */
[----:B------:R-:W-:Y:S01]  /*6630*/  ISETP.GT.U32.AND P2, PT, R55, R11, PT ;  /* 0x0000000b3700720c */ /* 0x000fe20003f44070 */
[----:B------:R-:W-:Y:S01]  /*6640*/  STL [R1+0x4c], R25 ;  /* 0x00004c1901007387 */ /* 0x000fe20000100800 */
[----:B------:R-:W-:Y:S01]  /*6650*/  ISETP.GE.AND P4, PT, R47, RZ, PT ;  /* 0x000000ff2f00720c */ /* 0x000fe20003f86270 */
[----:B------:R-:W-:Y:S02]  /*6660*/  IMAD.MOV.U32 R12, RZ, RZ, R8 ;  /* 0x000000ffff0c7224 */ /* 0x000fe400078e0008 */
[----:B------:R-:W-:Y:S01]  /*6670*/  STL [R1+0x2c], R14 ;  /* 0x00002c0e01007387 */ /* 0x000fe20000100800 */
[----:B------:R-:W-:-:S03]  /*6680*/  ISETP.GT.U32.AND P6, PT, R55, R2, PT ;  /* 0x000000023700720c */ /* 0x000fc60003fc4070 */
[----:B------:R-:W-:Y:S01]  /*6690*/  STL [R1+0x28], R9 ;  /* 0x0000280901007387 */ /* 0x000fe20000100800 */
[----:B------:R-:W-:-:S03]  /*66a0*/  @!P0 IMAD.MOV R12, RZ, RZ, -R12 ;  /* 0x000000ffff0c8224 */ /* 0x000fc600078e0a0c */
[----:B------:R0:W-:Y:S01]  /*66b0*/  STL [R1+0x1c], R5 ;  /* 0x00001c0501007387 */ /* 0x0001e20000100800 */
[--C-:B------:R-:W-:Y:S02]  /*66c0*/  @!P1 IMAD.IADD R4, R4, 0x1, -R55.reuse ;  /* 0x0000000104049824 */ /* 0x100fe400078e0a37 */
[----:B------:R-:W-:Y:S02]  /*66d0*/  @!P3 IMAD.IADD R7, R7, 0x1, -R55 ;  /* 0x000000010707b824 */ /* 0x000fe400078e0a37 */
[----:B0-----:R-:W-:Y:S01]  /*66e0*/  IMAD.HI.U32 R5, R0, R6, RZ ;  /* 0x0000000600057227 */ /* 0x001fe200078e00ff */
[----:B------:R-:W-:-:S03]  /*66f0*/  ISETP.GE.AND P5, PT, R48, RZ, PT ;  /* 0x000000ff3000720c */ /* 0x000fc60003fa6270 */
[----:B------:R-:W-:Y:S01]  /*6700*/  IMAD.MOV R5, RZ, RZ, -R5 ;  /* 0x000000ffff057224 */ /* 0x000fe200078e0a05 */
[----:B------:R0:W-:Y:S01]  /*6710*/  STL [R1+0x18], R12 ;  /* 0x0000180c01007387 */ /* 0x0001e20000100800 */
[--C-:B------:R-:W-:Y:S01]  /*6720*/  @!P2 IMAD.IADD R11, R11, 0x1, -R55.reuse ;  /* 0x000000010b0ba824 */ /* 0x100fe200078e0a37 */
[C---:B------:R-:W-:Y:S01]  /*6730*/  ISETP.GT.U32.AND P2, PT, R55.reuse, R7, PT ;  /* 0x000000073700720c */ /* 0x040fe20003f44070 */
[----:B------:R-:W-:Y:S01]  /*6740*/  IMAD R5, R55, R5, R6 ;  /* 0x0000000537057224 */ /* 0x000fe200078e0206 */
[----:B------:R-:W-:Y:S01]  /*6750*/  IABS R10, R59 ;  /* 0x0000003b000a7213 */ /* 0x000fe20000000000 */
[----:B------:R-:W-:Y:S02]  /*6760*/  @!P6 IMAD.IADD R2, R2, 0x1, -R55 ;  /* 0x000000010202e824 */ /* 0x000fe400078e0a37 */
[----:B0-----:R-:W-:-:S04]  /*6770*/  IMAD.MOV.U32 R12, RZ, RZ, R4 ;  /* 0x000000ffff0c7224 */ /* 0x001fc800078e0004 */
[----:B------:R-:W-:Y:S01]  /*6780*/  @!P4 IMAD.MOV R12, RZ, RZ, -R12 ;  /* 0x000000ffff0cc224 */ /* 0x000fe200078e0a0c */
[----:B------:R-:W-:Y:S01]  /*6790*/  ISETP.GT.U32.AND P4, PT, R55, R5, PT ;  /* 0x000000053700720c */ /* 0x000fe20003f84070 */
[----:B------:R-:W-:Y:S01]  /*67a0*/  IMAD.MOV.U32 R8, RZ, RZ, R10 ;  /* 0x000000ffff087224 */ /* 0x000fe200078e000a */
[----:B------:R-:W-:Y:S01]  /*67b0*/  ISETP.GE.AND P1, PT, R49, RZ, PT ;  /* 0x000000ff3100720c */ /* 0x000fe20003f26270 */
[----:B------:R-:W-:Y:S01]  /*67c0*/  IMAD.MOV.U32 R10, RZ, RZ, R2 ;  /* 0x000000ffff0a7224 */ /* 0x000fe200078e0002 */
[----:B------:R-:W-:Y:S01]  /*67d0*/  ISETP.GT.U32.AND P0, PT, R55, R11, PT ;  /* 0x0000000b3700720c */ /* 0x000fe20003f04070 */
[----:B------:R-:W-:Y:S02]  /*67e0*/  @!P2 IMAD.IADD R7, R7, 0x1, -R55 ;  /* 0x000000010707a824 */ /* 0x000fe400078e0a37 */
[----:B------:R-:W-:Y:S01]  /*67f0*/  @!P5 IMAD.MOV R10, RZ, RZ, -R10 ;  /* 0x000000ffff0ad224 */ /* 0x000fe200078e0a0a */
[----:B------:R-:W-:Y:S01]  /*6800*/  IABS R9, R58 ;  /* 0x0000003a00097213 */ /* 0x000fe20000000000 */
[----:B------:R-:W-:Y:S01]  /*6810*/  STL [R1+0x14], R12 ;  /* 0x0000140c01007387 */ /* 0x000fe20000100800 */
[----:B------:R-:W-:Y:S01]  /*6820*/  ISETP.GE.AND P6, PT, R50, RZ, PT ;  /* 0x000000ff3200720c */ /* 0x000fe20003fc6270 */
[----:B------:R-:W-:-:S02]  /*6830*/  IMAD.HI.U32 R4, R0, R8, RZ ;  /* 0x0000000800047227 */ /* 0x000fc400078e00ff */
[----:B------:R0:W-:Y:S02]  /*6840*/  STL [R1+0x10], R10 ;  /* 0x0000100a01007387 */ /* 0x0001e40000100800 */
[----:B------:R-:W-:Y:S02]  /*6850*/  @!P4 IMAD.IADD R5, R5, 0x1, -R55 ;  /* 0x000000010505c824 */ /* 0x000fe400078e0a37 */
[----:B------:R-:W-:-:S04]  /*6860*/  IMAD.HI.U32 R6, R0, R9, RZ ;  /* 0x0000000900067227 */ /* 0x000fc800078e00ff */
[----:B0-----:R-:W-:Y:S02]  /*6870*/  IMAD.MOV.U32 R10, RZ, RZ, R7 ;  /* 0x000000ffff0a7224 */ /* 0x001fe400078e0007 */
[----:B------:R-:W-:Y:S02]  /*6880*/  IMAD.MOV R2, RZ, RZ, -R4 ;  /* 0x000000ffff027224 */ /* 0x000fe400078e0a04 */
[----:B------:R-:W-:Y:S01]  /*6890*/  @!P1 IMAD.MOV R10, RZ, RZ, -R10 ;  /* 0x000000ffff0a9224 */ /* 0x000fe200078e0a0a */
[----:B------:R-:W-:Y:S01]  /*68a0*/  ISETP.GT.U32.AND P1, PT, R55, R5, PT ;  /* 0x000000053700720c */ /* 0x000fe20003f24070 */
[----:B------:R-:W-:Y:S02]  /*68b0*/  IMAD.MOV R6, RZ, RZ, -R6 ;  /* 0x000000ffff067224 */ /* 0x000fe400078e0a06 */
[----:B------:R-:W-:Y:S02]  /*68c0*/  @!P0 IMAD.IADD R11, R11, 0x1, -R55 ;  /* 0x000000010b0b8824 */ /* 0x000fe400078e0a37 */
[----:B------:R-:W-:-:S02]  /*68d0*/  IMAD R2, R55, R2, R8 ;  /* 0x0000000237027224 */ /* 0x000fc400078e0208 */
[----:B------:R-:W-:Y:S02]  /*68e0*/  IMAD R4, R55, R6, R9 ;  /* 0x0000000637047224 */ /* 0x000fe400078e0209 */
[----:B------:R-:W-:-:S04]  /*68f0*/  IMAD.MOV.U32 R8, RZ, RZ, R11 ;  /* 0x000000ffff087224 */ /* 0x000fc800078e000b */
[----:B------:R-:W-:Y:S01]  /*6900*/  @!P6 IMAD.MOV R8, RZ, RZ, -R8 ;  /* 0x000000ffff08e224 */ /* 0x000fe200078e0a08 */
[----:B------:R-:W-:Y:S01]  /*6910*/  ISETP.GT.U32.AND P6, PT, R55, R4, PT ;  /* 0x000000043700720c */ /* 0x000fe20003fc4070 */
[----:B------:R-:W-:Y:S01]  /*6920*/  @!P1 IMAD.IADD R5, R5, 0x1, -R55 ;  /* 0x0000000105059824 */ /* 0x000fe200078e0a37 */
[----:B-----5:R-:W-:Y:S02]  /*6930*/  ISETP.GE.AND P0, PT, R60, RZ, PT ;  /* 0x000000ff3c00720c */ /* 0x020fe40003f06270 */
[----:B------:R-:W-:Y:S02]  /*6940*/  IABS R60, R60 ;  /* 0x0000003c003c7213 */ /* 0x000fe40000000000 */
[----:B------:R-:W-:-:S03]  /*6950*/  ISETP.GT.U32.AND P1, PT, R55, R2, PT ;  /* 0x000000023700720c */ /* 0x000fc60003f24070 */
[----:B------:R-:W-:Y:S01]  /*6960*/  IMAD.HI.U32 R7, R0, R60, RZ ;  /* 0x0000003c00077227 */ /* 0x000fe200078e00ff */
[----:B------:R-:W-:-:S03]  /*6970*/  ISETP.GE.AND P3, PT, R51, RZ, PT ;  /* 0x000000ff3300720c */ /* 0x000fc60003f66270 */
[----:B------:R-:W-:Y:S02]  /*6980*/  IMAD.MOV R7, RZ, RZ, -R7 ;  /* 0x000000ffff077224 */ /* 0x000fe400078e0a07 */
[----:B------:R-:W-:Y:S02]  /*6990*/  @!P6 IMAD.IADD R4, R4, 0x1, -R55 ;  /* 0x000000010404e824 */ /* 0x000fe400078e0a37 */
[----:B------:R-:W-:Y:S02]  /*69a0*/  IMAD.MOV.U32 R25, RZ, RZ, R23 ;  /* 0x000000ffff197224 */ /* 0x000fe400078e0017 */
[C---:B------:R-:W-:Y:S02]  /*69b0*/  IMAD R60, R55.reuse, R7, R60 ;  /* 0x00000007373c7224 */ /* 0x040fe400078e023c */
[----:B------:R-:W-:Y:S01]  /*69c0*/  @!P1 IMAD.IADD R2, R2, 0x1, -R55 ;  /* 0x0000000102029824 */ /* 0x000fe200078e0a37 */
[----:B------:R-:W-:Y:S01]  /*69d0*/  ISETP.GT.U32.AND P1, PT, R55, R4, PT ;  /* 0x000000043700720c */ /* 0x000fe20003f24070 */
[----:B------:R-:W-:Y:S01]  /*69e0*/  IMAD.MOV.U32 R23, RZ, RZ, R57 ;  /* 0x000000ffff177224 */ /* 0x000fe200078e0039 */
[----:B------:R-:W-:-:S02]  /*69f0*/  ISETP.GE.AND P5, PT, R58, RZ, PT ;  /* 0x000000ff3a00720c */ /* 0x000fc40003fa6270 */
[----:B------:R-:W-:Y:S02]  /*6a00*/  ISETP.GE.AND P2, PT, R59, RZ, PT ;  /* 0x000000ff3b00720c */ /* 0x000fe40003f46270 */
[----:B------:R-:W-:Y:S02]  /*6a10*/  IABS R57, R25 ;  /* 0x0000001900397213 */ /* 0x000fe40000000000 */
[----:B------:R-:W-:Y:S02]  /*6a20*/  IABS R59, R61 ;  /* 0x0000003d003b7213 */ /* 0x000fe40000000000 */
[----:B------:R-:W-:Y:S02]  /*6a30*/  IABS R58, R19 ;  /* 0x00000013003a7213 */ /* 0x000fe40000000000 */
[----:B------:R-:W-:Y:S01]  /*6a40*/  ISETP.GT.U32.AND P6, PT, R55, R60, PT ;  /* 0x0000003c3700720c */ /* 0x000fe20003fc4070 */
[----:B------:R-:W-:Y:S01]  /*6a50*/  STL [R1+0xc], R10 ;  /* 0x00000c0a01007387 */ /* 0x000fe20000100800 */
[----:B------:R-:W-:-:S02]  /*6a60*/  IMAD.MOV.U32 R9, RZ, RZ, R5 ;  /* 0x000000ffff097224 */ /* 0x000fc400078e0005 */
[C---:B------:R-:W-:Y:S01]  /*6a70*/  IMAD.HI.U32 R7, R0.reuse, R57, RZ ;  /* 0x0000003900077227 */ /* 0x040fe200078e00ff */
[----:B------:R0:W-:Y:S03]  /*6a80*/  STL [R1+0x8], R8 ;  /* 0x0000080801007387 */ /* 0x0001e60000100800 */
[----:B------:R-:W-:Y:S01]  /*6a90*/  IMAD.HI.U32 R6, R0, R59, RZ ;  /* 0x0000003b00067227 */ /* 0x000fe200078e00ff */
[----:B------:R-:W-:-:S03]  /*6aa0*/  IABS R39, R24 ;  /* 0x0000001800277213 */ /* 0x000fc60000000000 */
[----:B------:R-:W-:Y:S02]  /*6ab0*/  @!P3 IMAD.MOV R9, RZ, RZ, -R9 ;  /* 0x000000ffff09b224 */ /* 0x000fe400078e0a09 */
[----:B0-----:R-:W-:Y:S01]  /*6ac0*/  IMAD.HI.U32 R8, R0, R58, RZ ;  /* 0x0000003a00087227 */ /* 0x001fe200078e00ff */
[----:B------:R-:W-:-:S03]  /*6ad0*/  ISETP.GT.U32.AND P3, PT, R55, R2, PT ;  /* 0x000000023700720c */ /* 0x000fc60003f64070 */
[----:B------:R-:W-:Y:S02]  /*6ae0*/  IMAD.MOV R7, RZ, RZ, -R7 ;  /* 0x000000ffff077224 */ /* 0x000fe400078e0a07 */
[----:B------:R-:W-:Y:S02]  /*6af0*/  IMAD.MOV R6, RZ, RZ, -R6 ;  /* 0x000000ffff067224 */ /* 0x000fe400078e0a06 */
[----:B------:R-:W-:Y:S02]  /*6b00*/  IMAD.MOV R8, RZ, RZ, -R8 ;  /* 0x000000ffff087224 */ /* 0x000fe400078e0a08 */
[----:B------:R-:W-:Y:S02]  /*6b10*/  @!P1 IMAD.IADD R4, R4, 0x1, -R55 ;  /* 0x0000000104049824 */ /* 0x000fe400078e0a37 */
[C---:B------:R-:W-:Y:S02]  /*6b20*/  IMAD R57, R55.reuse, R7, R57 ;  /* 0x0000000737397224 */ /* 0x040fe400078e0239 */
[----:B------:R-:W-:-:S02]  /*6b30*/  IMAD R59, R55, R6, R59 ;  /* 0x00000006373b7224 */ /* 0x000fc400078e023b */
[C---:B------:R-:W-:Y:S02]  /*6b40*/  IMAD R58, R55.reuse, R8, R58 ;  /* 0x00000008373a7224 */ /* 0x040fe400078e023a */
[----:B------:R-:W-:Y:S02]  /*6b50*/  @!P6 IMAD.IADD R60, R60, 0x1, -R55 ;  /* 0x000000013c3ce824 */ /* 0x000fe400078e0a37 */
[----:B------:R-:W-:Y:S02]  /*6b60*/  IMAD.MOV.U32 R7, RZ, RZ, R4 ;  /* 0x000000ffff077224 */ /* 0x000fe400078e0004 */
[----:B------:R-:W-:Y:S01]  /*6b70*/  IMAD.HI.U32 R6, R0, R39, RZ ;  /* 0x0000002700067227 */ /* 0x000fe200078e00ff */
[----:B------:R-:W-:Y:S02]  /*6b80*/  IABS R44, R23 ;  /* 0x00000017002c7213 */ /* 0x000fe40000000000 */
[C---:B------:R-:W-:Y:S01]  /*6b90*/  ISETP.GT.U32.AND P6, PT, R55.reuse, R60, PT ;  /* 0x0000003c3700720c */ /* 0x040fe20003fc4070 */
[----:B------:R-:W-:Y:S01]  /*6ba0*/  @!P5 IMAD.MOV R7, RZ, RZ, -R7 ;  /* 0x000000ffff07d224 */ /* 0x000fe200078e0a07 */
[C---:B------:R-:W-:Y:S01]  /*6bb0*/  ISETP.GT.U32.AND P1, PT, R55.reuse, R59, PT ;  /* 0x0000003b3700720c */ /* 0x040fe20003f24070 */
[----:B------:R-:W-:Y:S01]  /*6bc0*/  IMAD.MOV R6, RZ, RZ, -R6 ;  /* 0x000000ffff067224 */ /* 0x000fe200078e0a06 */
[C---:B------:R-:W-:Y:S01]  /*6bd0*/  ISETP.GT.U32.AND P5, PT, R55.reuse, R58, PT ;  /* 0x0000003a3700720c */ /* 0x040fe20003fa4070 */
[----:B------:R-:W-:Y:S01]  /*6be0*/  @!P3 IMAD.IADD R2, R2, 0x1, -R55 ;  /* 0x000000010202b824 */ /* 0x000fe200078e0a37 */
[C---:B------:R-:W-:Y:S01]  /*6bf0*/  ISETP.GT.U32.AND P3, PT, R55.reuse, R57, PT ;  /* 0x000000393700720c */ /* 0x040fe20003f64070 */
[----:B------:R-:W-:-:S02]  /*6c00*/  IMAD R39, R55, R6, R39 ;  /* 0x0000000637277224 */ /* 0x000fc400078e0227 */
[----:B------:R-:W-:-:S04]  /*6c10*/  IMAD.HI.U32 R6, R0, R44, RZ ;  /* 0x0000002c00067227 */ /* 0x000fc800078e00ff */
[----:B------:R-:W-:Y:S02]  /*6c20*/  IMAD.MOV R6, RZ, RZ, -R6 ;  /* 0x000000ffff067224 */ /* 0x000fe400078e0a06 */
[--C-:B------:R-:W-:Y:S01]  /*6c30*/  @!P6 IMAD.IADD R60, R60, 0x1, -R55.reuse ;  /* 0x000000013c3ce824 */ /* 0x100fe200078e0a37 */
[----:B------:R-:W-:Y:S01]  /*6c40*/  ISETP.GT.U32.AND P6, PT, R55, R39, PT ;  /* 0x000000273700720c */ /* 0x000fe20003fc4070 */
[--C-:B------:R-:W-:Y:S02]  /*6c50*/  @!P1 IMAD.IADD R59, R59, 0x1, -R55.reuse ;  /* 0x000000013b3b9824 */ /* 0x100fe400078e0a37 */
[----:B------:R-:W-:Y:S02]  /*6c60*/  IMAD R44, R55, R6, R44 ;  /* 0x00000006372c7224 */ /* 0x000fe400078e022c */
[--C-:B------:R-:W-:Y:S01]  /*6c70*/  @!P5 IMAD.IADD R58, R58, 0x1, -R55.reuse ;  /* 0x000000013a3ad824 */ /* 0x100fe200078e0a37 */
[----:B------:R-:W-:Y:S01]  /*6c80*/  IABS R47, R22 ;  /* 0x00000016002f7213 */ /* 0x000fe20000000000 */
[----:B------:R-:W-:Y:S01]  /*6c90*/  @!P3 IMAD.IADD R57, R57, 0x1, -R55 ;  /* 0x000000013939b824 */ /* 0x000fe200078e0a37 */
[----:B------:R-:W-:Y:S01]  /*6ca0*/  IABS R50, R21 ;  /* 0x0000001500327213 */ /* 0x000fe20000000000 */
[----:B------:R-:W-:Y:S01]  /*6cb0*/  @!P0 IMAD.MOV R60, RZ, RZ, -R60 ;  /* 0x000000ffff3c8224 */ /* 0x000fe200078e0a3c */
[----:B------:R-:W-:-:S02]  /*6cc0*/  ISETP.GT.U32.AND P5, PT, R55, R59, PT ;  /* 0x0000003b3700720c */ /* 0x000fc40003fa4070 */
[C---:B------:R-:W-:Y:S02]  /*6cd0*/  ISETP.GT.U32.AND P3, PT, R55.reuse, R58, PT ;  /* 0x0000003a3700720c */ /* 0x040fe40003f64070 */
[----:B------:R-:W-:Y:S01]  /*6ce0*/  ISETP.GT.U32.AND P0, PT, R55, R44, PT ;  /* 0x0000002c3700720c */ /* 0x000fe20003f04070 */
[----:B------:R-:W-:Y:S01]  /*6cf0*/  IMAD.HI.U32 R5, R0, R47, RZ ;  /* 0x0000002f00057227 */ /* 0x000fe200078e00ff */
[----:B------:R-:W-:-:S03]  /*6d00*/  ISETP.GE.AND P4, PT, R61, RZ, PT ;  /* 0x000000ff3d00720c */ /* 0x000fc60003f86270 */
[----:B------:R-:W-:Y:S01]  /*6d10*/  IMAD.HI.U32 R4, R0, R50, RZ ;  /* 0x0000003200047227 */ /* 0x000fe200078e00ff */
[----:B------:R-:W-:-:S03]  /*6d20*/  ISETP.GE.AND P1, PT, R19, RZ, PT ;  /* 0x000000ff1300720c */ /* 0x000fc60003f26270 */
[----:B------:R-:W-:Y:S01]  /*6d30*/  IMAD.MOV.U32 R19, RZ, RZ, R53 ;  /* 0x000000ffff137224 */ /* 0x000fe200078e0035 */
[----:B------:R-:W-:Y:S01]  /*6d40*/  IABS R53, R20 ;  /* 0x0000001400357213 */ /* 0x000fe20000000000 */
[----:B------:R-:W-:Y:S02]  /*6d50*/  IMAD.MOV R5, RZ, RZ, -R5 ;  /* 0x000000ffff057224 */ /* 0x000fe400078e0a05 */
[----:B------:R-:W-:Y:S02]  /*6d60*/  IMAD.MOV R4, RZ, RZ, -R4 ;  /* 0x000000ffff047224 */ /* 0x000fe400078e0a04 */
[----:B------:R-:W-:Y:S01]  /*6d70*/  @!P6 IMAD.IADD R39, R39, 0x1, -R55 ;  /* 0x000000012727e824 */ /* 0x000fe200078e0a37 */
[C---:B------:R-:W-:Y:S01]  /*6d80*/  ISETP.GT.U32.AND P6, PT, R55.reuse, R57, PT ;  /* 0x000000393700720c */ /* 0x040fe20003fc4070 */
[C---:B------:R-:W-:Y:S02]  /*6d90*/  IMAD R47, R55.reuse, R5, R47 ;  /* 0x00000005372f7224 */ /* 0x040fe400078e022f */
[----:B------:R-:W-:-:S02]  /*6da0*/  IMAD R50, R55, R4, R50 ;  /* 0x0000000437327224 */ /* 0x000fc400078e0232 */
[----:B------:R-:W-:Y:S01]  /*6db0*/  IMAD.MOV.U32 R61, RZ, RZ, R2 ;  /* 0x000000ffff3d7224 */ /* 0x000fe200078e0002 */
[----:B------:R-:W-:Y:S01]  /*6dc0*/  IABS R2, R17 ;  /* 0x0000001100027213 */ /* 0x000fe20000000000 */
[--C-:B------:R-:W-:Y:S02]  /*6dd0*/  @!P5 IMAD.IADD R59, R59, 0x1, -R55.reuse ;  /* 0x000000013b3bd824 */ /* 0x100fe400078e0a37 */
[--C-:B------:R-:W-:Y:S01]  /*6de0*/  @!P3 IMAD.IADD R58, R58, 0x1, -R55.reuse ;  /* 0x000000013a3ab824 */ /* 0x100fe200078e0a37 */
[----:B------:R-:W-:Y:S01]  /*6df0*/  ISETP.GE.AND P3, PT, R25, RZ, PT ;  /* 0x000000ff1900720c */ /* 0x000fe20003f66270 */
[----:B------:R-:W-:Y:S02]  /*6e00*/  @!P0 IMAD.IADD R44, R44, 0x1, -R55 ;  /* 0x000000012c2c8824 */ /* 0x000fe400078e0a37 */
[----:B------:R-:W-:Y:S01]  /*6e10*/  IMAD.HI.U32 R4, R0, R53, RZ ;  /* 0x0000003500047227 */ /* 0x000fe200078e00ff */
[----:B------:R-:W-:-:S03]  /*6e20*/  ISETP.GT.U32.AND P5, PT, R55, R47, PT ;  /* 0x0000002f3700720c */ /* 0x000fc60003fa4070 */
[----:B------:R-:W-:Y:S01]  /*6e30*/  @!P4 IMAD.MOV R59, RZ, RZ, -R59 ;  /* 0x000000ffff3bc224 */ /* 0x000fe200078e0a3b */
[----:B------:R-:W-:Y:S01]  /*6e40*/  ISETP.GT.U32.AND P4, PT, R55, R44, PT ;  /* 0x0000002c3700720c */ /* 0x000fe20003f84070 */
[----:B------:R-:W-:Y:S02]  /*6e50*/  IMAD.MOV R5, RZ, RZ, -R4 ;  /* 0x000000ffff057224 */ /* 0x000fe400078e0a04 */
[----:B------:R-:W-:-:S04]  /*6e60*/  IMAD.HI.U32 R4, R0, R2, RZ ;  /* 0x0000000200047227 */ /* 0x000fc800078e00ff */
[----:B------:R-:W-:Y:S01]  /*6e70*/  @!P2 IMAD.MOV R61, RZ, RZ, -R61 ;  /* 0x000000ffff3da224 */ /* 0x000fe200078e0a3d */
[----:B------:R-:W-:Y:S01]  /*6e80*/  ISETP.GT.U32.AND P2, PT, R55, R39, PT ;  /* 0x000000273700720c */ /* 0x000fe20003f44070 */
[----:B------:R-:W-:Y:S02]  /*6e90*/  @!P6 IMAD.IADD R57, R57, 0x1, -R55 ;  /* 0x000000013939e824 */ /* 0x000fe400078e0a37 */
[C---:B------:R-:W-:Y:S02]  /*6ea0*/  IMAD R53, R55.reuse, R5, R53 ;  /* 0x0000000537357224 */ /* 0x040fe400078e0235 */
[----:B------:R-:W-:Y:S01]  /*6eb0*/  IMAD.MOV R4, RZ, RZ, -R4 ;  /* 0x000000ffff047224 */ /* 0x000fe200078e0a04 */
[C---:B------:R-:W-:Y:S01]  /*6ec0*/  ISETP.GT.U32.AND P6, PT, R55.reuse, R50, PT ;  /* 0x000000323700720c */ /* 0x040fe20003fc4070 */
[----:B------:R-:W-:Y:S01]  /*6ed0*/  @!P3 IMAD.MOV R57, RZ, RZ, -R57 ;  /* 0x000000ffff39b224 */ /* 0x000fe200078e0a39 */
[C---:B------:R-:W-:Y:S01]  /*6ee0*/  ISETP.GT.U32.AND P3, PT, R55.reuse, R53, PT ;  /* 0x000000353700720c */ /* 0x040fe20003f64070 */
[----:B------:R-:W-:-:S02]  /*6ef0*/  IMAD R2, R55, R4, R2 ;  /* 0x0000000437027224 */ /* 0x000fc400078e0202 */
[--C-:B------:R-:W-:Y:S02]  /*6f00*/  @!P5 IMAD.IADD R47, R47, 0x1, -R55.reuse ;  /* 0x000000012f2fd824 */ /* 0x100fe400078e0a37 */
[--C-:B------:R-:W-:Y:S01]  /*6f10*/  @!P4 IMAD.IADD R44, R44, 0x1, -R55.reuse ;  /* 0x000000012c2cc824 */ /* 0x100fe200078e0a37 */
[----:B------:R-:W-:Y:S01]  /*6f20*/  ISETP.GT.U32.AND P4, PT, R55, R2, PT ;  /* 0x000000023700720c */ /* 0x000fe20003f84070 */
[--C-:B------:R-:W-:Y:S01]  /*6f30*/  @!P2 IMAD.IADD R39, R39, 0x1, -R55.reuse ;  /* 0x000000012727a824 */ /* 0x100fe200078e0a37 */
[----:B------:R-:W-:Y:S01]  /*6f40*/  ISETP.GE.AND P2, PT, R24, RZ, PT ;  /* 0x000000ff1800720c */ /* 0x000fe20003f46270 */
[----:B------:R-:W-:Y:S01]  /*6f50*/  @!P1 IMAD.MOV R58, RZ, RZ, -R58 ;  /* 0x000000ffff3a9224 */ /* 0x000fe200078e0a3a */
[----:B------:R-:W-:Y:S01]  /*6f60*/  ISETP.GT.U32.AND P1, PT, R55, R47, PT ;  /* 0x0000002f3700720c */ /* 0x000fe20003f24070 */
[--C-:B------:R-:W-:Y:S01]  /*6f70*/  @!P6 IMAD.IADD R50, R50, 0x1, -R55.reuse ;  /* 0x000000013232e824 */ /* 0x100fe200078e0a37 */
[----:B------:R-:W-:Y:S01]  /*6f80*/  ISETP.GE.AND P0, PT, R23, RZ, PT ;  /* 0x000000ff1700720c */ /* 0x000fe20003f06270 */
[----:B------:R-:W-:-:S03]  /*6f90*/  @!P3 IMAD.IADD R53, R53, 0x1, -R55 ;  /* 0x000000013535b824 */ /* 0x000fc600078e0a37 */
[----:B------:R-:W-:-:S03]  /*6fa0*/  ISETP.GT.U32.AND P6, PT, R55, R50, PT ;  /* 0x000000323700720c */ /* 0x000fc60003fc4070 */
[----:B------:R-:W-:Y:S01]  /*6fb0*/  @!P4 IMAD.IADD R2, R2, 0x1, -R55 ;  /* 0x000000010202c824 */ /* 0x000fe200078e0a37 */
[----:B------:R-:W-:Y:S01]  /*6fc0*/  ISETP.GT.U32.AND P4, PT, R55, R53, PT ;  /* 0x000000353700720c */ /* 0x000fe20003f84070 */
[----:B------:R-:W-:Y:S01]  /*6fd0*/  @!P2 IMAD.MOV R39, RZ, RZ, -R39 ;  /* 0x000000ffff27a224 */ /* 0x000fe200078e0a27 */
[----:B------:R-:W-:Y:S01]  /*6fe0*/  ISETP.GE.AND P5, PT, R22, RZ, PT ;  /* 0x000000ff1600720c */ /* 0x000fe20003fa6270 */
[--C-:B------:R-:W-:Y:S01]  /*6ff0*/  @!P1 IMAD.IADD R47, R47, 0x1, -R55.reuse ;  /* 0x000000012f2f9824 */ /* 0x100fe200078e0a37 */
[----:B------:R-:W-:Y:S02]  /*7000*/  ISETP.GE.AND P2, PT, R21, RZ, PT ;  /* 0x000000ff1500720c */ /* 0x000fe40003f46270 */
[----:B------:R-:W-:Y:S01]  /*7010*/  ISETP.GE.AND P1, PT, R20, RZ, PT ;  /* 0x000000ff1400720c */ /* 0x000fe20003f26270 */
[----:B------:R-:W-:Y:S01]  /*7020*/  @!P0 IMAD.MOV R44, RZ, RZ, -R44 ;  /* 0x000000ffff2c8224 */ /* 0x000fe200078e0a2c */
[----:B------:R-:W-:Y:S01]  /*7030*/  ISETP.GT.U32.AND P0, PT, R55, R2, PT ;  /* 0x000000023700720c */ /* 0x000fe20003f04070 */
[----:B------:R0:W-:Y:S01]  /*7040*/  STL [R1+0x4], R9 ;  /* 0x0000040901007387 */ /* 0x0001e20000100800 */
[----:B------:R-:W-:Y:S01]  /*7050*/  IABS R5, R16 ;  /* 0x0000001000057213 */ /* 0x000fe20000000000 */
[----:B------:R-:W-:-:S02]  /*7060*/  @!P6 IMAD.IADD R50, R50, 0x1, -R55 ;  /* 0x000000013232e824 */ /* 0x000fc400078e0a37 */
[----:B------:R1:W-:Y:S01]  /*7070*/  STL [R1], R7 ;  /* 0x0000000701007387 */ /* 0x0003e20000100800 */
[----:B------:R-:W-:-:S03]  /*7080*/  @!P4 IMAD.IADD R53, R53, 0x1, -R55 ;  /* 0x000000013535c824 */ /* 0x000fc600078e0a37 */
[----:B------:R-:W-:Y:S01]  /*7090*/  STL [R1+0x2694], R61 ;  /* 0x0026943d01007387 */ /* 0x000fe20000100800 */
[----:B------:R-:W-:-:S03]  /*70a0*/  @!P5 IMAD.MOV R47, RZ, RZ, -R47 ;  /* 0x000000ffff2fd224 */ /* 0x000fc600078e0a2f */
[----:B------:R-:W-:Y:S01]  /*70b0*/  STL [R1+0x2698], R60 ;  /* 0x0026983c01007387 */ /* 0x000fe20000100800 */
[----:B------:R-:W-:-:S03]  /*70c0*/  @!P2 IMAD.MOV R50, RZ, RZ, -R50 ;  /* 0x000000ffff32a224 */ /* 0x000fc600078e0a32 */
[----:B------:R-:W-:Y:S01]  /*70d0*/  STL [R1+0x269c], R59 ;  /* 0x00269c3b01007387 */ /* 0x000fe20000100800 */
[----:B------:R-:W-:-:S03]  /*70e0*/  IMAD.HI.U32 R4, R0, R5, RZ ;  /* 0x0000000500047227 */ /* 0x000fc600078e00ff */
[----:B------:R-:W-:Y:S01]  /*70f0*/  STL [R1+0x26a0], R58 ;  /* 0x0026a03a01007387 */ /* 0x000fe20000100800 */
[----:B------:R-:W-:-:S03]  /*7100*/  @!P1 IMAD.MOV R53, RZ, RZ, -R53 ;  /* 0x000000ffff359224 */ /* 0x000fc600078e0a35 */
[----:B------:R-:W-:Y:S01]  /*7110*/  STL [R1+0x26a4], R57 ;  /* 0x0026a43901007387 */ /* 0x000fe20000100800 */
[----:B------:R-:W-:-:S03]  /*7120*/  IABS R33, R19 ;  /* 0x0000001300217213 */ /* 0x000fc60000000000 */
[----:B------:R-:W-:Y:S01]  /*7130*/  STL [R1+0x26a8], R39 ;  /* 0x0026a82701007387 */ /* 0x000fe20000100800 */
[----:B------:R-:W-:Y:S01]  /*7140*/  IMAD.MOV R4, RZ, RZ, -R4 ;  /* 0x000000ffff047224 */ /* 0x000fe200078e0a04 */
[----:B------:R-:W-:Y:S02]  /*7150*/  ISETP.GE.AND P2, PT, R19, RZ, PT ;  /* 0x000000ff1300720c */ /* 0x000fe40003f46270 */
[----:B------:R-:W-:Y:S01]  /*7160*/  STL [R1+0x26ac], R44 ;  /* 0x0026ac2c01007387 */ /* 0x000fe20000100800 */
[----:B------:R-:W-:Y:S01]  /*7170*/  @!P0 IMAD.IADD R2, R2, 0x1, -R55 ;  /* 0x0000000102028824 */ /* 0x000fe200078e0a37 */
[----:B------:R-:W-:Y:S02]  /*7180*/  ISETP.GE.AND P0, PT, R27, RZ, PT ;  /* 0x000000ff1b00720c */ /* 0x000fe40003f06270 */
[----:B------:R-:W-:Y:S01]  /*7190*/  STL [R1+0x26b0], R47 ;  /* 0x0026b02f01007387 */ /* 0x000fe20000100800 */
[----:B------:R-:W-:-:S03]  /*71a0*/  IABS R19, R27 ;  /* 0x0000001b00137213 */ /* 0x000fc60000000000 */
[----:B------:R-:W-:Y:S01]  /*71b0*/  STL [R1+0x26b4], R50 ;  /* 0x0026b43201007387 */ /* 0x000fe20000100800 */
[----:B------:R-:W-:Y:S01]  /*71c0*/  ISETP.GE.AND P6, PT, R17, RZ, PT ;  /* 0x000000ff1100720c */ /* 0x000fe20003fc6270 */
[----:B------:R-:W-:Y:S02]  /*71d0*/  IMAD.MOV.U32 R17, RZ, RZ, R15 ;  /* 0x000000ffff117224 */ /* 0x000fe400078e000f */
[----:B------:R-:W-:Y:S01]  /*71e0*/  STL [R1+0x26b8], R53 ;  /* 0x0026b83501007387 */ /* 0x000fe20000100800 */
[----:B------:R-:W-:-:S03]  /*71f0*/  IMAD R15, R55, R4, R5 ;  /* 0x00000004370f7224 */ /* 0x000fc600078e0205 */
[----:B------:R-:W2:Y:S02]  /*7200*/  LDL.LU R27, [R1+0x7c] ;  /* 0x00007c00011b7983 */ /* 0x000ea40000300800 */
[----:B------:R-:W-:Y:S02]  /*7210*/  ISETP.GT.U32.AND P5, PT, R55, R15, PT ;  /* 0x0000000f3700720c */ /* 0x000fe40003fa4070 */
[----:B------:R-:W-:Y:S01]  /*7220*/  ISETP.GE.AND P3, PT, R16, RZ, PT ;  /* 0x000000ff1000720c */ /* 0x000fe20003f66270 */
[----:B------:R-:W-:Y:S01]  /*7230*/  IMAD.HI.U32 R4, R0, R33, RZ ;  /* 0x0000002100047227 */ /* 0x000fe200078e00ff */
[----:B------:R-:W-:-:S03]  /*7240*/  IABS R16, R18 ;  /* 0x0000001200107213 */ /* 0x000fc60000000000 */
[----:B------:R-:W-:-:S06]  /*7250*/  IMAD.MOV R4, RZ, RZ, -R4 ;  /* 0x000000ffff047224 */ /* 0x000fcc00078e0a04 */
[----:B------:R-:W-:Y:S02]  /*7260*/  @!P5 IMAD.IADD R15, R15, 0x1, -R55 ;  /* 0x000000010f0fd824 */ /* 0x000fe400078e0a37 */
[----:B------:R-:W-:-:S03]  /*7270*/  IMAD.HI.U32 R5, R0, R16, RZ ;  /* 0x0000001000057227 */ /* 0x000fc600078e00ff */
[C---:B------:R-:W-:Y:S01]  /*7280*/  ISETP.GT.U32.AND P1, PT, R55.reuse, R15, PT ;  /* 0x0000000f3700720c */ /* 0x040fe20003f24070 */
[----:B------:R-:W-:Y:S01]  /*7290*/  IMAD.MOV R5, RZ, RZ, -R5 ;  /* 0x000000ffff057224 */ /* 0x000fe200078e0a05 */
[----:B------:R-:W-:Y:S01]  /*72a0*/  ISETP.GE.AND P5, PT, R28, RZ, PT ;  /* 0x000000ff1c00720c */ /* 0x000fe20003fa6270 */
[C---:B------:R-:W-:Y:S01]  /*72b0*/  IMAD R33, R55.reuse, R4, R33 ;  /* 0x0000000437217224 */ /* 0x040fe200078e0221 */
[----:B------:R-:W-:Y:S01]  /*72c0*/  IABS R41, R28 ;  /* 0x0000001c00297213 */ /* 0x000fe20000000000 */
[----:B------:R-:W-:Y:S02]  /*72d0*/  IMAD.MOV.U32 R28, RZ, RZ, R56 ;  /* 0x000000ffff1c7224 */ /* 0x000fe400078e0038 */
[----:B------:R-:W-:Y:S01]  /*72e0*/  IMAD.MOV.U32 R23, RZ, RZ, R2 ;  /* 0x000000ffff177224 */ /* 0x000fe200078e0002 */
[----:B------:R-:W3:Y:S01]  /*72f0*/  LDL.LU R56, [R1+0x80] ;  /* 0x0000800001387983 */ /* 0x000ee20000300800 */
[C---:B------:R-:W-:Y:S02]  /*7300*/  IMAD R16, R55.reuse, R5, R16 ;  /* 0x0000000537107224 */ /* 0x040fe400078e0210 */
[----:B------:R-:W-:Y:S01]  /*7310*/  @!P6 IMAD.MOV R23, RZ, RZ, -R23 ;  /* 0x000000ffff17e224 */ /* 0x000fe200078e0a17 */
[----:B------:R-:W-:Y:S01]  /*7320*/  ISETP.GT.U32.AND P6, PT, R55, R33, PT ;  /* 0x000000213700720c */ /* 0x000fe20003fc4070 */
[----:B------:R-:W-:Y:S01]  /*7330*/  @!P1 IMAD.IADD R15, R15, 0x1, -R55 ;  /* 0x000000010f0f9824 */ /* 0x000fe200078e0a37 */
[----:B------:R-:W-:Y:S01]  /*7340*/  ISETP.GT.U32.AND P1, PT, R55, R16, PT ;  /* 0x000000103700720c */ /* 0x000fe20003f24070 */
[----:B------:R-:W-:-:S10]  /*7350*/  IMAD.HI.U32 R2, R0, R41, RZ ;  /* 0x0000002900027227 */ /* 0x000fd400078e00ff */
[--C-:B------:R-:W-:Y:S02]  /*7360*/  @!P6 IMAD.IADD R33, R33, 0x1, -R55.reuse ;  /* 0x000000012121e824 */ /* 0x100fe400078e0a37 */
[----:B------:R-:W-:-:S03]  /*7370*/  @!P1 IMAD.IADD R16, R16, 0x1, -R55 ;  /* 0x0000000110109824 */ /* 0x000fc600078e0a37 */
[----:B------:R-:W-:Y:S01]  /*7380*/  ISETP.GT.U32.AND P1, PT, R55, R33, PT ;  /* 0x000000213700720c */ /* 0x000fe20003f24070 */
[----:B------:R-:W-:-:S04]  /*7390*/  IMAD.MOV R2, RZ, RZ, -R2 ;  /* 0x000000ffff027224 */ /* 0x000fc800078e0a02 */
[----:B------:R-:W-:-:S08]  /*73a0*/  IMAD R41, R55, R2, R41 ;  /* 0x0000000237297224 */ /* 0x000fd000078e0229 */
[----:B------:R-:W-:Y:S01]  /*73b0*/  @!P1 IMAD.IADD R33, R33, 0x1, -R55 ;  /* 0x0000000121219824 */ /* 0x000fe200078e0a37 */
[----:B------:R-:W-:Y:S01]  /*73c0*/  ISETP.GT.U32.AND P1, PT, R55, R41, PT ;  /* 0x000000293700720c */ /* 0x000fe20003f24070 */
[----:B------:R-:W-:Y:S02]  /*73d0*/  @!P3 IMAD.MOV R15, RZ, RZ, -R15 ;  /* 0x000000ffff0fb224 */ /* 0x000fe400078e0a0f */
[----:B------:R-:W-:Y:S01]  /*73e0*/  @!P2 IMAD.MOV R33, RZ, RZ, -R33 ;  /* 0x000000ffff21a224 */ /* 0x000fe200078e0a21 */
[----:B------:R-:W-:Y:S01]  /*73f0*/  STL [R1+0x26bc], R23 ;  /* 0x0026bc1701007387 */ /* 0x000fe20000100800 */
[----:B0-----:R-:W-:-:S03]  /*7400*/  IABS R9, R29 ;  /* 0x0000001d00097213 */ /* 0x001fc60000000000 */
[----:B------:R-:W-:Y:S04]  /*7410*/  STL [R1+0x26c0], R15 ;  /* 0x0026c00f01007387 */ /* 0x000fe80000100800 */
[----:B------:R-:W-:Y:S01]  /*7420*/  STL [R1+0x26c4], R33 ;  /* 0x0026c42101007387 */ /* 0x000fe20000100800 */
[----:B------:R-:W-:Y:S01]  /*7430*/  @!P1 IMAD.IADD R41, R41, 0x1, -R55 ;  /* 0x0000000129299824 */ /* 0x000fe200078e0a37 */
[----:B------:R-:W-:Y:S02]  /*7440*/  ISETP.GE.AND P1, PT, R29, RZ, PT ;  /* 0x000000ff1d00720c */ /* 0x000fe40003f26270 */
[----:B------:R-:W4:Y:S01]  /*7450*/  LDL.LU R29, [R1+0x88] ;  /* 0x00008800011d7983 */ /* 0x000f220000300800 */
[----:B------:R-:W-:-:S04]  /*7460*/  IMAD.HI.U32 R4, R0, R19, RZ ;  /* 0x0000001300047227 */ /* 0x000fc800078e00ff */
[----:B------:R-:W-:Y:S02]  /*7470*/  IMAD.MOV R4, RZ, RZ, -R4 ;  /* 0x000000ffff047224 */ /* 0x000fe400078e0a04 */
[----:B------:R-:W-:-:S04]  /*7480*/  IMAD.HI.U32 R5, R0, R9, RZ ;  /* 0x0000000900057227 */ /* 0x000fc800078e00ff */
[----:B------:R-:W-:Y:S02]  /*7490*/  IMAD R19, R55, R4, R19 ;  /* 0x0000000437137224 */ /* 0x000fe400078e0213 */
[----:B------:R-:W-:-:S03]  /*74a0*/  IMAD.MOV R5, RZ, RZ, -R5 ;  /* 0x000000ffff057224 */ /* 0x000fc600078e0a05 */
[C---:B------:R-:W-:Y:S01]  /*74b0*/  ISETP.GT.U32.AND P6, PT, R55.reuse, R19, PT ;  /* 0x000000133700720c */ /* 0x040fe20003fc4070 */
[----:B------:R-:W-:Y:S01]  /*74c0*/  IMAD R9, R55, R5, R9 ;  /* 0x0000000537097224 */ /* 0x000fe200078e0209 */
[----:B------:R-:W-:-:S04]  /*74d0*/  IABS R51, R17 ;  /* 0x0000001100337213 */ /* 0x000fc80000000000 */
[----:B------:R-:W-:Y:S01]  /*74e0*/  ISETP.GT.U32.AND P2, PT, R55, R9, PT ;  /* 0x000000093700720c */ /* 0x000fe20003f44070 */
[----:B------:R-:W-:Y:S01]  /*74f0*/  IMAD.HI.U32 R4, R0, R51, RZ ;  /* 0x0000003300047227 */ /* 0x000fe200078e00ff */
[----:B------:R-:W-:-:S05]  /*7500*/  IABS R25, R28 ;  /* 0x0000001c00197213 */ /* 0x000fca0000000000 */
[----:B------:R-:W-:Y:S01]  /*7510*/  @!P6 IMAD.IADD R19, R19, 0x1, -R55 ;  /* 0x000000011313e824 */ /* 0x000fe200078e0a37 */
[----:B------:R-:W-:Y:S01]  /*7520*/  IABS R35, R54 ;  /* 0x0000003600237213 */ /* 0x000fe20000000000 */
[----:B------:R-:W-:-:S03]  /*7530*/  IMAD.MOV R4, RZ, RZ, -R4 ;  /* 0x000000ffff047224 */ /* 0x000fc600078e0a04 */
[----:B------:R-:W-:Y:S01]  /*7540*/  ISETP.GT.U32.AND P6, PT, R55, R19, PT ;  /* 0x000000133700720c */ /* 0x000fe20003fc4070 */
[----:B------:R-:W-:Y:S01]  /*7550*/  @!P2 IMAD.IADD R9, R9, 0x1, -R55 ;  /* 0x000000010909a824 */ /* 0x000fe200078e0a37 */
[C---:B------:R-:W-:Y:S01]  /*7560*/  ISETP.GT.U32.AND P2, PT, R55.reuse, R41, PT ;  /* 0x000000293700720c */ /* 0x040fe20003f44070 */
[C---:B------:R-:W-:Y:S02]  /*7570*/  IMAD R51, R55.reuse, R4, R51 ;  /* 0x0000000437337224 */ /* 0x040fe400078e0233 */
[----:B------:R-:W-:Y:S01]  /*7580*/  IMAD.HI.U32 R5, R0, R25, RZ ;  /* 0x0000001900057227 */ /* 0x000fe200078e00ff */
[----:B------:R-:W-:-:S03]  /*7590*/  ISETP.GT.U32.AND P3, PT, R55, R16, PT ;  /* 0x000000103700720c */ /* 0x000fc60003f64070 */
[----:B------:R-:W-:-:S04]  /*75a0*/  IMAD.HI.U32 R4, R0, R35, RZ ;  /* 0x0000002300047227 */ /* 0x000fc800078e00ff */
[----:B------:R-:W-:Y:S02]  /*75b0*/  IMAD.MOV R5, RZ, RZ, -R5 ;  /* 0x000000ffff057224 */ /* 0x000fe400078e0a05 */
[----:B------:R-:W-:Y:S01]  /*75c0*/  IMAD.MOV R4, RZ, RZ, -R4 ;  /* 0x000000ffff047224 */ /* 0x000fe200078e0a04 */
[----:B------:R-:W-:Y:S01]  /*75d0*/  ISETP.GE.AND P4, PT, R18, RZ, PT ;  /* 0x000000ff1200720c */ /* 0x000fe20003f86270 */
[----:B------:R-:W-:Y:S02]  /*75e0*/  @!P6 IMAD.IADD R19, R19, 0x1, -R55 ;  /* 0x000000011313e824 */ /* 0x000fe400078e0a37 */
[C---:B------:R-:W-:Y:S02]  /*75f0*/  IMAD R25, R55.reuse, R5, R25 ;  /* 0x0000000537197224 */ /* 0x040fe400078e0219 */
[C---:B------:R-:W-:Y:S02]  /*7600*/  IMAD R35, R55.reuse, R4, R35 ;  /* 0x0000000437237224 */ /* 0x040fe400078e0223 */
[----:B------:R-:W-:Y:S01]  /*7610*/  @!P0 IMAD.MOV R19, RZ, RZ, -R19 ;  /* 0x000000ffff138224 */ /* 0x000fe200078e0a13 */
[----:B------:R-:W-:Y:S01]  /*7620*/  ISETP.GT.U32.AND P0, PT, R55, R25, PT ;  /* 0x000000193700720c */ /* 0x000fe20003f04070 */
[--C-:B------:R-:W-:Y:S01]  /*7630*/  @!P2 IMAD.IADD R41, R41, 0x1, -R55.reuse ;  /* 0x000000012929a824 */ /* 0x100fe200078e0a37 */
[----:B------:R-:W-:Y:S01]  /*7640*/  ISETP.GT.U32.AND P2, PT, R55, R35, PT ;  /* 0x000000233700720c */ /* 0x000fe20003f44070 */
[----:B------:R-:W-:-:S04]  /*7650*/  @!P3 IMAD.IADD R16, R16, 0x1, -R55 ;  /* 0x000000011010b824 */ /* 0x000fc800078e0a37 */
[----:B------:R-:W-:-:S05]  /*7660*/  @!P4 IMAD.MOV R16, RZ, RZ, -R16 ;  /* 0x000000ffff10c224 */ /* 0x000fca00078e0a10 */
[----:B------:R-:W-:Y:S01]  /*7670*/  STL [R1+0x26c8], R16 ;  /* 0x0026c81001007387 */ /* 0x000fe20000100800 */
[--C-:B------:R-:W-:Y:S01]  /*7680*/  @!P0 IMAD.IADD R25, R25, 0x1, -R55.reuse ;  /* 0x0000000119198824 */ /* 0x100fe200078e0a37 */
[----:B------:R-:W-:Y:S01]  /*7690*/  ISETP.GE.AND P0, PT, R28, RZ, PT ;  /* 0x000000ff1c00720c */ /* 0x000fe20003f06270 */
[----:B------:R-:W-:Y:S01]  /*76a0*/  @!P2 IMAD.IADD R35, R35, 0x1, -R55 ;  /* 0x000000012323a824 */ /* 0x000fe200078e0a37 */
[----:B------:R-:W-:Y:S01]  /*76b0*/  STL [R1+0x26cc], R19 ;  /* 0x0026cc1301007387 */ /* 0x000fe20000100800 */
[----:B------:R-:W-:-:S03]  /*76c0*/  ISETP.GE.AND P2, PT, R54, RZ, PT ;  /* 0x000000ff3600720c */ /* 0x000fc60003f46270 */
[----:B------:R-:W5:Y:S04]  /*76d0*/  LDL.LU R28, [R1+0x8c] ;  /* 0x00008c00011c7983 */ /* 0x000f680000300800 */
[----:B------:R-:W1:Y:S01]  /*76e0*/  LDL.LU R54, [R1+0x90] ;  /* 0x0000900001367983 */ /* 0x000e620000300800 */
[----:B------:R-:W-:-:S05]  /*76f0*/  IABS R14, R26 ;  /* 0x0000001a000e7213 */ /* 0x000fca0000000000 */
[----:B------:R-:W-:-:S04]  /*7700*/  IMAD.HI.U32 R2, R0, R14, RZ ;  /* 0x0000000e00027227 */ /* 0x000fc800078e00ff */
[----:B------:R-:W-:-:S04]  /*7710*/  IMAD.MOV R2, RZ, RZ, -R2 ;  /* 0x000000ffff027224 */ /* 0x000fc800078e0a02 */
[C---:B------:R-:W-:Y:S01]  /*7720*/  IMAD R14, R55.reuse, R2, R14 ;  /* 0x00000002370e7224 */ /* 0x040fe200078e020e */
[----:B------:R-:W-:-:S04]  /*7730*/  ISETP.GT.U32.AND P3, PT, R55, R51, PT ;  /* 0x000000333700720c */ /* 0x000fc80003f64070 */
[----:B------:R-:W-:-:S09]  /*7740*/  ISETP.GT.U32.AND P6, PT, R55, R14, PT ;  /* 0x0000000e3700720c */ /* 0x000fd20003fc4070 */
[----:B------:R-:W-:-:S04]  /*7750*/  @!P3 IMAD.IADD R51, R51, 0x1, -R55 ;  /* 0x000000013333b824 */ /* 0x000fc800078e0a37 */
[----:B------:R-:W-:Y:S01]  /*7760*/  @!P6 IMAD.IADD R14, R14, 0x1, -R55 ;  /* 0x000000010e0ee824 */ /* 0x000fe200078e0a37 */
[----:B------:R-:W-:-:S04]  /*7770*/  ISETP.GT.U32.AND P3, PT, R55, R9, PT ;  /* 0x000000093700720c */ /* 0x000fc80003f64070 */
[C---:B------:R-:W-:Y:S02]  /*7780*/  ISETP.GT.U32.AND P4, PT, R55.reuse, R14, PT ;  /* 0x0000000e3700720c */ /* 0x040fe40003f84070 */
[----:B------:R-:W-:-:S07]  /*7790*/  ISETP.GT.U32.AND P6, PT, R55, R51, PT ;  /* 0x000000333700720c */ /* 0x000fce0003fc4070 */
[----:B------:R-:W-:Y:S01]  /*77a0*/  @!P3 IMAD.IADD R9, R9, 0x1, -R55 ;  /* 0x000000010909b824 */ /* 0x000fe200078e0a37 */
[----:B------:R-:W-:-:S03]  /*77b0*/  ISETP.GE.AND P3, PT, R17, RZ, PT ;  /* 0x000000ff1100720c */ /* 0x000fc60003f66270 */
[----:B------:R-:W-:Y:S01]  /*77c0*/  @!P4 IMAD.IADD R14, R14, 0x1, -R55 ;  /* 0x000000010e0ec824 */ /* 0x000fe200078e0a37 */
[----:B------:R-:W-:Y:S01]  /*77d0*/  ISETP.GE.AND P4, PT, R26, RZ, PT ;  /* 0x000000ff1a00720c */ /* 0x000fe20003f86270 */
[----:B------:R-:W-:Y:S01]  /*77e0*/  @!P1 IMAD.MOV R9, RZ, RZ, -R9 ;  /* 0x000000ffff099224 */ /* 0x000fe200078e0a09 */
[----:B------:R-:W-:Y:S01]  /*77f0*/  ISETP.GT.U32.AND P1, PT, R55, R35, PT ;  /* 0x000000233700720c */ /* 0x000fe20003f24070 */
[----:B------:R-:W-:Y:S02]  /*7800*/  @!P6 IMAD.IADD R51, R51, 0x1, -R55 ;  /* 0x000000013333e824 */ /* 0x000fe400078e0a37 */
[----:B------:R-:W-:-:S04]  /*7810*/  @!P5 IMAD.MOV R41, RZ, RZ, -R41 ;  /* 0x000000ffff29d224 */ /* 0x000fc800078e0a29 */
[----:B------:R-:W-:Y:S01]  /*7820*/  @!P3 IMAD.MOV R51, RZ, RZ, -R51 ;  /* 0x000000ffff33b224 */ /* 0x000fe200078e0a33 */
[----:B------:R-:W-:Y:S03]  /*7830*/  STL [R1+0x26d0], R41 ;  /* 0x0026d02901007387 */ /* 0x000fe60000100800 */
[----:B------:R-:W-:Y:S01]  /*7840*/  @!P4 IMAD.MOV R14, RZ, RZ, -R14 ;  /* 0x000000ffff0ec224 */ /* 0x000fe200078e0a0e */
[----:B------:R-:W-:Y:S01]  /*7850*/  STL [R1+0x26d4], R9 ;  /* 0x0026d40901007387 */ /* 0x000fe20000100800 */
[----:B------:R-:W-:-:S03]  /*7860*/  @!P1 IMAD.IADD R35, R35, 0x1, -R55 ;  /* 0x0000000123239824 */ /* 0x000fc600078e0a37 */
[----:B------:R-:W-:Y:S04]  /*7870*/  STL [R1+0x26d8], R51 ;  /* 0x0026d83301007387 */ /* 0x000fe80000100800 */
[----:B------:R-:W-:Y:S01]  /*7880*/  STL [R1+0x26dc], R14 ;  /* 0x0026dc0e01007387 */ /* 0x000fe20000100800 */
[----:B--2---:R-:W-:-:S05]  /*7890*/  IABS R46, R27 ;  /* 0x0000001b002e7213 */ /* 0x004fca0000000000 */
[----:B------:R-:W-:-:S04]  /*78a0*/  IMAD.HI.U32 R2, R0, R46, RZ ;  /* 0x0000002e00027227 */ /* 0x000fc800078e00ff */
[----:B------:R-:W-:-:S04]  /*78b0*/  IMAD.MOV R2, RZ, RZ, -R2 ;  /* 0x000000ffff027224 */ /* 0x000fc800078e0a02 */
[----:B------:R-:W-:-:S05]  /*78c0*/  IMAD R46, R55, R2, R46 ;  /* 0x00000002372e7224 */ /* 0x000fca00078e022e */
[----:B------:R-:W-:Y:S02]  /*78d0*/  ISETP.GT.U32.AND P6, PT, R55, R46, PT ;  /* 0x0000002e3700720c */ /* 0x000fe40003fc4070 */
[----:B---3--:R-:W-:Y:S02]  /*78e0*/  IABS R30, R56 ;  /* 0x00000038001e7213 */ /* 0x008fe40000000000 */
[----:B------:R-:W-:-:S09]  /*78f0*/  ISETP.GE.AND P1, PT, R56, RZ, PT ;  /* 0x000000ff3800720c */ /* 0x000fd20003f26270 */
[----:B------:R-:W-:Y:S01]  /*7900*/  @!P6 IMAD.IADD R46, R46, 0x1, -R55 ;  /* 0x000000012e2ee824 */ /* 0x000fe200078e0a37 */
[----:B------:R-:W2:Y:S04]  /*7910*/  LDL.LU R56, [R1+0x94] ;  /* 0x0000940001387983 */ /* 0x000ea80000300800 */
[----:B------:R-:W-:Y:S02]  /*7920*/  ISETP.GT.U32.AND P6, PT, R55, R46, PT ;  /* 0x0000002e3700720c */ /* 0x000fe40003fc4070 */
[----:B------:R-:W-:Y:S01]  /*7930*/  IABS R2, R52 ;  /* 0x0000003400027213 */ /* 0x000fe20000000000 */
[----:B------:R-:W-:-:S10]  /*7940*/  IMAD.HI.U32 R4, R0, R30, RZ ;  /* 0x0000001e00047227 */ /* 0x000fd400078e00ff */
[----:B------:R-:W-:Y:S01]  /*7950*/  @!P6 IMAD.IADD R46, R46, 0x1, -R55 ;  /* 0x000000012e2ee824 */ /* 0x000fe200078e0a37 */
[----:B------:R-:W-:Y:S02]  /*7960*/  ISETP.GE.AND P6, PT, R52, RZ, PT ;  /* 0x000000ff3400720c */ /* 0x000fe40003fc6270 */
[----:B------:R-:W3:Y:S01]  /*7970*/  LDL.LU R52, [R1+0x98] ;  /* 0x0000980001347983 */ /* 0x000ee20000300800 */
[----:B------:R-:W-:-:S04]  /*7980*/  IMAD.MOV R5, RZ, RZ, -R4 ;  /* 0x000000ffff057224 */ /* 0x000fc800078e0a04 */
[----:B------:R-:W-:-:S05]  /*7990*/  IMAD R30, R55, R5, R30 ;  /* 0x00000005371e7224 */ /* 0x000fca00078e021e */
[----:B------:R-:W-:-:S13]  /*79a0*/  ISETP.GT.U32.AND P3, PT, R55, R30, PT ;  /* 0x0000001e3700720c */ /* 0x000fda0003f64070 */
[----:B------:R-:W-:Y:S01]  /*79b0*/  @!P3 IMAD.IADD R30, R30, 0x1, -R55 ;  /* 0x000000011e1eb824 */ /* 0x000fe200078e0a37 */
[----:B----4-:R-:W-:Y:S02]  /*79c0*/  IABS R5, R29 ;  /* 0x0000001d00057213 */ /* 0x010fe40000000000 */
[----:B------:R-:W-:Y:S02]  /*79d0*/  ISETP.GE.AND P3, PT, R29, RZ, PT ;  /* 0x000000ff1d00720c */ /* 0x000fe40003f66270 */
[----:B------:R-:W4:Y:S01]  /*79e0*/  LDL.LU R29, [R1+0x9c] ;  /* 0x00009c00011d7983 */ /* 0x000f220000300800 */
[----:B------:R-:W-:Y:S01]  /*79f0*/  ISETP.GT.U32.AND P5, PT, R55, R25, PT ;  /* 0x000000193700720c */ /* 0x000fe20003fa4070 */
[----:B------:R-:W-:Y:S01]  /*7a00*/  IMAD.HI.U32 R4, R0, R2, RZ ;  /* 0x0000000200047227 */ /* 0x000fe200078e00ff */
[----:B------:R-:W-:Y:S01]  /*7a10*/  ISETP.GE.AND P4, PT, R27, RZ, PT ;  /* 0x000000ff1b00720c */ /* 0x000fe20003f86270 */
[----:B------:R-:W4:Y:S02]  /*7a20*/  LDL.LU R22, [R1+0xa0] ;  /* 0x0000a00001167983 */ /* 0x000f240000300800 */
[----:B------:R-:W-:-:S02]  /*7a30*/  IMAD.MOV R4, RZ, RZ, -R4 ;  /* 0x000000ffff047224 */ /* 0x000fc400078e0a04 */
[----:B------:R-:W-:Y:S01]  /*7a40*/  @!P2 IMAD.MOV R35, RZ, RZ, -R35 ;  /* 0x000000ffff23a224 */ /* 0x000fe200078e0a23 */
[----:B------:R-:W4:Y:S01]  /*7a50*/  LDL.LU R21, [R1+0xa4] ;  /* 0x0000a40001157983 */ /* 0x000f220000300800 */
[----:B------:R-:W-:-:S04]  /*7a60*/  IMAD R2, R55, R4, R2 ;  /* 0x0000000437027224 */ /* 0x000fc800078e0202 */
[----:B------:R-:W-:Y:S01]  /*7a70*/  @!P5 IMAD.IADD R25, R25, 0x1, -R55 ;  /* 0x000000011919d824 */ /* 0x000fe200078e0a37 */
[----:B------:R-:W-:-:S13]  /*7a80*/  ISETP.GT.U32.AND P5, PT, R55, R2, PT ;  /* 0x000000023700720c */ /* 0x000fda0003fa4070 */
[----:B------:R-:W-:Y:S01]  /*7a90*/  @!P5 IMAD.IADD R2, R2, 0x1, -R55 ;  /* 0x000000010202d824 */ /* 0x000fe200078e0a37 */
[----:B------:R-:W-:Y:S01]  /*7aa0*/  ISETP.GT.U32.AND P5, PT, R55, R30, PT ;  /* 0x0000001e3700720c */ /* 0x000fe20003fa4070 */
[----:B------:R-:W-:Y:S02]  /*7ab0*/  @!P0 IMAD.MOV R25, RZ, RZ, -R25 ;  /* 0x000000ffff198224 */ /* 0x000fe400078e0a19 */
[----:B------:R-:W-:-:S03]  /*7ac0*/  @!P4 IMAD.MOV R46, RZ, RZ, -R46 ;  /* 0x000000ffff2ec224 */ /* 0x000fc600078e0a2e */
[----:B------:R-:W-:Y:S07]  /*7ad0*/  STL [R1+0x26e0], R25 ;  /* 0x0026e01901007387 */ /* 0x000fee0000100800 */
[----:B------:R-:W-:Y:S01]  /*7ae0*/  @!P5 IMAD.IADD R30, R30, 0x1, -R55 ;  /* 0x000000011e1ed824 */ /* 0x000fe200078e0a37 */
[----:B------:R-:W-:Y:S03]  /*7af0*/  STL [R1+0x26e4], R35 ;  /* 0x0026e42301007387 */ /* 0x000fe60000100800 */
[----:B------:R-:W-:Y:S01]  /*7b00*/  @!P1 IMAD.MOV R30, RZ, RZ, -R30 ;  /* 0x000000ffff1e9224 */ /* 0x000fe200078e0a1e */
[----:B------:R-:W-:Y:S04]  /*7b10*/  STL [R1+0x26e8], R46 ;  /* 0x0026e82e01007387 */ /* 0x000fe80000100800 */
[----:B------:R-:W-:Y:S01]  /*7b20*/  STL [R1+0x26ec], R30 ;  /* 0x0026ec1e01007387 */ /* 0x000fe20000100800 */
[----:B-----5:R-:W-:-:S02]  /*7b30*/  IABS R4, R28 ;  /* 0x0000001c00047213 */ /* 0x020fc40000000000 */
[----:B------:R-:W-:Y:S02]  /*7b40*/  ISETP.GE.AND P4, PT, R28, RZ, PT ;  /* 0x000000ff1c00720c */ /* 0x000fe40003f86270 */
[----:B-1----:R-:W-:Y:S01]  /*7b50*/  IABS R7, R54 ;  /* 0x0000003600077213 */ /* 0x002fe20000000000 */
[----:B------:R-:W5:Y:S01]  /*7b60*/  LDL.LU R28, [R1+0xa8] ;  /* 0x0000a800011c7983 */ /* 0x000f620000300800 */
[----:B------:R-:W-:-:S03]  /*7b70*/  ISETP.GE.AND P5, PT, R54, RZ, PT ;  /* 0x000000ff3600720c */ /* 0x000fc60003fa6270 */
[----:B------:R-:W5:Y:S01]  /*7b80*/  LDL.LU R54, [R1+0xac] ;  /* 0x0000ac0001367983 */ /* 0x000f620000300800 */
[----:B------:R-:W-:-:S03]  /*7b90*/  IMAD.HI.U32 R6, R0, R5, RZ ;  /* 0x0000000500067227 */ /* 0x000fc600078e00ff */
[----:B------:R-:W5:Y:S01]  /*7ba0*/  LDL.LU R26, [R1+0xb0] ;  /* 0x0000b000011a7983 */ /* 0x000f620000300800 */
[----:B------:R-:W-:-:S04]  /*7bb0*/  IMAD.MOV R6, RZ, RZ, -R6 ;  /* 0x000000ffff067224 */ /* 0x000fc800078e0a06 */
[----:B------:R-:W-:-:S05]  /*7bc0*/  IMAD R32, R55, R6, R5 ;  /* 0x0000000637207224 */ /* 0x000fca00078e0205 */
[C---:B------:R-:W-:Y:S02]  /*7bd0*/  ISETP.GT.U32.AND P2, PT, R55.reuse, R32, PT ;  /* 0x000000203700720c */ /* 0x040fe40003f44070 */
[----:B------:R-:W-:Y:S01]  /*7be0*/  ISETP.GT.U32.AND P0, PT, R55, R2, PT ;  /* 0x000000023700720c */ /* 0x000fe20003f04070 */
[----:B------:R-:W-:-:S04]  /*7bf0*/  IMAD.HI.U32 R5, R0, R4, RZ ;  /* 0x0000000400057227 */ /* 0x000fc800078e00ff */
[----:B------:R-:W-:-:S06]  /*7c00*/  IMAD.HI.U32 R6, R0, R7, RZ ;  /* 0x0000000700067227 */ /* 0x000fcc00078e00ff */
[----:B------:R-:W-:Y:S02]  /*7c10*/  @!P2 IMAD.IADD R32, R32, 0x1, -R55 ;  /* 0x000000012020a824 */ /* 0x000fe400078e0a37 */
[----:B------:R-:W-:Y:S02]  /*7c20*/  IMAD.MOV R5, RZ, RZ, -R5 ;  /* 0x000000ffff057224 */ /* 0x000fe400078e0a05 */
[----:B------:R-:W-:Y:S01]  /*7c30*/  @!P0 IMAD.IADD R2, R2, 0x1, -R55 ;  /* 0x0000000102028824 */ /* 0x000fe200078e0a37 */
[C---:B------:R-:W-:Y:S01]  /*7c40*/  ISETP.GT.U32.AND P1, PT, R55.reuse, R32, PT ;  /* 0x000000203700720c */ /* 0x040fe20003f24070 */
[----:B------:R-:W-:Y:S02]  /*7c50*/  IMAD.MOV R6, RZ, RZ, -R6 ;  /* 0x000000ffff067224 */ /* 0x000fe400078e0a06 */
[----:B------:R-:W-:Y:S02]  /*7c60*/  IMAD R5, R55, R5, R4 ;  /* 0x0000000537057224 */ /* 0x000fe400078e0204 */
[----:B------:R-:W-:-:S02]  /*7c70*/  IMAD.MOV.U32 R27, RZ, RZ, R2 ;  /* 0x000000ffff1b7224 */ /* 0x000fc400078e0002 */
[C---:B------:R-:W-:Y:S02]  /*7c80*/  IMAD R7, R55.reuse, R6, R7 ;  /* 0x0000000637077224 */ /* 0x040fe400078e0207 */
[----:B------:R-:W-:Y:S01]  /*7c90*/  @!P6 IMAD.MOV R27, RZ, RZ, -R27 ;  /* 0x000000ffff1be224 */ /* 0x000fe200078e0a1b */
[----:B------:R-:W-:-:S03]  /*7ca0*/  ISETP.GT.U32.AND P6, PT, R55, R5, PT ;  /* 0x000000053700720c */ /* 0x000fc60003fc4070 */
[----:B------:R-:W-:Y:S01]  /*7cb0*/  @!P1 IMAD.IADD R32, R32, 0x1, -R55 ;  /* 0x0000000120209824 */ /* 0x000fe200078e0a37 */
[----:B------:R-:W-:-:S09]  /*7cc0*/  ISETP.GT.U32.AND P1, PT, R55, R7, PT ;  /* 0x000000073700720c */ /* 0x000fd20003f24070 */
[----:B------:R-:W-:-:S04]  /*7cd0*/  @!P6 IMAD.IADD R5, R5, 0x1, -R55 ;  /* 0x000000010505e824 */ /* 0x000fc800078e0a37 */
[----:B------:R-:W-:Y:S01]  /*7ce0*/  @!P1 IMAD.IADD R7, R7, 0x1, -R55 ;  /* 0x0000000107079824 */ /* 0x000fe200078e0a37 */
[----:B------:R-:W-:Y:S01]  /*7cf0*/  ISETP.GT.U32.AND P1, PT, R55, R5, PT ;  /* 0x000000053700720c */ /* 0x000fe20003f24070 */
[----:B------:R-:W-:-:S12]  /*7d00*/  @!P3 IMAD.MOV R32, RZ, RZ, -R32 ;  /* 0x000000ffff20b224 */ /* 0x000fd800078e0a20 */
[----:B------:R-:W-:-:S04]  /*7d10*/  @!P1 IMAD.IADD R5, R5, 0x1, -R55 ;  /* 0x0000000105059824 */ /* 0x000fc800078e0a37 */
[----:B------:R-:W-:Y:S01]  /*7d20*/  @!P4 IMAD.MOV R5, RZ, RZ, -R5 ;  /* 0x000000ffff05c224 */ /* 0x000fe200078e0a05 */
[----:B--2---:R-:W-:Y:S02]  /*7d30*/  ISETP.GE.AND P0, PT, R56, RZ, PT ;  /* 0x000000ff3800720c */ /* 0x004fe40003f06270 */
[----:B------:R-:W-:Y:S02]  /*7d40*/  IABS R10, R56 ;  /* 0x00000038000a7213 */ /* 0x000fe40000000000 */
[----:B------:R-:W2:Y:S01]  /*7d50*/  LDL.LU R56, [R1+0xb4] ;  /* 0x0000b40001387983 */ /* 0x000ea20000300800 */
[----:B---3--:R-:W-:Y:S02]  /*7d60*/  ISETP.GE.AND P2, PT, R52, RZ, PT ;  /* 0x000000ff3400720c */ /* 0x008fe40003f46270 */
[----:B------:R-:W-:Y:S02]  /*7d70*/  IABS R11, R52 ;  /* 0x00000034000b7213 */ /* 0x000fe40000000000 */
[----:B------:R-:W3:Y:S03]  /*7d80*/  LDL.LU R52, [R1+0xb8] ;  /* 0x0000b80001347983 */ /* 0x000ee60000300800 */
[----:B------:R-:W-:-:S04]  /*7d90*/  IMAD.HI.U32 R2, R0, R11, RZ ;  /* 0x0000000b00027227 */ /* 0x000fc800078e00ff */
[----:B------:R-:W-:-:S04]  /*7da0*/  IMAD.MOV R2, RZ, RZ, -R2 ;  /* 0x000000ffff027224 */ /* 0x000fc800078e0a02 */
[----:B------:R-:W-:-:S05]  /*7db0*/  IMAD R11, R55, R2, R11 ;  /* 0x00000002370b7224 */ /* 0x000fca00078e020b */
[----:B------:R-:W-:Y:S01]  /*7dc0*/  ISETP.GT.U32.AND P1, PT, R55, R11, PT ;  /* 0x0000000b3700720c */ /* 0x000fe20003f24070 */
[----:B------:R-:W-:Y:S04]  /*7dd0*/  STL [R1+0x26f0], R27 ;  /* 0x0026f01b01007387 */ /* 0x000fe80000100800 */
[----:B------:R-:W-:Y:S04]  /*7de0*/  STL [R1+0x26f4], R32 ;  /* 0x0026f42001007387 */ /* 0x000fe80000100800 */
[----:B------:R0:W-:Y:S01]  /*7df0*/  STL [R1+0x26f8], R5 ;  /* 0x0026f80501007387 */ /* 0x0001e20000100800 */
[----:B----4-:R-:W-:-:S03]  /*7e00*/  IABS R13, R29 ;  /* 0x0000001d000d7213 */ /* 0x010fc60000000000 */
        /* <DEDUP_REMOVED lines=9> */
[----:B------:R-:W-:-:S05]  /*7ea0*/  IMAD R13, R55, R6, R13 ;  /* 0x00000006370d7224 */ /* 0x000fca00078e020d */
[----:B------:R-:W-:-:S07]  /*7eb0*/  ISETP.GT.U32.AND P4, PT, R55, R13, PT ;  /* 0x0000000d3700720c */ /* 0x000fce0003f84070 */
[----:B------:R-:W-:-:S05]  /*7ec0*/  @!P6 IMAD.IADD R10, R10, 0x1, -R55 ;  /* 0x000000010a0ae824 */ /* 0x000fca00078e0a37 */
[----:B------:R-:W-:Y:S01]  /*7ed0*/  ISETP.GT.U32.AND P6, PT, R55, R10, PT ;  /* 0x0000000a3700720c */ /* 0x000fe20003fc4070 */
[----:B------:R-:W-:Y:S01]  /*7ee0*/  @!P4 IMAD.IADD R13, R13, 0x1, -R55 ;  /* 0x000000010d0dc824 */ /* 0x000fe200078e0a37 */
[C---:B------:R-:W-:Y:S02]  /*7ef0*/  ISETP.GT.U32.AND P4, PT, R55.reuse, R11, PT ;  /* 0x0000000b3700720c */ /* 0x040fe40003f84070 */
[----:B------:R-:W-:-:S09]  /*7f00*/  ISETP.GT.U32.AND P3, PT, R55, R7, PT ;  /* 0x000000073700720c */ /* 0x000fd20003f64070 */
[--C-:B------:R-:W-:Y:S02]  /*7f10*/  @!P6 IMAD.IADD R10, R10, 0x1, -R55.reuse ;  /* 0x000000010a0ae824 */ /* 0x100fe400078e0a37 */
[--C-:B------:R-:W-:Y:S02]  /*7f20*/  @!P4 IMAD.IADD R11, R11, 0x1, -R55.reuse ;  /* 0x000000010b0bc824 */ /* 0x100fe400078e0a37 */
[----:B------:R-:W-:Y:S02]  /*7f30*/  @!P0 IMAD.MOV R10, RZ, RZ, -R10 ;  /* 0x000000ffff0a8224 */ /* 0x000fe400078e0a0a */
[----:B------:R-:W-:Y:S01]  /*7f40*/  @!P3 IMAD.IADD R7, R7, 0x1, -R55 ;  /* 0x000000010707b824 */ /* 0x000fe200078e0a37 */
[----:B-----5:R-:W-:Y:S02]  /*7f50*/  IABS R6, R28 ;  /* 0x0000001c00067213 */ /* 0x020fe40000000000 */
[----:B------:R-:W-:-:S03]  /*7f60*/  IABS R20, R54 ;  /* 0x0000003600147213 */ /* 0x000fc60000000000 */
[----:B------:R-:W-:-:S04]  /*7f70*/  IMAD.HI.U32 R18, R0, R6, RZ ;  /* 0x0000000600127227 */ /* 0x000fc800078e00ff */
[----:B------:R-:W-:-:S04]  /*7f80*/  IMAD.HI.U32 R17, R0, R20, RZ ;  /* 0x0000001400117227 */ /* 0x000fc800078e00ff */
[----:B------:R-:W-:Y:S02]  /*7f90*/  IMAD.MOV R18, RZ, RZ, -R18 ;  /* 0x000000ffff127224 */ /* 0x000fe400078e0a12 */
[----:B------:R-:W-:Y:S02]  /*7fa0*/  IMAD.MOV R17, RZ, RZ, -R17 ;  /* 0x000000ffff117224 */ /* 0x000fe400078e0a11 */
[C---:B------:R-:W-:Y:S02]  /*7fb0*/  IMAD R6, R55.reuse, R18, R6 ;  /* 0x0000001237067224 */ /* 0x040fe400078e0206 */
[----:B------:R-:W-:-:S03]  /*7fc0*/  IMAD R20, R55, R17, R20 ;  /* 0x0000001137147224 */ /* 0x000fc600078e0214 */
[C---:B------:R-:W-:Y:S02]  /*7fd0*/  ISETP.GT.U32.AND P0, PT, R55.reuse, R6, PT ;  /* 0x000000063700720c */ /* 0x040fe40003f04070 */
[----:B------:R-:W-:Y:S01]  /*7fe0*/  ISETP.GT.U32.AND P4, PT, R55, R20, PT ;  /* 0x000000143700720c */ /* 0x000fe20003f84070 */
[----:B------:R-:W-:-:S05]  /*7ff0*/  @!P5 IMAD.MOV R7, RZ, RZ, -R7 ;  /* 0x000000ffff07d224 */ /* 0x000fca00078e0a07 */
[----:B------:R1:W-:Y:S04]  /*8000*/  STL [R1+0x26fc], R7 ;  /* 0x0026fc0701007387 */ /* 0x0003e80000100800 */
[----:B------:R-:W-:Y:S01]  /*8010*/  STL [R1+0x2700], R10 ;  /* 0x0027000a01007387 */ /* 0x000fe20000100800 */
[--C-:B------:R-:W-:Y:S01]  /*8020*/  @!P0 IMAD.IADD R6, R6, 0x1, -R55.reuse ;  /* 0x0000000106068824 */ /* 0x100fe200078e0a37 */
[----:B------:R-:W-:Y:S01]  /*8030*/  ISETP.GE.AND P0, PT, R28, RZ, PT ;  /* 0x000000ff1c00720c */ /* 0x000fe20003f06270 */
[----:B------:R-:W-:Y:S01]  /*8040*/  @!P4 IMAD.IADD R20, R20, 0x1, -R55 ;  /* 0x000000011414c824 */ /* 0x000fe200078e0a37 */
[----:B------:R-:W5:Y:S01]  /*8050*/  LDL.LU R28, [R1+0xc0] ;  /* 0x0000c000011c7983 */ /* 0x000f620000300800 */
[----:B------:R-:W-:-:S03]  /*8060*/  ISETP.GE.AND P4, PT, R54, RZ, PT ;  /* 0x000000ff3600720c */ /* 0x000fc60003f86270 */
[----:B------:R-:W5:Y:S01]  /*8070*/  LDL.LU R54, [R1+0xc4] ;  /* 0x0000c40001367983 */ /* 0x000f620000300800 */
[----:B------:R-:W-:Y:S02]  /*8080*/  IABS R8, R21 ;  /* 0x0000001500087213 */ /* 0x000fe40000000000 */
        /* <DEDUP_REMOVED lines=8> */
[----:B------:R-:W-:Y:S02]  /*8110*/  ISETP.GT.U32.AND P3, PT, R55, R12, PT ;  /* 0x0000000c3700720c */ /* 0x000fe40003f64070 */
[----:B------:R-:W-:-:S09]  /*8120*/  IABS R4, R26 ;  /* 0x0000001a00047213 */ /* 0x000fd20000000000 */
[--C-:B------:R-:W-:Y:S02]  /*8130*/  @!P6 IMAD.IADD R8, R8, 0x1, -R55.reuse ;  /* 0x000000010808e824 */ /* 0x100fe400078e0a37 */
[----:B------:R-:W-:Y:S01]  /*8140*/  @!P3 IMAD.IADD R12, R12, 0x1, -R55 ;  /* 0x000000010c0cb824 */ /* 0x000fe200078e0a37 */
[C---:B------:R-:W-:Y:S02]  /*8150*/  ISETP.GT.U32.AND P3, PT, R55.reuse, R13, PT ;  /* 0x0000000d3700720c */ /* 0x040fe40003f64070 */
[C---:B------:R-:W-:Y:S01]  /*8160*/  ISETP.GT.U32.AND P5, PT, R55.reuse, R8, PT ;  /* 0x000000083700720c */ /* 0x040fe20003fa4070 */
[----:B------:R-:W-:Y:S01]  /*8170*/  IMAD.HI.U32 R2, R0, R4, RZ ;  /* 0x0000000400027227 */ /* 0x000fe200078e00ff */
[----:B------:R-:W-:-:S03]  /*8180*/  ISETP.GT.U32.AND P6, PT, R55, R12, PT ;  /* 0x0000000c3700720c */ /* 0x000fc60003fc4070 */
[----:B------:R-:W-:-:S04]  /*8190*/  IMAD.MOV R2, RZ, RZ, -R2 ;  /* 0x000000ffff027224 */ /* 0x000fc800078e0a02 */
[----:B------:R-:W-:Y:S02]  /*81a0*/  IMAD R4, R55, R2, R4 ;  /* 0x0000000237047224 */ /* 0x000fe400078e0204 */
[--C-:B------:R-:W-:Y:S01]  /*81b0*/  @!P3 IMAD.IADD R13, R13, 0x1, -R55.reuse ;  /* 0x000000010d0db824 */ /* 0x100fe200078e0a37 */
[----:B------:R-:W-:Y:S01]  /*81c0*/  ISETP.GE.AND P3, PT, R22, RZ, PT ;  /* 0x000000ff1600720c */ /* 0x000fe20003f66270 */
[----:B------:R-:W-:Y:S01]  /*81d0*/  @!P5 IMAD.IADD R8, R8, 0x1, -R55 ;  /* 0x000000010808d824 */ /* 0x000fe200078e0a37 */
[----:B------:R-:W-:Y:S01]  /*81e0*/  ISETP.GE.AND P5, PT, R21, RZ, PT ;  /* 0x000000ff1500720c */ /* 0x000fe20003fa6270 */
[----:B------:R-:W-:Y:S01]  /*81f0*/  @!P1 IMAD.MOV R13, RZ, RZ, -R13 ;  /* 0x000000ffff0d9224 */ /* 0x000fe200078e0a0d */
[C---:B------:R-:W-:Y:S01]  /*8200*/  ISETP.GT.U32.AND P1, PT, R55.reuse, R20, PT ;  /* 0x000000143700720c */ /* 0x040fe20003f24070 */
[----:B------:R-:W-:Y:S01]  /*8210*/  @!P6 IMAD.IADD R12, R12, 0x1, -R55 ;  /* 0x000000010c0ce824 */ /* 0x000fe200078e0a37 */
[----:B------:R-:W-:Y:S01]  /*8220*/  ISETP.GT.U32.AND P6, PT, R55, R4, PT ;  /* 0x000000043700720c */ /* 0x000fe20003fc4070 */
[----:B0-----:R-:W-:-:S02]  /*8230*/  IMAD.MOV.U32 R5, RZ, RZ, R8 ;  /* 0x000000ffff057224 */ /* 0x001fc400078e0008 */
[----:B-1----:R-:W-:Y:S02]  /*8240*/  IMAD.MOV.U32 R7, RZ, RZ, R12 ;  /* 0x000000ffff077224 */ /* 0x002fe400078e000c */
[----:B------:R-:W-:Y:S02]  /*8250*/  @!P2 IMAD.MOV R11, RZ, RZ, -R11 ;  /* 0x000000ffff0ba224 */ /* 0x000fe400078e0a0b */
[----:B------:R-:W-:Y:S02]  /*8260*/  @!P3 IMAD.MOV R7, RZ, RZ, -R7 ;  /* 0x000000ffff07b224 */ /* 0x000fe400078e0a07 */
[----:B------:R-:W-:Y:S01]  /*8270*/  @!P5 IMAD.MOV R5, RZ, RZ, -R5 ;  /* 0x000000ffff05d224 */ /* 0x000fe200078e0a05 */
[----:B------:R-:W-:Y:S01]  /*8280*/  STL [R1+0x2704], R11 ;  /* 0x0027040b01007387 */ /* 0x000fe20000100800 */
[--C-:B------:R-:W-:Y:S02]  /*8290*/  @!P1 IMAD.IADD R20, R20, 0x1, -R55.reuse ;  /* 0x0000000114149824 */ /* 0x100fe400078e0a37 */
[----:B------:R-:W-:Y:S01]  /*82a0*/  @!P6 IMAD.IADD R4, R4, 0x1, -R55 ;  /* 0x000000010404e824 */ /* 0x000fe200078e0a37 */
[----:B------:R-:W-:Y:S04]  /*82b0*/  STL [R1+0x280], R7 ;  /* 0x0002800701007387 */ /* 0x000fe80000100800 */
[----:B------:R0:W-:Y:S01]  /*82c0*/  STL [R1+0x28c], R5 ;  /* 0x00028c0501007387 */ /* 0x0001e20000100800 */
[----:B------:R-:W-:-:S13]  /*82d0*/  ISETP.GT.U32.AND P6, PT, R55, R4, PT ;  /* 0x000000043700720c */ /* 0x000fda0003fc4070 */
[----:B------:R-:W-:Y:S01]  /*82e0*/  @!P6 IMAD.IADD R4, R4, 0x1, -R55 ;  /* 0x000000010404e824 */ /* 0x000fe200078e0a37 */
[----:B--2---:R-:W-:Y:S02]  /*82f0*/  IABS R2, R56 ;  /* 0x0000003800027213 */ /* 0x004fe40000000000 */
[----:B------:R-:W-:Y:S02]  /*8300*/  ISETP.GE.AND P1, PT, R56, RZ, PT ;  /* 0x000000ff3800720c */ /* 0x000fe40003f26270 */
[----:B------:R-:W2:Y:S01]  /*8310*/  LDL.LU R56, [R1+0xc8] ;  /* 0x0000c80001387983 */ /* 0x000ea20000300800 */
[----:B------:R-:W-:-:S04]  /*8320*/  IMAD.HI.U32 R18, R0, R2, RZ ;  /* 0x0000000200127227 */ /* 0x000fc800078e00ff */
[----:B------:R-:W-:Y:S01]  /*8330*/  IMAD.MOV R21, RZ, RZ, -R18 ;  /* 0x000000ffff157224 */ /* 0x000fe200078e0a12 */
[----:B---3--:R-:W-:Y:S02]  /*8340*/  IABS R17, R52 ;  /* 0x0000003400117213 */ /* 0x008fe40000000000 */
[----:B------:R-:W-:Y:S02]  /*8350*/  ISETP.GE.AND P6, PT, R52, RZ, PT ;  /* 0x000000ff3400720c */ /* 0x000fe40003fc6270 */
[----:B------:R-:W3:Y:S01]  /*8360*/  LDL.LU R52, [R1+0xcc] ;  /* 0x0000cc0001347983 */ /* 0x000ee20000300800 */
        /* <DEDUP_REMOVED lines=11> */
[----:B------:R-:W4:Y:S02]  /*8420*/  LDL.LU R31, [R1+0x118] ;  /* 0x00011800011f7983 */ /* 0x000f240000300800 */
[----:B------:R-:W-:-:S04]  /*8430*/  IMAD R8, R55, R18, R17 ;  /* 0x0000001237087224 */ /* 0x000fc800078e0211 */
[----:B------:R-:W-:Y:S01]  /*8440*/  @!P2 IMAD.IADD R6, R6, 0x1, -R55 ;  /* 0x000000010606a824 */ /* 0x000fe200078e0a37 */
[----:B------:R-:W-:-:S03]  /*8450*/  ISETP.GT.U32.AND P2, PT, R55, R8, PT ;  /* 0x000000083700720c */ /* 0x000fc60003f44070 */
[----:B0-----:R-:W-:-:S04]  /*8460*/  IMAD.MOV.U32 R5, RZ, RZ, R6 ;  /* 0x000000ffff057224 */ /* 0x001fc800078e0006 */
[----:B------:R-:W-:-:S06]  /*8470*/  @!P0 IMAD.MOV R5, RZ, RZ, -R5 ;  /* 0x000000ffff058224 */ /* 0x000fcc00078e0a05 */
[----:B------:R-:W-:Y:S01]  /*8480*/  @!P2 IMAD.IADD R8, R8, 0x1, -R55 ;  /* 0x000000010808a824 */ /* 0x000fe200078e0a37 */
[----:B------:R-:W-:Y:S01]  /*8490*/  ISETP.GT.U32.AND P2, PT, R55, R2, PT ;  /* 0x000000023700720c */ /* 0x000fe20003f44070 */
[----:B------:R0:W-:Y:S01]  /*84a0*/  STL [R1+0x2a4], R5 ;  /* 0x0002a40501007387 */ /* 0x0001e20000100800 */
[----:B------:R-:W-:Y:S02]  /*84b0*/  @!P5 IMAD.MOV R4, RZ, RZ, -R4 ;  /* 0x000000ffff04d224 */ /* 0x000fe400078e0a04 */
[----:B0-----:R-:W-:-:S04]  /*84c0*/  IMAD.MOV.U32 R5, RZ, RZ, R20 ;  /* 0x000000ffff057224 */ /* 0x001fc800078e0014 */
[----:B------:R-:W-:-:S05]  /*84d0*/  @!P4 IMAD.MOV R5, RZ, RZ, -R5 ;  /* 0x000000ffff05c224 */ /* 0x000fca00078e0a05 */
[----:B------:R-:W-:Y:S01]  /*84e0*/  @!P2 IMAD.IADD R2, R2, 0x1, -R55 ;  /* 0x000000010202a824 */ /* 0x000fe200078e0a37 */
[----:B------:R-:W-:Y:S04]  /*84f0*/  STL [R1+0x290], R5 ;  /* 0x0002900501007387 */ /* 0x000fe80000100800 */
[----:B------:R0:W-:Y:S04]  /*8500*/  STL [R1+0x294], R4 ;  /* 0x0002940401007387 */ /* 0x0001e80000100800 */
[----:B------:R-:W4:Y:S01]  /*8510*/  LDL.LU R34, [R1+0x11c] ;  /* 0x00011c0001227983 */ /* 0x000f220000300800 */
[----:B0-----:R-:W-:-:S04]  /*8520*/  IMAD.MOV.U32 R4, RZ, RZ, R2 ;  /* 0x000000ffff047224 */ /* 0x001fc800078e0002 */
[----:B------:R-:W-:-:S05]  /*8530*/  @!P1 IMAD.MOV R4, RZ, RZ, -R4 ;  /* 0x000000ffff049224 */ /* 0x000fca00078e0a04 */
[----:B------:R-:W-:Y:S01]  /*8540*/  STL [R1+0x29c], R4 ;  /* 0x00029c0401007387 */ /* 0x000fe20000100800 */
[----:B-----5:R-:W-:Y:S02]  /*8550*/  IABS R18, R54 ;  /* 0x0000003600127213 */ /* 0x020fe40000000000 */
[----:B------:R-:W-:Y:S02]  /*8560*/  ISETP.GE.AND P2, PT, R54, RZ, PT ;  /* 0x000000ff3600720c */ /* 0x000fe40003f46270 */
[----:B------:R-:W5:Y:S01]  /*8570*/  LDL.LU R54, [R1+0x220] ;  /* 0x0002200001367983 */ /* 0x000f620000300800 */
[----:B------:R-:W-:-:S04]  /*8580*/  IMAD.MOV.U32 R17, RZ, RZ, R12 ;  /* 0x000000ffff117224 */ /* 0x000fc800078e000c */
[----:B------:R-:W-:-:S04]  /*8590*/  IMAD.HI.U32 R21, R0, R17, RZ ;  /* 0x0000001100157227 */ /* 0x000fc800078e00ff */
[----:B------:R-:W-:-:S04]  /*85a0*/  IMAD.MOV R21, RZ, RZ, -R21 ;  /* 0x000000ffff157224 */ /* 0x000fc800078e0a15 */
[C---:B------:R-:W-:Y:S01]  /*85b0*/  IMAD R17, R55.reuse, R21, R17 ;  /* 0x0000001537117224 */ /* 0x040fe200078e0211 */
[----:B------:R-:W-:Y:S02]  /*85c0*/  IABS R12, R28 ;  /* 0x0000001c000c7213 */ /* 0x000fe40000000000 */
[----:B------:R-:W-:Y:S02]  /*85d0*/  ISETP.GE.AND P5, PT, R28, RZ, PT ;  /* 0x000000ff1c00720c */ /* 0x000fe40003fa6270 */
[C---:B------:R-:W-:Y:S01]  /*85e0*/  ISETP.GT.U32.AND P4, PT, R55.reuse, R17, PT ;  /* 0x000000113700720c */ /* 0x040fe20003f84070 */
[----:B------:R-:W5:Y:S01]  /*85f0*/  LDL.LU R28, [R1+0x224] ;  /* 0x00022400011c7983 */ /* 0x000f620000300800 */
[----:B------:R-:W-:Y:S01]  /*8600*/  ISETP.GT.U32.AND P0, PT, R55, R8, PT ;  /* 0x000000083700720c */ /* 0x000fe20003f04070 */
[----:B------:R-:W-:Y:S02]  /*8610*/  IMAD.MOV.U32 R6, RZ, RZ, R18 ;  /* 0x000000ffff067224 */ /* 0x000fe400078e0012 */
[----:B------:R-:W-:-:S08]  /*8620*/  IMAD.HI.U32 R18, R0, R12, RZ ;  /* 0x0000000c00127227 */ /* 0x000fd000078e00ff */
[--C-:B------:R-:W-:Y:S02]  /*8630*/  @!P4 IMAD.IADD R17, R17, 0x1, -R55.reuse ;  /* 0x000000011111c824 */ /* 0x100fe400078e0a37 */
[----:B------:R-:W-:Y:S02]  /*8640*/  @!P0 IMAD.IADD R8, R8, 0x1, -R55 ;  /* 0x0000000108088824 */ /* 0x000fe400078e0a37 */
[----:B------:R-:W-:Y:S01]  /*8650*/  IMAD.HI.U32 R20, R0, R6, RZ ;  /* 0x0000000600147227 */ /* 0x000fe200078e00ff */
[----:B------:R-:W-:-:S03]  /*8660*/  ISETP.GT.U32.AND P1, PT, R55, R17, PT ;  /* 0x000000113700720c */ /* 0x000fc60003f24070 */
[----:B------:R-:W-:Y:S02]  /*8670*/  IMAD.MOV R18, RZ, RZ, -R18 ;  /* 0x000000ffff127224 */ /* 0x000fe400078e0a12 */
[----:B------:R-:W-:Y:S02]  /*8680*/  IMAD.MOV.U32 R5, RZ, RZ, R8 ;  /* 0x000000ffff057224 */ /* 0x000fe400078e0008 */
[----:B------:R-:W-:Y:S02]  /*8690*/  IMAD.MOV R20, RZ, RZ, -R20 ;  /* 0x000000ffff147224 */ /* 0x000fe400078e0a14 */
[C---:B------:R-:W-:Y:S02]  /*86a0*/  IMAD R12, R55.reuse, R18, R12 ;  /* 0x00000012370c7224 */ /* 0x040fe400078e020c */
[----:B------:R-:W-:Y:S02]  /*86b0*/  @!P6 IMAD.MOV R5, RZ, RZ, -R5 ;  /* 0x000000ffff05e224 */ /* 0x000fe400078e0a05 */
[C---:B------:R-:W-:Y:S01]  /*86c0*/  IMAD R6, R55.reuse, R20, R6 ;  /* 0x0000001437067224 */ /* 0x040fe200078e0206 */
[----:B------:R-:W-:Y:S01]  /*86d0*/  ISETP.GT.U32.AND P6, PT, R55, R12, PT ;  /* 0x0000000c3700720c */ /* 0x000fe20003fc4070 */
[----:B------:R-:W-:Y:S01]  /*86e0*/  @!P1 IMAD.IADD R17, R17, 0x1, -R55 ;  /* 0x0000000111119824 */ /* 0x000fe200078e0a37 */
[----:B------:R0:W-:Y:S02]  /*86f0*/  STL [R1+0x298], R5 ;  /* 0x0002980501007387 */ /* 0x0001e40000100800 */
[----:B------:R-:W-:-:S09]  /*8700*/  ISETP.GT.U32.AND P1, PT, R55, R6, PT ;  /* 0x000000063700720c */ /* 0x000fd20003f24070 */
[----:B------:R-:W-:-:S04]  /*8710*/  @!P6 IMAD.IADD R12, R12, 0x1, -R55 ;  /* 0x000000010c0ce824 */ /* 0x000fc800078e0a37 */
[----:B------:R-:W-:Y:S01]  /*8720*/  @!P1 IMAD.IADD R6, R6, 0x1, -R55 ;  /* 0x0000000106069824 */ /* 0x000fe200078e0a37 */
[----:B------:R-:W-:Y:S01]  /*8730*/  ISETP.GT.U32.AND P1, PT, R55, R12, PT ;  /* 0x0000000c3700720c */ /* 0x000fe20003f24070 */
[----:B0-----:R-:W-:-:S04]  /*8740*/  IMAD.MOV.U32 R5, RZ, RZ, R17 ;  /* 0x000000ffff057224 */ /* 0x001fc800078e0011 */
[----:B------:R-:W-:Y:S01]  /*8750*/  @!P3 IMAD.MOV R5, RZ, RZ, -R5 ;  /* 0x000000ffff05b224 */ /* 0x000fe200078e0a05 */
[----:B------:R-:W-:-:S07]  /*8760*/  ISETP.GT.U32.AND P3, PT, R55, R6, PT ;  /* 0x000000063700720c */ /* 0x000fce0003f64070 */
[----:B------:R-:W-:-:S06]  /*8770*/  @!P1 IMAD.IADD R12, R12, 0x1, -R55 ;  /* 0x000000010c0c9824 */ /* 0x000fcc00078e0a37 */
[----:B------:R-:W-:Y:S01]  /*8780*/  @!P3 IMAD.IADD R6, R6, 0x1, -R55 ;  /* 0x000000010606b824 */ /* 0x000fe200078e0a37 */
[----:B--2---:R-:W-:Y:S02]  /*8790*/  ISETP.GE.AND P0, PT, R56, RZ, PT ;  /* 0x000000ff3800720c */ /* 0x004fe40003f06270 */
[----:B------:R-:W-:Y:S02]  /*87a0*/  IABS R2, R56 ;  /* 0x0000003800027213 */ /* 0x000fe40000000000 */
[----:B------:R-:W2:Y:S01]  /*87b0*/  LDL.LU R56, [R1+0x228] ;  /* 0x0002280001387983 */ /* 0x000ea20000300800 */
[----:B---3--:R-:W-:Y:S02]  /*87c0*/  ISETP.GE.AND P4, PT, R52, RZ, PT ;  /* 0x000000ff3400720c */ /* 0x008fe40003f86270 */
[----:B------:R-:W-:Y:S02]  /*87d0*/  IABS R22, R52 ;  /* 0x0000003400167213 */ /* 0x000fe40000000000 */
[----:B------:R-:W3:Y:S03]  /*87e0*/  LDL.LU R52, [R1+0x22c] ;  /* 0x00022c0001347983 */ /* 0x000ee60000300800 */
[----:B------:R-:W-:Y:S01]  /*87f0*/  IMAD.HI.U32 R8, R0, R22, RZ ;  /* 0x0000001600087227 */ /* 0x000fe200078e00ff */
[----:B------:R0:W-:Y:S03]  /*8800*/  STL [R1+0x284], R5 ;  /* 0x0002840501007387 */ /* 0x0001e60000100800 */
[----:B------:R-:W-:-:S04]  /*8810*/  IMAD.MOV R8, RZ, RZ, -R8 ;  /* 0x000000ffff087224 */ /* 0x000fc800078e0a08 */
[----:B------:R-:W-:Y:S02]  /*8820*/  IMAD R22, R55, R8, R22 ;  /* 0x0000000837167224 */ /* 0x000fe400078e0216 */
[----:B0-----:R-:W-:-:S03]  /*8830*/  IMAD.MOV.U32 R5, RZ, RZ, R12 ;  /* 0x000000ffff057224 */ /* 0x001fc600078e000c */
[----:B------:R-:W-:Y:S01]  /*8840*/  ISETP.GT.U32.AND P1, PT, R55, R22, PT ;  /* 0x000000163700720c */ /* 0x000fe20003f24070 */
[----:B------:R-:W-:-:S05]  /*8850*/  @!P5 IMAD.MOV R5, RZ, RZ, -R5 ;  /* 0x000000ffff05d224 */ /* 0x000fca00078e0a05 */
[----:B------:R0:W-:Y:S02]  /*8860*/  STL [R1+0x288], R5 ;  /* 0x0002880501007387 */ /* 0x0001e40000100800 */
[----:B0-----:R-:W-:-:S04]  /*8870*/  IMAD.MOV.U32 R5, RZ, RZ, R6 ;  /* 0x000000ffff057224 */ /* 0x001fc800078e0006 */
[----:B------:R-:W-:Y:S01]  /*8880*/  @!P2 IMAD.MOV R5, RZ, RZ, -R5 ;  /* 0x000000ffff05a224 */ /* 0x000fe200078e0a05 */
[----:B----4-:R-:W-:Y:S01]  /*8890*/  IABS R21, R29 ;  /* 0x0000001d00157213 */ /* 0x010fe20000000000 */
[----:B------:R-:W-:Y:S01]  /*88a0*/  @!P1 IMAD.IADD R22, R22, 0x1, -R55 ;  /* 0x0000000116169824 */ /* 0x000fe200078e0a37 */
[----:B------:R-:W-:Y:S02]  /*88b0*/  ISETP.GE.AND P1, PT, R29, RZ, PT ;  /* 0x000000ff1d00720c */ /* 0x000fe40003f26270 */
[----:B------:R0:W-:Y:S04]  /*88c0*/  STL [R1+0x1d4], R5 ;  /* 0x0001d40501007387 */ /* 0x0001e80000100800 */
[----:B------:R-:W4:Y:S01]  /*88d0*/  LDL.LU R29, [R1+0x240] ;  /* 0x00024000011d7983 */ /* 0x000f220000300800 */
[----:B------:R-:W-:-:S04]  /*88e0*/  IMAD.HI.U32 R20, R0, R2, RZ ;  /* 0x0000000200147227 */ /* 0x000fc800078e00ff */
[----:B------:R-:W-:-:S04]  /*88f0*/  IMAD.MOV R20, RZ, RZ, -R20 ;  /* 0x000000ffff147224 */ /* 0x000fc800078e0a14 */
[----:B------:R-:W-:-:S05]  /*8900*/  IMAD R2, R55, R20, R2 ;  /* 0x0000001437027224 */ /* 0x000fca00078e0202 */
[----:B------:R-:W-:Y:S01]  /*8910*/  ISETP.GT.U32.AND P6, PT, R55, R2, PT ;  /* 0x000000023700720c */ /* 0x000fe20003fc4070 */
[----:B------:R-:W-:Y:S01]  /*8920*/  IMAD.HI.U32 R24, R0, R21, RZ ;  /* 0x0000001500187227 */ /* 0x000fe200078e00ff */
[----:B------:R-:W-:-:S03]  /*8930*/  IABS R18, R31 ;  /* 0x0000001f00127213 */ /* 0x000fc60000000000 */
[----:B------:R-:W-:Y:S02]  /*8940*/  IMAD.MOV R24, RZ, RZ, -R24 ;  /* 0x000000ffff187224 */ /* 0x000fe400078e0a18 */
[----:B------:R-:W-:-:S06]  /*8950*/  IMAD.HI.U32 R8, R0, R18, RZ ;  /* 0x0000001200087227 */ /* 0x000fcc00078e00ff */
[----:B------:R-:W-:Y:S02]  /*8960*/  @!P6 IMAD.IADD R2, R2, 0x1, -R55 ;  /* 0x000000010202e824 */ /* 0x000fe400078e0a37 */
[----:B------:R-:W-:-:S03]  /*8970*/  IMAD R21, R55, R24, R21 ;  /* 0x0000001837157224 */ /* 0x000fc600078e0215 */
[C---:B------:R-:W-:Y:S01]  /*8980*/  ISETP.GT.U32.AND P6, PT, R55.reuse, R2, PT ;  /* 0x000000023700720c */ /* 0x040fe20003fc4070 */
[----:B------:R-:W-:Y:S01]  /*8990*/  IMAD.MOV R8, RZ, RZ, -R8 ;  /* 0x000000ffff087224 */ /* 0x000fe200078e0a08 */
[----:B------:R-:W-:-:S03]  /*89a0*/  ISETP.GT.U32.AND P5, PT, R55, R21, PT ;  /* 0x000000153700720c */ /* 0x000fc60003fa4070 */
[----:B------:R-:W-:-:S08]  /*89b0*/  IMAD R18, R55, R8, R18 ;  /* 0x0000000837127224 */ /* 0x000fd000078e0212 */
[--C-:B------:R-:W-:Y:S01]  /*89c0*/  @!P6 IMAD.IADD R2, R2, 0x1, -R55.reuse ;  /* 0x000000010202e824 */ /* 0x100fe200078e0a37 */
[----:B------:R-:W-:Y:S01]  /*89d0*/  ISETP.GT.U32.AND P6, PT, R55, R18, PT ;  /* 0x000000123700720c */ /* 0x000fe20003fc4070 */
[----:B------:R-:W-:Y:S01]  /*89e0*/  @!P5 IMAD.IADD R21, R21, 0x1, -R55 ;  /* 0x000000011515d824 */ /* 0x000fe200078e0a37 */
[----:B------:R-:W-:Y:S01]  /*89f0*/  ISETP.GT.U32.AND P5, PT, R55, R22, PT ;  /* 0x000000163700720c */ /* 0x000fe20003fa4070 */
[----:B0-----:R-:W-:-:S10]  /*8a00*/  IMAD.MOV.U32 R5, RZ, RZ, R2 ;  /* 0x000000ffff057224 */ /* 0x001fd400078e0002 */
[--C-:B------:R-:W-:Y:S02]  /*8a10*/  @!P6 IMAD.IADD R18, R18, 0x1, -R55.reuse ;  /* 0x000000011212e824 */ /* 0x100fe400078e0a37 */
[----:B------:R-:W-:-:S03]  /*8a20*/  @!P5 IMAD.IADD R22, R22, 0x1, -R55 ;  /* 0x000000011616d824 */ /* 0x000fc600078e0a37 */
[----:B------:R-:W-:Y:S01]  /*8a30*/  ISETP.GT.U32.AND P2, PT, R55, R18, PT ;  /* 0x000000123700720c */ /* 0x000fe20003f44070 */
[----:B------:R-:W-:Y:S01]  /*8a40*/  @!P0 IMAD.MOV R5, RZ, RZ, -R5 ;  /* 0x000000ffff058224 */ /* 0x000fe200078e0a05 */
[----:B-----5:R-:W-:-:S05]  /*8a50*/  IABS R8, R54 ;  /* 0x0000003600087213 */ /* 0x020fca0000000000 */
[----:B------:R-:W-:-:S04]  /*8a60*/  IMAD.HI.U32 R24, R0, R8, RZ ;  /* 0x0000000800187227 */ /* 0x000fc800078e00ff */
[----:B------:R-:W-:-:S04]  /*8a70*/  IMAD.MOV R24, RZ, RZ, -R24 ;  /* 0x000000ffff187224 */ /* 0x000fc800078e0a18 */
[----:B------:R-:W-:-:S05]  /*8a80*/  IMAD R8, R55, R24, R8 ;  /* 0x0000001837087224 */ /* 0x000fca00078e0208 */
[----:B------:R-:W-:Y:S01]  /*8a90*/  ISETP.GT.U32.AND P5, PT, R55, R8, PT ;  /* 0x000000083700720c */ /* 0x000fe20003fa4070 */
[----:B------:R-:W-:Y:S01]  /*8aa0*/  @!P2 IMAD.IADD R18, R18, 0x1, -R55 ;  /* 0x000000011212a824 */ /* 0x000fe200078e0a37 */
[----:B------:R0:W-:Y:S01]  /*8ab0*/  STL [R1+0x27c], R5 ;  /* 0x00027c0501007387 */ /* 0x0001e20000100800 */
[----:B------:R-:W-:-:S03]  /*8ac0*/  ISETP.GE.AND P2, PT, R31, RZ, PT ;  /* 0x000000ff1f00720c */ /* 0x000fc60003f46270 */
[----:B------:R-:W5:Y:S07]  /*8ad0*/  LDL.LU R31, [R1+0x244] ;  /* 0x00024400011f7983 */ /* 0x000f6e0000300800 */
[----:B------:R-:W-:Y:S01]  /*8ae0*/  @!P5 IMAD.IADD R8, R8, 0x1, -R55 ;  /* 0x000000010808d824 */ /* 0x000fe200078e0a37 */
[----:B------:R-:W-:Y:S02]  /*8af0*/  ISETP.GE.AND P5, PT, R54, RZ, PT ;  /* 0x000000ff3600720c */ /* 0x000fe40003fa6270 */
[----:B------:R-:W5:Y:S01]  /*8b00*/  LDL.LU R54, [R1+0x248] ;  /* 0x0002480001367983 */ /* 0x000f620000300800 */
[----:B------:R-:W-:-:S05]  /*8b10*/  IABS R4, R36 ;  /* 0x0000002400047213 */ /* 0x000fca0000000000 */
[----:B------:R-:W-:-:S04]  /*8b20*/  IMAD.HI.U32 R20, R0, R4, RZ ;  /* 0x0000000400147227 */ /* 0x000fc800078e00ff */
[----:B------:R-:W-:-:S04]  /*8b30*/  IMAD.MOV R20, RZ, RZ, -R20 ;  /* 0x000000ffff147224 */ /* 0x000fc800078e0a14 */
[----:B------:R-:W-:-:S05]  /*8b40*/  IMAD R4, R55, R20, R4 ;  /* 0x0000001437047224 */ /* 0x000fca00078e0204 */
[----:B------:R-:W-:Y:S02]  /*8b50*/  ISETP.GT.U32.AND P3, PT, R55, R4, PT ;  /* 0x000000043700720c */ /* 0x000fe40003f64070 */
[----:B------:R-:W-:-:S11]  /*8b60*/  IABS R17, R28 ;  /* 0x0000001c00117213 */ /* 0x000fd60000000000 */
[----:B------:R-:W-:Y:S01]  /*8b70*/  @!P3 IMAD.IADD R4, R4, 0x1, -R55 ;  /* 0x000000010404b824 */ /* 0x000fe200078e0a37 */
[----:B------:R-:W-:Y:S01]  /*8b80*/  ISETP.GT.U32.AND P3, PT, R55, R21, PT ;  /* 0x000000153700720c */ /* 0x000fe20003f64070 */
[----:B------:R-:W-:-:S03]  /*8b90*/  IMAD.HI.U32 R12, R0, R17, RZ ;  /* 0x00000011000c7227 */ /* 0x000fc600078e00ff */
[----:B------:R-:W-:Y:S01]  /*8ba0*/  ISETP.GT.U32.AND P6, PT, R55, R4, PT ;  /* 0x000000043700720c */ /* 0x000fe20003fc4070 */
[----:B------:R-:W-:Y:S02]  /*8bb0*/  IMAD.MOV R12, RZ, RZ, -R12 ;  /* 0x000000ffff0c7224 */ /* 0x000fe400078e0a0c */
[----:B------:R-:W-:-:S06]  /*8bc0*/  IMAD.MOV.U32 R7, RZ, RZ, R22 ;  /* 0x000000ffff077224 */ /* 0x000fcc00078e0016 */
[----:B------:R-:W-:Y:S01]  /*8bd0*/  @!P3 IMAD.IADD R21, R21, 0x1, -R55 ;  /* 0x000000011515b824 */ /* 0x000fe200078e0a37 */
[----:B------:R-:W-:Y:S01]  /*8be0*/  ISETP.GE.AND P3, PT, R36, RZ, PT ;  /* 0x000000ff2400720c */ /* 0x000fe20003f66270 */
[C---:B------:R-:W-:Y:S02]  /*8bf0*/  IMAD R17, R55.reuse, R12, R17 ;  /* 0x0000000c37117224 */ /* 0x040fe400078e0211 */
[----:B0-----:R-:W-:Y:S02]  /*8c00*/  IMAD.MOV.U32 R5, RZ, RZ, R21 ;  /* 0x000000ffff057224 */ /* 0x001fe400078e0015 */
[----:B------:R-:W-:Y:S02]  /*8c10*/  @!P4 IMAD.MOV R7, RZ, RZ, -R7 ;  /* 0x000000ffff07c224 */ /* 0x000fe400078e0a07 */
[----:B------:R-:W-:Y:S01]  /*8c20*/  @!P1 IMAD.MOV R5, RZ, RZ, -R5 ;  /* 0x000000ffff059224 */ /* 0x000fe200078e0a05 */
[C---:B------:R-:W-:Y:S01]  /*8c30*/  ISETP.GT.U32.AND P1, PT, R55.reuse, R8, PT ;  /* 0x000000083700720c */ /* 0x040fe20003f24070 */
[----:B------:R-:W-:Y:S01]  /*8c40*/  @!P6 IMAD.IADD R4, R4, 0x1, -R55 ;  /* 0x000000010404e824 */ /* 0x000fe200078e0a37 */
[----:B------:R-:W-:Y:S01]  /*8c50*/  ISETP.GT.U32.AND P6, PT, R55, R17, PT ;  /* 0x000000113700720c */ /* 0x000fe20003fc4070 */
[----:B------:R0:W-:Y:S04]  /*8c60*/  STL [R1+0x258], R7 ;  /* 0x0002580701007387 */ /* 0x0001e80000100800 */
[----:B------:R1:W-:Y:S01]  /*8c70*/  STL [R1+0x25c], R5 ;  /* 0x00025c0501007387 */ /* 0x0003e20000100800 */
[----:B0-----:R-:W-:-:S02]  /*8c80*/  IMAD.MOV.U32 R7, RZ, RZ, R4 ;  /* 0x000000ffff077224 */ /* 0x001fc400078e0004 */
[----:B-1----:R-:W-:Y:S02]  /*8c90*/  IMAD.MOV.U32 R5, RZ, RZ, R18 ;  /* 0x000000ffff057224 */ /* 0x002fe400078e0012 */
[----:B------:R-:W-:Y:S02]  /*8ca0*/  @!P3 IMAD.MOV R7, RZ, RZ, -R7 ;  /* 0x000000ffff07b224 */ /* 0x000fe400078e0a07 */
[----:B------:R-:W-:Y:S02]  /*8cb0*/  @!P2 IMAD.MOV R5, RZ, RZ, -R5 ;  /* 0x000000ffff05a224 */ /* 0x000fe400078e0a05 */
[--C-:B------:R-:W-:Y:S01]  /*8cc0*/  @!P1 IMAD.IADD R8, R8, 0x1, -R55.reuse ;  /* 0x0000000108089824 */ /* 0x100fe200078e0a37 */
[----:B------:R-:W-:Y:S01]  /*8cd0*/  STL [R1+0x274], R7 ;  /* 0x0002740701007387 */ /* 0x000fe20000100800 */
[----:B------:R-:W-:-:S03]  /*8ce0*/  @!P6 IMAD.IADD R17, R17, 0x1, -R55 ;  /* 0x000000011111e824 */ /* 0x000fc600078e0a37 */
[----:B------:R0:W-:Y:S02]  /*8cf0*/  STL [R1+0x278], R5 ;  /* 0x0002780501007387 */ /* 0x0001e40000100800 */
[----:B------:R-:W-:Y:S02]  /*8d00*/  ISETP.GT.U32.AND P6, PT, R55, R17, PT ;  /* 0x000000113700720c */ /* 0x000fe40003fc4070 */
[----:B--2---:R-:W-:Y:S02]  /*8d10*/  IABS R2, R56 ;  /* 0x0000003800027213 */ /* 0x004fe40000000000 */
[----:B------:R-:W-:Y:S02]  /*8d20*/  ISETP.GE.AND P1, PT, R56, RZ, PT ;  /* 0x000000ff3800720c */ /* 0x000fe40003f26270 */
[----:B------:R-:W2:Y:S07]  /*8d30*/  LDL.LU R56, [R1+0x24c] ;  /* 0x00024c0001387983 */ /* 0x000eae0000300800 */
[----:B------:R-:W-:-:S02]  /*8d40*/  @!P6 IMAD.IADD R17, R17, 0x1, -R55 ;  /* 0x000000011111e824 */ /* 0x000fc400078e0a37 */
        /* <DEDUP_REMOVED lines=11> */
[----:B------:R-:W-:Y:S01]  /*8e00*/  IABS R20, R34 ;  /* 0x0000002200147213 */ /* 0x000fe20000000000 */
[----:B------:R-:W-:Y:S01]  /*8e10*/  IMAD.HI.U32 R12, R0, R6, RZ ;  /* 0x00000006000c7227 */ /* 0x000fe200078e00ff */
[----:B------:R-:W-:Y:S01]  /*8e20*/  ISETP.GE.AND P2, PT, R28, RZ, PT ;  /* 0x000000ff1c00720c */ /* 0x000fe20003f46270 */
[----:B------:R-:W4:Y:S02]  /*8e30*/  LDL.LU R36, [R1+0x334] ;  /* 0x0003340001247983 */ /* 0x000f240000300800 */
[----:B------:R-:W-:-:S02]  /*8e40*/  IMAD.HI.U32 R26, R0, R20, RZ ;  /* 0x00000014001a7227 */ /* 0x000fc400078e00ff */
[----:B------:R-:W4:Y:S02]  /*8e50*/  LDL.LU R28, [R1+0x338] ;  /* 0x00033800011c7983 */ /* 0x000f240000300800 */
[----:B------:R-:W-:-:S04]  /*8e60*/  IMAD.MOV R26, RZ, RZ, -R26 ;  /* 0x000000ffff1a7224 */ /* 0x000fc800078e0a1a */
[----:B------:R-:W-:-:S05]  /*8e70*/  IMAD R20, R55, R26, R20 ;  /* 0x0000001a37147224 */ /* 0x000fca00078e0214 */
[----:B------:R-:W-:Y:S01]  /*8e80*/  ISETP.GT.U32.AND P0, PT, R55, R20, PT ;  /* 0x000000143700720c */ /* 0x000fe20003f04070 */
[----:B------:R-:W-:-:S12]  /*8e90*/  IMAD.MOV R12, RZ, RZ, -R12 ;  /* 0x000000ffff0c7224 */ /* 0x000fd800078e0a0c */
[----:B------:R-:W-:-:S05]  /*8ea0*/  @!P0 IMAD.IADD R20, R20, 0x1, -R55 ;  /* 0x0000000114148824 */ /* 0x000fca00078e0a37 */
[C---:B------:R-:W-:Y:S01]  /*8eb0*/  ISETP.GT.U32.AND P4, PT, R55.reuse, R20, PT ;  /* 0x000000143700720c */ /* 0x040fe20003f84070 */
[----:B------:R-:W-:Y:S01]  /*8ec0*/  IMAD R6, R55, R12, R6 ;  /* 0x0000000c37067224 */ /* 0x000fe200078e0206 */
[----:B------:R-:W-:-:S11]  /*8ed0*/  ISETP.GE.AND P0, PT, R34, RZ, PT ;  /* 0x000000ff2200720c */ /* 0x000fd60003f06270 */
[----:B------:R-:W-:Y:S01]  /*8ee0*/  @!P4 IMAD.IADD R20, R20, 0x1, -R55 ;  /* 0x000000011414c824 */ /* 0x000fe200078e0a37 */
[----:B------:R-:W-:-:S03]  /*8ef0*/  ISETP.GT.U32.AND P4, PT, R55, R6, PT ;  /* 0x000000063700720c */ /* 0x000fc60003f84070 */
[----:B0-----:R-:W-:-:S10]  /*8f00*/  IMAD.MOV.U32 R5, RZ, RZ, R20 ;  /* 0x000000ffff057224 */ /* 0x001fd400078e0014 */
[----:B------:R-:W-:Y:S01]  /*8f10*/  @!P4 IMAD.IADD R6, R6, 0x1, -R55 ;  /* 0x000000010606c824 */ /* 0x000fe200078e0a37 */
[----:B------:R-:W-:Y:S01]  /*8f20*/  ISETP.GT.U32.AND P4, PT, R55, R2, PT ;  /* 0x000000023700720c */ /* 0x000fe20003f84070 */
[----:B------:R-:W-:Y:S02]  /*8f30*/  @!P0 IMAD.MOV R5, RZ, RZ, -R5 ;  /* 0x000000ffff058224 */ /* 0x000fe400078e0a05 */
[----:B------:R-:W-:-:S03]  /*8f40*/  IMAD.MOV.U32 R7, RZ, RZ, R8 ;  /* 0x000000ffff077224 */ /* 0x000fc600078e0008 */
[----:B------:R0:W-:Y:S01]  /*8f50*/  STL [R1+0x260], R5 ;  /* 0x0002600501007387 */ /* 0x0001e20000100800 */
[----:B------:R-:W-:-:S06]  /*8f60*/  @!P5 IMAD.MOV R7, RZ, RZ, -R7 ;  /* 0x000000ffff07d224 */ /* 0x000fcc00078e0a07 */
[----:B------:R-:W-:Y:S02]  /*8f70*/  @!P4 IMAD.IADD R2, R2, 0x1, -R55 ;  /* 0x000000010202c824 */ /* 0x000fe400078e0a37 */
[----:B0-----:R-:W-:Y:S02]  /*8f80*/  IMAD.MOV.U32 R5, RZ, RZ, R17 ;  /* 0x000000ffff057224 */ /* 0x001fe400078e0011 */
[----:B------:R-:W-:Y:S02]  /*8f90*/  @!P1 IMAD.MOV R2, RZ, RZ, -R2 ;  /* 0x000000ffff029224 */ /* 0x000fe400078e0a02 */
[----:B------:R-:W-:Y:S01]  /*8fa0*/  @!P2 IMAD.MOV R5, RZ, RZ, -R5 ;  /* 0x000000ffff05a224 */ /* 0x000fe200078e0a05 */
[----:B------:R-:W-:Y:S04]  /*8fb0*/  STL [R1+0x270], R7 ;  /* 0x0002700701007387 */ /* 0x000fe80000100800 */
[----:B------:R0:W-:Y:S04]  /*8fc0*/  STL [R1+0x264], R5 ;  /* 0x0002640501007387 */ /* 0x0001e80000100800 */
[----:B------:R-:W-:Y:S04]  /*8fd0*/  STL [R1+0x26c], R2 ;  /* 0x00026c0201007387 */ /* 0x000fe80000100800 */
[----:B------:R-:W4:Y:S01]  /*8fe0*/  LDL.LU R34, [R1+0x33c] ;  /* 0x00033c0001227983 */ /* 0x000f220000300800 */
[----:B-----5:R-:W-:-:S02]  /*8ff0*/  IABS R18, R54 ;  /* 0x0000003600127213 */ /* 0x020fc40000000000 */
[----:B------:R-:W-:Y:S02]  /*9000*/  ISETP.GE.AND P4, PT, R54, RZ, PT ;  /* 0x000000ff3600720c */ /* 0x000fe40003f86270 */
[----:B------:R-:W5:Y:S01]  /*9010*/  LDL.LU R54, [R1+0x350] ;  /* 0x0003500001367983 */ /* 0x000f620000300800 */
[----:B------:R-:W-:-:S04]  /*9020*/  IMAD.HI.U32 R12, R0, R4, RZ ;  /* 0x00000004000c7227 */ /* 0x000fc800078e00ff */
[----:B------:R-:W-:-:S04]  /*9030*/  IMAD.MOV R12, RZ, RZ, -R12 ;  /* 0x000000ffff0c7224 */ /* 0x000fc800078e0a0c */
[----:B------:R-:W-:Y:S01]  /*9040*/  IMAD R4, R55, R12, R4 ;  /* 0x0000000c37047224 */ /* 0x000fe200078e0204 */
[----:B------:R-:W-:Y:S02]  /*9050*/  IABS R21, R31 ;  /* 0x0000001f00157213 */ /* 0x000fe40000000000 */
[----:B------:R-:W-:Y:S02]  /*9060*/  ISETP.GE.AND P2, PT, R31, RZ, PT ;  /* 0x000000ff1f00720c */ /* 0x000fe40003f46270 */
[C---:B------:R-:W-:Y:S01]  /*9070*/  ISETP.GT.U32.AND P5, PT, R55.reuse, R4, PT ;  /* 0x000000043700720c */ /* 0x040fe20003fa4070 */
[----:B------:R-:W5:Y:S01]  /*9080*/  LDL.LU R31, [R1+0x354] ;  /* 0x00035400011f7983 */ /* 0x000f620000300800 */
[----:B------:R-:W-:Y:S01]  /*9090*/  ISETP.GT.U32.AND P0, PT, R55, R6, PT ;  /* 0x000000063700720c */ /* 0x000fe20003f04070 */
[----:B------:R-:W-:-:S04]  /*90a0*/  IMAD.HI.U32 R12, R0, R21, RZ ;  /* 0x00000015000c7227 */ /* 0x000fc800078e00ff */
[----:B------:R-:W-:-:S06]  /*90b0*/  IMAD.HI.U32 R8, R0, R18, RZ ;  /* 0x0000001200087227 */ /* 0x000fcc00078e00ff */
[--C-:B------:R-:W-:Y:S02]  /*90c0*/  @!P5 IMAD.IADD R4, R4, 0x1, -R55.reuse ;  /* 0x000000010404d824 */ /* 0x100fe400078e0a37 */
[----:B------:R-:W-:Y:S02]  /*90d0*/  @!P0 IMAD.IADD R6, R6, 0x1, -R55 ;  /* 0x0000000106068824 */ /* 0x000fe400078e0a37 */
[----:B------:R-:W-:Y:S01]  /*90e0*/  IMAD.MOV R12, RZ, RZ, -R12 ;  /* 0x000000ffff0c7224 */ /* 0x000fe200078e0a0c */
[C---:B------:R-:W-:Y:S01]  /*90f0*/  ISETP.GT.U32.AND P1, PT, R55.reuse, R4, PT ;  /* 0x000000043700720c */ /* 0x040fe20003f24070 */
[----:B0-----:R-:W-:Y:S02]  /*9100*/  IMAD.MOV.U32 R5, RZ, RZ, R6 ;  /* 0x000000ffff057224 */ /* 0x001fe400078e0006 */
[----:B------:R-:W-:Y:S02]  /*9110*/  IMAD.MOV R8, RZ, RZ, -R8 ;  /* 0x000000ffff087224 */ /* 0x000fe400078e0a08 */
[----:B------:R-:W-:-:S02]  /*9120*/  IMAD R21, R55, R12, R21 ;  /* 0x0000000c37157224 */ /* 0x000fc400078e0215 */
[----:B------:R-:W-:Y:S02]  /*9130*/  @!P6 IMAD.MOV R5, RZ, RZ, -R5 ;  /* 0x000000ffff05e224 */ /* 0x000fe400078e0a05 */
[C---:B------:R-:W-:Y:S01]  /*9140*/  IMAD R18, R55.reuse, R8, R18 ;  /* 0x0000000837127224 */ /* 0x040fe200078e0212 */
[C---:B------:R-:W-:Y:S02]  /*9150*/  ISETP.GT.U32.AND P6, PT, R55.reuse, R21, PT ;  /* 0x000000153700720c */ /* 0x040fe40003fc4070 */
[----:B------:R0:W-:Y:S01]  /*9160*/  STL [R1+0x268], R5 ;  /* 0x0002680501007387 */ /* 0x0001e20000100800 */
[----:B------:R-:W-:Y:S01]  /*9170*/  @!P1 IMAD.IADD R4, R4, 0x1, -R55 ;  /* 0x0000000104049824 */ /* 0x000fe200078e0a37 */
[----:B------:R-:W-:-:S09]  /*9180*/  ISETP.GT.U32.AND P1, PT, R55, R18, PT ;  /* 0x000000123700720c */ /* 0x000fd20003f24070 */
[----:B------:R-:W-:-:S04]  /*9190*/  @!P6 IMAD.IADD R21, R21, 0x1, -R55 ;  /* 0x000000011515e824 */ /* 0x000fc800078e0a37 */
[----:B------:R-:W-:Y:S01]  /*91a0*/  @!P1 IMAD.IADD R18, R18, 0x1, -R55 ;  /* 0x0000000112129824 */ /* 0x000fe200078e0a37 */
[----:B------:R-:W-:Y:S01]  /*91b0*/  ISETP.GT.U32.AND P1, PT, R55, R21, PT ;  /* 0x000000153700720c */ /* 0x000fe20003f24070 */
[----:B0-----:R-:W-:-:S04]  /*91c0*/  IMAD.MOV.U32 R5, RZ, RZ, R4 ;  /* 0x000000ffff057224 */ /* 0x001fc800078e0004 */
[----:B------:R-:W-:Y:S01]  /*91d0*/  @!P3 IMAD.MOV R5, RZ, RZ, -R5 ;  /* 0x000000ffff05b224 */ /* 0x000fe200078e0a05 */
[----:B------:R-:W-:-:S07]  /*91e0*/  ISETP.GT.U32.AND P3, PT, R55, R18, PT ;  /* 0x000000123700720c */ /* 0x000fce0003f64070 */
        /* <DEDUP_REMOVED lines=13> */
[----:B------:R-:W-:Y:S02]  /*92c0*/  @!P2 IMAD.MOV R5, RZ, RZ, -R5 ;  /* 0x000000ffff05a224 */ /* 0x000fe400078e0a05 */
[----:B------:R-:W-:-:S03]  /*92d0*/  @!P3 IMAD.IADD R18, R18, 0x1, -R55 ;  /* 0x000000011212b824 */ /* 0x000fc600078e0a37 */
[----:B------:R0:W-:Y:S02]  /*92e0*/  STL [R1+0x254], R5 ;  /* 0x0002540501007387 */ /* 0x0001e40000100800 */
[----:B0-----:R-:W-:-:S04]  /*92f0*/  IMAD.MOV.U32 R5, RZ, RZ, R18 ;  /* 0x000000ffff057224 */ /* 0x001fc800078e0012 */
[----:B------:R-:W-:Y:S02]  /*9300*/  @!P4 IMAD.MOV R5, RZ, RZ, -R5 ;  /* 0x000000ffff05c224 */ /* 0x000fe400078e0a05 */
[----:B------:R-:W-:Y:S01]  /*9310*/  @!P1 IMAD.IADD R2, R2, 0x1, -R55 ;  /* 0x0000000102029824 */ /* 0x000fe200078e0a37 */
[----:B----4-:R-:W-:Y:S02]  /*9320*/  IABS R17, R29 ;  /* 0x0000001d00117213 */ /* 0x010fe40000000000 */
[----:B------:R0:W-:Y:S01]  /*9330*/  STL [R1+0x24c], R5 ;  /* 0x00024c0501007387 */ /* 0x0001e20000100800 */
[----:B------:R-:W-:-:S03]  /*9340*/  ISETP.GE.AND P1, PT, R29, RZ, PT ;  /* 0x000000ff1d00720c */ /* 0x000fc60003f26270 */
        /* <DEDUP_REMOVED lines=23> */
[----:B------:R-:W-:-:S05]  /*94c0*/  @!P0 IMAD.MOV R5, RZ, RZ, -R5 ;  /* 0x000000ffff058224 */ /* 0x000fca00078e0a05 */
[----:B------:R0:W-:Y:S07]  /*94d0*/  STL [R1+0x248], R5 ;  /* 0x0002480501007387 */ /* 0x0001ee0000100800 */
[----:B------:R-:W-:Y:S01]  /*94e0*/  @!P4 IMAD.IADD R20, R20, 0x1, -R55 ;  /* 0x000000011414c824 */ /* 0x000fe200078e0a37 */
[----:B------:R-:W-:Y:S02]  /*94f0*/  ISETP.GE.AND P4, PT, R28, RZ, PT ;  /* 0x000000ff1c00720c */ /* 0x000fe40003f86270 */
[----:B------:R-:W4:Y:S01]  /*9500*/  LDL.LU R28, [R1+0x374] ;  /* 0x00037400011c7983 */ /* 0x000f220000300800 */
[----:B------:R-:W-:-:S02]  /*9510*/  IABS R12, R36 ;  /* 0x00000024000c7213 */ /* 0x000fc40000000000 */
[----:B-----5:R-:W-:-:S05]  /*9520*/  IABS R6, R54 ;  /* 0x0000003600067213 */ /* 0x020fca0000000000 */
[----:B------:R-:W-:-:S04]  /*9530*/  IMAD.HI.U32 R26, R0, R6, RZ ;  /* 0x00000006001a7227 */ /* 0x000fc800078e00ff */
[----:B------:R-:W-:-:S04]  /*9540*/  IMAD.MOV R26, RZ, RZ, -R26 ;  /* 0x000000ffff1a7224 */ /* 0x000fc800078e0a1a */
[----:B------:R-:W-:-:S05]  /*9550*/  IMAD R6, R55, R26, R6 ;  /* 0x0000001a37067224 */ /* 0x000fca00078e0206 */
[----:B------:R-:W-:-:S13]  /*9560*/  ISETP.GT.U32.AND P2, PT, R55, R6, PT ;  /* 0x000000063700720c */ /* 0x000fda0003f44070 */
[----:B------:R-:W-:Y:S01]  /*9570*/  @!P2 IMAD.IADD R6, R6, 0x1, -R55 ;  /* 0x000000010606a824 */ /* 0x000fe200078e0a37 */
[----:B------:R-:W-:Y:S02]  /*9580*/  ISETP.GE.AND P2, PT, R54, RZ, PT ;  /* 0x000000ff3600720c */ /* 0x000fe40003f46270 */
[----:B------:R-:W5:Y:S01]  /*9590*/  LDL.LU R54, [R1+0x378] ;  /* 0x0003780001367983 */ /* 0x000f620000300800 */
        /* <DEDUP_REMOVED lines=25> */
[----:B------:R-:W-:Y:S01]  /*9730*/  @!P4 IMAD.MOV R5, RZ, RZ, -R5 ;  /* 0x000000ffff05c224 */ /* 0x000fe200078e0a05 */
[----:B--2---:R-:W-:Y:S01]  /*9740*/  IABS R4, R56 ;  /* 0x0000003800047213 */ /* 0x004fe20000000000 */
[--C-:B------:R-:W-:Y:S01]  /*9750*/  @!P1 IMAD.IADD R6, R6, 0x1, -R55.reuse ;  /* 0x0000000106069824 */ /* 0x100fe200078e0a37 */
[----:B------:R0:W-:Y:S01]  /*9760*/  STL [R1+0x230], R7 ;  /* 0x0002300701007387 */ /* 0x0001e20000100800 */
[----:B------:R-:W-:Y:S01]  /*9770*/  @!P6 IMAD.IADD R24, R24, 0x1, -R55 ;  /* 0x000000011818e824 */ /* 0x000fe200078e0a37 */
[----:B------:R-:W-:Y:S02]  /*9780*/  ISETP.GE.AND P1, PT, R56, RZ, PT ;  /* 0x000000ff3800720c */ /* 0x000fe40003f26270 */
[----:B------:R1:W-:Y:S04]  /*9790*/  STL [R1+0x22c], R5 ;  /* 0x00022c0501007387 */ /* 0x0003e80000100800 */
[----:B------:R-:W2:Y:S01]  /*97a0*/  LDL.LU R56, [R1+0x37c] ;  /* 0x00037c0001387983 */ /* 0x000ea20000300800 */
[----:B------:R-:W-:-:S02]  /*97b0*/  ISETP.GT.U32.AND P6, PT, R55, R24, PT ;  /* 0x000000183700720c */ /* 0x000fc40003fc4070 */
[----:B------:R-:W-:-:S05]  /*97c0*/  IABS R22, R34 ;  /* 0x0000002200167213 */ /* 0x000fca0000000000 */
[----:B------:R-:W-:Y:S01]  /*97d0*/  IMAD.HI.U32 R21, R0, R22, RZ ;  /* 0x0000001600157227 */ /* 0x000fe200078e00ff */
[----:B---3--:R-:W-:-:S03]  /*97e0*/  IABS R8, R52 ;  /* 0x0000003400087213 */ /* 0x008fc60000000000 */
[----:B------:R-:W-:Y:S02]  /*97f0*/  IMAD.MOV R21, RZ, RZ, -R21 ;  /* 0x000000ffff157224 */ /* 0x000fe400078e0a15 */
[----:B------:R-:W-:Y:S01]  /*9800*/  @!P6 IMAD.IADD R24, R24, 0x1, -R55 ;  /* 0x000000011818e824 */ /* 0x000fe200078e0a37 */
[----:B------:R-:W-:Y:S02]  /*9810*/  ISETP.GE.AND P6, PT, R52, RZ, PT ;  /* 0x000000ff3400720c */ /* 0x000fe40003fc6270 */
[----:B------:R-:W3:Y:S01]  /*9820*/  LDL.LU R52, [R1+0x390] ;  /* 0x0003900001347983 */ /* 0x000ee20000300800 */
[----:B------:R-:W-:Y:S02]  /*9830*/  IMAD R21, R55, R21, R22 ;  /* 0x0000001537157224 */ /* 0x000fe400078e0216 */
[----:B------:R-:W-:-:S04]  /*9840*/  IMAD.HI.U32 R22, R0, R4, RZ ;  /* 0x0000000400167227 */ /* 0x000fc800078e00ff */
[----:B------:R-:W-:-:S04]  /*9850*/  IMAD.MOV R22, RZ, RZ, -R22 ;  /* 0x000000ffff167224 */ /* 0x000fc800078e0a16 */
[----:B------:R-:W-:-:S05]  /*9860*/  IMAD R4, R55, R22, R4 ;  /* 0x0000001637047224 */ /* 0x000fca00078e0204 */
[----:B------:R-:W-:-:S13]  /*9870*/  ISETP.GT.U32.AND P3, PT, R55, R4, PT ;  /* 0x000000043700720c */ /* 0x000fda0003f64070 */
[--C-:B------:R-:W-:Y:S01]  /*9880*/  @!P3 IMAD.IADD R4, R4, 0x1, -R55.reuse ;  /* 0x000000010404b824 */ /* 0x100fe200078e0a37 */
[----:B----4-:R-:W-:Y:S02]  /*9890*/  IABS R12, R29 ;  /* 0x0000001d000c7213 */ /* 0x010fe40000000000 */
[----:B------:R-:W-:Y:S02]  /*98a0*/  ISETP.GE.AND P3, PT, R29, RZ, PT ;  /* 0x000000ff1d00720c */ /* 0x000fe40003f66270 */
[----:B------:R-:W4:Y:S01]  /*98b0*/  LDL.LU R29, [R1+0x394] ;  /* 0x00039400011d7983 */ /* 0x000f220000300800 */
[----:B------:R-:W-:Y:S01]  /*98c0*/  ISETP.GT.U32.AND P0, PT, R55, R21, PT ;  /* 0x000000153700720c */ /* 0x000fe20003f04070 */
[----:B------:R-:W-:Y:S01]  /*98d0*/  IMAD.HI.U32 R18, R0, R8, RZ ;  /* 0x0000000800127227 */ /* 0x000fe200078e00ff */
[----:B------:R-:W-:Y:S01]  /*98e0*/  ISETP.GE.AND P4, PT, R31, RZ, PT ;  /* 0x000000ff1f00720c */ /* 0x000fe20003f86270 */
[----:B------:R-:W4:Y:S10]  /*98f0*/  LDL.LU R36, [R1+0x398] ;  /* 0x0003980001247983 */ /* 0x000f340000300800 */
[----:B------:R-:W-:-:S05]  /*9900*/  @!P0 IMAD.IADD R21, R21, 0x1, -R55 ;  /* 0x0000000115158824 */ /* 0x000fca00078e0a37 */
[----:B------:R-:W-:Y:S01]  /*9910*/  ISETP.GT.U32.AND P5, PT, R55, R21, PT ;  /* 0x000000153700720c */ /* 0x000fe20003fa4070 */
[----:B------:R-:W-:-:S04]  /*9920*/  IMAD.MOV R2, RZ, RZ, -R18 ;  /* 0x000000ffff027224 */ /* 0x000fc800078e0a12 */
[----:B------:R-:W-:Y:S01]  /*9930*/  IMAD R17, R55, R2, R8 ;  /* 0x0000000237117224 */ /* 0x000fe200078e0208 */
[----:B------:R-:W-:Y:S01]  /*9940*/  ISETP.GE.AND P0, PT, R34, RZ, PT ;  /* 0x000000ff2200720c */ /* 0x000fe20003f06270 */
[----:B0-----:R-:W-:Y:S01]  /*9950*/  IMAD.MOV.U32 R7, RZ, RZ, R6 ;  /* 0x000000ffff077224 */ /* 0x001fe200078e0006 */
[----:B------:R-:W4:Y:S05]  /*9960*/  LDL.LU R34, [R1+0x39c] ;  /* 0x00039c0001227983 */ /* 0x000f2a0000300800 */
[----:B------:R-:W-:Y:S01]  /*9970*/  @!P5 IMAD.IADD R21, R21, 0x1, -R55 ;  /* 0x000000011515d824 */ /* 0x000fe200078e0a37 */
[----:B------:R-:W-:-:S03]  /*9980*/  ISETP.GT.U32.AND P5, PT, R55, R17, PT ;  /* 0x000000113700720c */ /* 0x000fc60003fa4070 */
[----:B-1----:R-:W-:-:S04]  /*9990*/  IMAD.MOV.U32 R5, RZ, RZ, R21 ;  /* 0x000000ffff057224 */ /* 0x002fc800078e0015 */
[----:B------:R-:W-:-:S06]  /*99a0*/  @!P0 IMAD.MOV R5, RZ, RZ, -R5 ;  /* 0x000000ffff058224 */ /* 0x000fcc00078e0a05 */
[----:B------:R-:W-:Y:S01]  /*99b0*/  @!P5 IMAD.IADD R17, R17, 0x1, -R55 ;  /* 0x000000011111d824 */ /* 0x000fe200078e0a37 */
[----:B------:R-:W-:Y:S01]  /*99c0*/  ISETP.GT.U32.AND P5, PT, R55, R4, PT ;  /* 0x000000043700720c */ /* 0x000fe20003fa4070 */
[----:B------:R0:W-:Y:S01]  /*99d0*/  STL [R1+0x228], R5 ;  /* 0x0002280501007387 */ /* 0x0001e20000100800 */
[----:B------:R-:W-:Y:S02]  /*99e0*/  @!P2 IMAD.MOV R7, RZ, RZ, -R7 ;  /* 0x000000ffff07a224 */ /* 0x000fe400078e0a07 */
[----:B0-----:R-:W-:-:S09]  /*99f0*/  IMAD.MOV.U32 R5, RZ, RZ, R24 ;  /* 0x000000ffff057224 */ /* 0x001fd200078e0018 */
[----:B------:R-:W-:Y:S02]  /*9a00*/  @!P5 IMAD.IADD R4, R4, 0x1, -R55 ;  /* 0x000000010404d824 */ /* 0x000fe400078e0a37 */
[----:B------:R-:W-:Y:S01]  /*9a10*/  @!P4 IMAD.MOV R5, RZ, RZ, -R5 ;  /* 0x000000ffff05c224 */ /* 0x000fe200078e0a05 */
[----:B------:R-:W-:Y:S04]  /*9a20*/  STL [R1+0x224], R7 ;  /* 0x0002240701007387 */ /* 0x000fe80000100800 */
[----:B------:R0:W-:Y:S04]  /*9a30*/  STL [R1+0x220], R5 ;  /* 0x0002200501007387 */ /* 0x0001e80000100800 */
[----:B------:R-:W4:Y:S01]  /*9a40*/  LDL.LU R31, [R1+0x3b0] ;  /* 0x0003b000011f7983 */ /* 0x000f220000300800 */
[----:B0-----:R-:W-:-:S04]  /*9a50*/  IMAD.MOV.U32 R5, RZ, RZ, R4 ;  /* 0x000000ffff057224 */ /* 0x001fc800078e0004 */
[----:B------:R-:W-:-:S05]  /*9a60*/  @!P1 IMAD.MOV R5, RZ, RZ, -R5 ;  /* 0x000000ffff059224 */ /* 0x000fca00078e0a05 */
[----:B------:R0:W-:Y:S01]  /*9a70*/  STL [R1+0x21c], R5 ;  /* 0x00021c0501007387 */ /* 0x0001e20000100800 */
[----:B------:R-:W-:-:S04]  /*9a80*/  IMAD.HI.U32 R8, R0, R12, RZ ;  /* 0x0000000c00087227 */ /* 0x000fc800078e00ff */
[----:B------:R-:W-:-:S04]  /*9a90*/  IMAD.MOV R8, RZ, RZ, -R8 ;  /* 0x000000ffff087224 */ /* 0x000fc800078e0a08 */
[C---:B------:R-:W-:Y:S01]  /*9aa0*/  IMAD R12, R55.reuse, R8, R12 ;  /* 0x00000008370c7224 */ /* 0x040fe200078e020c */
[----:B------:R-:W-:Y:S02]  /*9ab0*/  IABS R2, R28 ;  /* 0x0000001c00027213 */ /* 0x000fe40000000000 */
[----:B------:R-:W-:Y:S02]  /*9ac0*/  ISETP.GE.AND P4, PT, R28, RZ, PT ;  /* 0x000000ff1c00720c */ /* 0x000fe40003f86270 */
[C---:B------:R-:W-:Y:S02]  /*9ad0*/  ISETP.GT.U32.AND P2, PT, R55.reuse, R12, PT ;  /* 0x0000000c3700720c */ /* 0x040fe40003f44070 */
[----:B------:R-:W-:Y:S02]  /*9ae0*/  ISETP.GT.U32.AND P0, PT, R55, R17, PT ;  /* 0x000000113700720c */ /* 0x000fe40003f04070 */
[----:B-----5:R-:W-:Y:S02]  /*9af0*/  IABS R18, R54 ;  /* 0x0000003600127213 */ /* 0x020fe40000000000 */
[----:B------:R-:W-:-:S02]  /*9b00*/  ISETP.GE.AND P5, PT, R54, RZ, PT ;  /* 0x000000ff3600720c */ /* 0x000fc40003fa6270 */
[----:B------:R-:W5:Y:S04]  /*9b10*/  LDL.LU R54, [R1+0x3b4] ;  /* 0x0003b40001367983 */ /* 0x000f680000300800 */
[----:B------:R-:W5:Y:S01]  /*9b20*/  LDL.LU R28, [R1+0x3b8] ;  /* 0x0003b800011c7983 */ /* 0x000f620000300800 */
[----:B------:R-:W-:Y:S02]  /*9b30*/  @!P2 IMAD.IADD R12, R12, 0x1, -R55 ;  /* 0x000000010c0ca824 */ /* 0x000fe400078e0a37 */
[----:B------:R-:W-:-:S03]  /*9b40*/  IMAD.HI.U32 R8, R0, R2, RZ ;  /* 0x0000000200087227 */ /* 0x000fc600078e00ff */
[----:B------:R-:W-:Y:S01]  /*9b50*/  ISETP.GT.U32.AND P1, PT, R55, R12, PT ;  /* 0x0000000c3700720c */ /* 0x000fe20003f24070 */
[----:B------:R-:W-:Y:S02]  /*9b60*/  @!P0 IMAD.IADD R17, R17, 0x1, -R55 ;  /* 0x0000000111118824 */ /* 0x000fe400078e0a37 */
[----:B------:R-:W-:-:S04]  /*9b70*/  IMAD.HI.U32 R6, R0, R18, RZ ;  /* 0x0000001200067227 */ /* 0x000fc800078e00ff */
[----:B------:R-:W-:Y:S02]  /*9b80*/  IMAD.MOV R8, RZ, RZ, -R8 ;  /* 0x000000ffff087224 */ /* 0x000fe400078e0a08 */
[----:B0-----:R-:W-:Y:S02]  /*9b90*/  IMAD.MOV.U32 R5, RZ, RZ, R17 ;  /* 0x000000ffff057224 */ /* 0x001fe400078e0011 */
[----:B------:R-:W-:Y:S02]  /*9ba0*/  IMAD.MOV R6, RZ, RZ, -R6 ;  /* 0x000000ffff067224 */ /* 0x000fe400078e0a06 */
[C---:B------:R-:W-:Y:S02]  /*9bb0*/  IMAD R21, R55.reuse, R8, R2 ;  /* 0x0000000837157224 */ /* 0x040fe400078e0202 */
[----:B------:R-:W-:Y:S02]  /*9bc0*/  @!P6 IMAD.MOV R5, RZ, RZ, -R5 ;  /* 0x000000ffff05e224 */ /* 0x000fe400078e0a05 */
[C---:B------:R-:W-:Y:S01]  /*9bd0*/  IMAD R18, R55.reuse, R6, R18 ;  /* 0x0000000637127224 */ /* 0x040fe200078e0212 */
[C---:B------:R-:W-:Y:S01]  /*9be0*/  ISETP.GT.U32.AND P6, PT, R55.reuse, R21, PT ;  /* 0x000000153700720c */ /* 0x040fe20003fc4070 */
        /* <DEDUP_REMOVED lines=8> */
[----:B------:R-:W-:Y:S02]  /*9c70*/  ISETP.GT.U32.AND P3, PT, R55, R18, PT ;  /* 0x000000123700720c */ /* 0x000fe40003f64070 */
[----:B--2---:R-:W-:Y:S02]  /*9c80*/  ISETP.GE.AND P0, PT, R56, RZ, PT ;  /* 0x000000ff3800720c */ /* 0x004fe40003f06270 */
[----:B------:R-:W-:Y:S02]  /*9c90*/  IABS R4, R56 ;  /* 0x0000003800047213 */ /* 0x000fe40000000000 */
[----:B------:R-:W2:Y:S01]  /*9ca0*/  LDL.LU R56, [R1+0x3bc] ;  /* 0x0003bc0001387983 */ /* 0x000ea20000300800 */
[----:B------:R-:W-:Y:S01]  /*9cb0*/  @!P1 IMAD.IADD R21, R21, 0x1, -R55 ;  /* 0x0000000115159824 */ /* 0x000fe200078e0a37 */
[----:B---3--:R-:W-:Y:S02]  /*9cc0*/  ISETP.GE.AND P2, PT, R52, RZ, PT ;  /* 0x000000ff3400720c */ /* 0x008fe40003f46270 */
[----:B------:R-:W-:-:S02]  /*9cd0*/  IABS R2, R52 ;  /* 0x0000003400027213 */ /* 0x000fc40000000000 */
        /* <DEDUP_REMOVED lines=14> */
[----:B------:R-:W-:Y:S01]  /*9dc0*/  ISETP.GE.AND P1, PT, R29, RZ, PT ;  /* 0x000000ff1d00720c */ /* 0x000fe20003f26270 */
[----:B------:R0:W-:Y:S04]  /*9dd0*/  STL [R1+0x20c], R5 ;  /* 0x00020c0501007387 */ /* 0x0001e80000100800 */
[----:B------:R-:W4:Y:S01]  /*9de0*/  LDL.LU R29, [R1+0x3d4] ;  /* 0x0003d400011d7983 */ /* 0x000f220000300800 */
[----:B------:R-:W-:-:S04]  /*9df0*/  IMAD.HI.U32 R24, R0, R4, RZ ;  /* 0x0000000400187227 */ /* 0x000fc800078e00ff */
[----:B------:R-:W-:Y:S02]  /*9e00*/  IMAD.MOV.U32 R17, RZ, RZ, R22 ;  /* 0x000000ffff117224 */ /* 0x000fe400078e0016 */
[----:B------:R-:W-:-:S04]  /*9e10*/  IMAD.MOV R22, RZ, RZ, -R24 ;  /* 0x000000ffff167224 */ /* 0x000fc800078e0a18 */
[----:B------:R-:W-:-:S05]  /*9e20*/  IMAD R4, R55, R22, R4 ;  /* 0x0000001637047224 */ /* 0x000fca00078e0204 */
[----:B------:R-:W-:Y:S01]  /*9e30*/  ISETP.GT.U32.AND P6, PT, R55, R4, PT ;  /* 0x000000043700720c */ /* 0x000fe20003fc4070 */
[----:B------:R-:W-:Y:S01]  /*9e40*/  IMAD.HI.U32 R24, R0, R17, RZ ;  /* 0x0000001100187227 */ /* 0x000fe200078e00ff */
[----:B------:R-:W-:-:S03]  /*9e50*/  IABS R20, R34 ;  /* 0x0000002200147213 */ /* 0x000fc60000000000 */
[----:B------:R-:W-:-:S08]  /*9e60*/  IMAD.MOV R24, RZ, RZ, -R24 ;  /* 0x000000ffff187224 */ /* 0x000fd000078e0a18 */
[----:B------:R-:W-:Y:S02]  /*9e70*/  @!P6 IMAD.IADD R4, R4, 0x1, -R55 ;  /* 0x000000010404e824 */ /* 0x000fe400078e0a37 */
[C---:B------:R-:W-:Y:S02]  /*9e80*/  IMAD R17, R55.reuse, R24, R17 ;  /* 0x0000001837117224 */ /* 0x040fe400078e0211 */
[----:B------:R-:W-:Y:S01]  /*9e90*/  IMAD.HI.U32 R6, R0, R20, RZ ;  /* 0x0000001400067227 */ /* 0x000fe200078e00ff */
[C---:B------:R-:W-:Y:S02]  /*9ea0*/  ISETP.GT.U32.AND P6, PT, R55.reuse, R4, PT ;  /* 0x000000043700720c */ /* 0x040fe40003fc4070 */
[----:B------:R-:W-:Y:S01]  /*9eb0*/  ISETP.GT.U32.AND P4, PT, R55, R17, PT ;  /* 0x000000113700720c */ /* 0x000fe20003f84070 */
[----:B------:R-:W-:-:S04]  /*9ec0*/  IMAD.MOV R6, RZ, RZ, -R6 ;  /* 0x000000ffff067224 */ /* 0x000fc800078e0a06 */
[----:B------:R-:W-:-:S06]  /*9ed0*/  IMAD R20, R55, R6, R20 ;  /* 0x0000000637147224 */ /* 0x000fcc00078e0214 */
[--C-:B------:R-:W-:Y:S01]  /*9ee0*/  @!P6 IMAD.IADD R4, R4, 0x1, -R55.reuse ;  /* 0x000000010404e824 */ /* 0x100fe200078e0a37 */
[----:B------:R-:W-:Y:S01]  /*9ef0*/  ISETP.GT.U32.AND P6, PT, R55, R20, PT ;  /* 0x000000143700720c */ /* 0x000fe20003fc4070 */
[----:B------:R-:W-:Y:S01]  /*9f00*/  @!P4 IMAD.IADD R17, R17, 0x1, -R55 ;  /* 0x000000011111c824 */ /* 0x000fe200078e0a37 */
[----:B------:R-:W-:Y:S02]  /*9f10*/  ISETP.GT.U32.AND P4, PT, R55, R2, PT ;  /* 0x000000023700720c */ /* 0x000fe40003f84070 */
[----:B------:R-:W-:-:S09]  /*9f20*/  IABS R8, R36 ;  /* 0x0000002400087213 */ /* 0x000fd20000000000 */
[--C-:B------:R-:W-:Y:S02]  /*9f30*/  @!P6 IMAD.IADD R20, R20, 0x1, -R55.reuse ;  /* 0x000000011414e824 */ /* 0x100fe400078e0a37 */
[----:B------:R-:W-:-:S03]  /*9f40*/  @!P4 IMAD.IADD R2, R2, 0x1, -R55 ;  /* 0x000000010202c824 */ /* 0x000fc600078e0a37 */
[----:B------:R-:W-:Y:S01]  /*9f50*/  ISETP.GT.U32.AND P6, PT, R55, R20, PT ;  /* 0x000000143700720c */ /* 0x000fe20003fc4070 */
[----:B------:R-:W-:-:S04]  /*9f60*/  IMAD.HI.U32 R22, R0, R8, RZ ;  /* 0x0000000800167227 */ /* 0x000fc800078e00ff */
[----:B0-----:R-:W-:Y:S02]  /*9f70*/  IMAD.MOV.U32 R5, RZ, RZ, R4 ;  /* 0x000000ffff057224 */ /* 0x001fe400078e0004 */
[----:B------:R-:W-:Y:S02]  /*9f80*/  IMAD.MOV R22, RZ, RZ, -R22 ;  /* 0x000000ffff167224 */ /* 0x000fe400078e0a16 */
[----:B------:R-:W-:Y:S02]  /*9f90*/  @!P0 IMAD.MOV R5, RZ, RZ, -R5 ;  /* 0x000000ffff058224 */ /* 0x000fe400078e0a05 */
[----:B------:R-:W-:Y:S02]  /*9fa0*/  IMAD R8, R55, R22, R8 ;  /* 0x0000001637087224 */ /* 0x000fe400078e0208 */
[----:B------:R-:W-:Y:S01]  /*9fb0*/  @!P6 IMAD.IADD R20, R20, 0x1, -R55 ;  /* 0x000000011414e824 */ /* 0x000fe200078e0a37 */
[----:B------:R0:W-:Y:S01]  /*9fc0*/  STL [R1+0x208], R5 ;  /* 0x0002080501007387 */ /* 0x0001e20000100800 */
[----:B------:R-:W-:-:S02]  /*9fd0*/  ISETP.GE.AND P6, PT, R34, RZ, PT ;  /* 0x000000ff2200720c */ /* 0x000fc40003fc6270 */
[----:B------:R-:W-:Y:S01]  /*9fe0*/  ISETP.GT.U32.AND P3, PT, R55, R8, PT ;  /* 0x000000083700720c */ /* 0x000fe20003f64070 */
[----:B------:R-:W4:-:S12]  /*9ff0*/  LDL.LU R34, [R1+0x3d8] ;  /* 0x0003d80001227983 */ /* 0x000f180000300800 */
[----:B------:R-:W-:Y:S01]  /*a000*/  @!P3 IMAD.IADD R8, R8, 0x1, -R55 ;  /* 0x000000010808b824 */ /* 0x000fe200078e0a37 */
[----:B------:R-:W-:Y:S02]  /*a010*/  ISETP.GT.U32.AND P3, PT, R55, R17, PT ;  /* 0x000000113700720c */ /* 0x000fe40003f64070 */
        /* <DEDUP_REMOVED lines=8> */
[----:B------:R-:W-:Y:S02]  /*a0a0*/  IABS R12, R28 ;  /* 0x0000001c000c7213 */ /* 0x000fe40000000000 */
[----:B------:R-:W-:-:S03]  /*a0b0*/  ISETP.GT.U32.AND P5, PT, R55, R8, PT ;  /* 0x000000083700720c */ /* 0x000fc60003fa4070 */
[----:B------:R-:W-:-:S04]  /*a0c0*/  IMAD.HI.U32 R24, R0, R12, RZ ;  /* 0x0000000c00187227 */ /* 0x000fc800078e00ff */
[----:B------:R-:W-:Y:S02]  /*a0d0*/  @!P3 IMAD.IADD R17, R17, 0x1, -R55 ;  /* 0x000000011111b824 */ /* 0x000fe400078e0a37 */
[----:B------:R-:W-:Y:S01]  /*a0e0*/  IMAD.MOV R24, RZ, RZ, -R24 ;  /* 0x000000ffff187224 */ /* 0x000fe200078e0a18 */
[----:B------:R-:W-:Y:S01]  /*a0f0*/  ISETP.GE.AND P3, PT, R36, RZ, PT ;  /* 0x000000ff2400720c */ /* 0x000fe20003f66270 */
[----:B------:R-:W-:Y:S02]  /*a100*/  IMAD.MOV.U32 R7, RZ, RZ, R2 ;  /* 0x000000ffff077224 */ /* 0x000fe400078e0002 */
[----:B0-----:R-:W-:Y:S02]  /*a110*/  IMAD.MOV.U32 R5, RZ, RZ, R17 ;  /* 0x000000ffff057224 */ /* 0x001fe400078e0011 */
[----:B------:R-:W-:Y:S02]  /*a120*/  IMAD R12, R55, R24, R12 ;  /* 0x00000018370c7224 */ /* 0x000fe400078e020c */
[----:B------:R-:W-:-:S02]  /*a130*/  @!P2 IMAD.MOV R7, RZ, RZ, -R7 ;  /* 0x000000ffff07a224 */ /* 0x000fc400078e0a07 */
[----:B------:R-:W-:Y:S01]  /*a140*/  @!P1 IMAD.MOV R5, RZ, RZ, -R5 ;  /* 0x000000ffff059224 */ /* 0x000fe200078e0a05 */
[C---:B------:R-:W-:Y:S01]  /*a150*/  ISETP.GT.U32.AND P1, PT, R55.reuse, R6, PT ;  /* 0x000000063700720c */ /* 0x040fe20003f24070 */
[----:B------:R-:W-:Y:S01]  /*a160*/  @!P5 IMAD.IADD R8, R8, 0x1, -R55 ;  /* 0x000000010808d824 */ /* 0x000fe200078e0a37 */
[----:B------:R-:W-:Y:S01]  /*a170*/  ISETP.GT.U32.AND P5, PT, R55, R12, PT ;  /* 0x0000000c3700720c */ /* 0x000fe20003fa4070 */
[----:B------:R0:W-:Y:S04]  /*a180*/  STL [R1+0x204], R7 ;  /* 0x0002040701007387 */ /* 0x0001e80000100800 */
[----:B------:R1:W-:Y:S01]  /*a190*/  STL [R1+0x200], R5 ;  /* 0x0002000501007387 */ /* 0x0003e20000100800 */
[----:B0-----:R-:W-:Y:S02]  /*a1a0*/  IMAD.MOV.U32 R7, RZ, RZ, R8 ;  /* 0x000000ffff077224 */ /* 0x001fe400078e0008 */
[----:B-1----:R-:W-:-:S02]  /*a1b0*/  IMAD.MOV.U32 R5, RZ, RZ, R20 ;  /* 0x000000ffff057224 */ /* 0x002fc400078e0014 */
[----:B------:R-:W-:Y:S02]  /*a1c0*/  @!P3 IMAD.MOV R7, RZ, RZ, -R7 ;  /* 0x000000ffff07b224 */ /* 0x000fe400078e0a07 */
[----:B------:R-:W-:Y:S02]  /*a1d0*/  @!P6 IMAD.MOV R5, RZ, RZ, -R5 ;  /* 0x000000ffff05e224 */ /* 0x000fe400078e0a05 */
[--C-:B------:R-:W-:Y:S01]  /*a1e0*/  @!P1 IMAD.IADD R6, R6, 0x1, -R55.reuse ;  /* 0x0000000106069824 */ /* 0x100fe200078e0a37 */
[----:B------:R-:W-:Y:S01]  /*a1f0*/  STL [R1+0x1fc], R7 ;  /* 0x0001fc0701007387 */ /* 0x000fe20000100800 */
[----:B--2---:R-:W-:Y:S01]  /*a200*/  IABS R4, R56 ;  /* 0x0000003800047213 */ /* 0x004fe20000000000 */
[----:B------:R-:W-:Y:S01]  /*a210*/  @!P5 IMAD.IADD R12, R12, 0x1, -R55 ;  /* 0x000000010c0cd824 */ /* 0x000fe200078e0a37 */
[----:B------:R-:W-:Y:S01]  /*a220*/  ISETP.GE.AND P1, PT, R56, RZ, PT ;  /* 0x000000ff3800720c */ /* 0x000fe20003f26270 */
[----:B------:R0:W-:Y:S04]  /*a230*/  STL [R1+0x1f8], R5 ;  /* 0x0001f80501007387 */ /* 0x0001e80000100800 */
[----:B------:R-:W2:Y:S01]  /*a240*/  LDL.LU R56, [R1+0x3f0] ;  /* 0x0003f00001387983 */ /* 0x000ea20000300800 */
[----:B------:R-:W-:Y:S01]  /*a250*/  ISETP.GT.U32.AND P5, PT, R55, R12, PT ;  /* 0x0000000c3700720c */ /* 0x000fe20003fa4070 */
[----:B------:R-:W-:Y:S01]  /*a260*/  IMAD.HI.U32 R24, R0, R4, RZ ;  /* 0x0000000400187227 */ /* 0x000fe200078e00ff */
[----:B---3--:R-:W-:-:S11]  /*a270*/  IABS R18, R52 ;  /* 0x0000003400127213 */ /* 0x008fd60000000000 */
        /* <DEDUP_REMOVED lines=10> */
[----:B------:R-:W-:-:S03]  /*a320*/  IABS R22, R31 ;  /* 0x0000001f00167213 */ /* 0x000fc60000000000 */
[----:B------:R-:W4:Y:S02]  /*a330*/  LDL.LU R37, [R1+0x3fc] ;  /* 0x0003fc0001257983 */ /* 0x000f240000300800 */
[----:B------:R-:W-:-:S04]  /*a340*/  IMAD.HI.U32 R21, R0, R22, RZ ;  /* 0x0000001600157227 */ /* 0x000fc800078e00ff */
[----:B------:R-:W-:-:S04]  /*a350*/  IMAD.MOV R21, RZ, RZ, -R21 ;  /* 0x000000ffff157224 */ /* 0x000fc800078e0a15 */
[----:B------:R-:W-:-:S05]  /*a360*/  IMAD R21, R55, R21, R22 ;  /* 0x0000001537157224 */ /* 0x000fca00078e0216 */
[----:B------:R-:W-:Y:S01]  /*a370*/  ISETP.GT.U32.AND P0, PT, R55, R21, PT ;  /* 0x000000153700720c */ /* 0x000fe20003f04070 */
[----:B------:R-:W-:-:S12]  /*a380*/  IMAD.HI.U32 R22, R0, R18, RZ ;  /* 0x0000001200167227 */ /* 0x000fd800078e00ff */
[----:B------:R-:W-:Y:S01]  /*a390*/  @!P0 IMAD.IADD R21, R21, 0x1, -R55 ;  /* 0x0000000115158824 */ /* 0x000fe200078e0a37 */
[----:B------:R-:W-:Y:S02]  /*a3a0*/  ISETP.GE.AND P0, PT, R31, RZ, PT ;  /* 0x000000ff1f00720c */ /* 0x000fe40003f06270 */
[----:B------:R-:W4:Y:S02]  /*a3b0*/  LDL.LU R31, [R1+0x450] ;  /* 0x00045000011f7983 */ /* 0x000f240000300800 */
[----:B------:R-:W-:Y:S01]  /*a3c0*/  ISETP.GT.U32.AND P2, PT, R55, R21, PT ;  /* 0x000000153700720c */ /* 0x000fe20003f44070 */
[----:B------:R-:W-:-:S04]  /*a3d0*/  IMAD.MOV R2, RZ, RZ, -R22 ;  /* 0x000000ffff027224 */ /* 0x000fc800078e0a16 */
[----:B------:R-:W-:-:S08]  /*a3e0*/  IMAD R17, R55, R2, R18 ;  /* 0x0000000237117224 */ /* 0x000fd000078e0212 */
[----:B------:R-:W-:Y:S01]  /*a3f0*/  @!P2 IMAD.IADD R21, R21, 0x1, -R55 ;  /* 0x000000011515a824 */ /* 0x000fe200078e0a37 */
[----:B------:R-:W-:Y:S02]  /*a400*/  ISETP.GT.U32.AND P2, PT, R55, R17, PT ;  /* 0x000000113700720c */ /* 0x000fe40003f44070 */
[----:B------:R-:W-:Y:S01]  /*a410*/  ISETP.GE.AND P6, PT, R28, RZ, PT ;  /* 0x000000ff1c00720c */ /* 0x000fe20003fc6270 */
[----:B0-----:R-:W-:-:S04]  /*a420*/  IMAD.MOV.U32 R5, RZ, RZ, R21 ;  /* 0x000000ffff057224 */ /* 0x001fc800078e0015 */
[----:B------:R-:W-:-:S06]  /*a430*/  @!P0 IMAD.MOV R5, RZ, RZ, -R5 ;  /* 0x000000ffff058224 */ /* 0x000fcc00078e0a05 */
[----:B------:R-:W-:Y:S01]  /*a440*/  @!P2 IMAD.IADD R17, R17, 0x1, -R55 ;  /* 0x000000011111a824 */ /* 0x000fe200078e0a37 */
[----:B------:R-:W-:Y:S01]  /*a450*/  ISETP.GT.U32.AND P2, PT, R55, R4, PT ;  /* 0x000000043700720c */ /* 0x000fe20003f44070 */
[----:B------:R0:W-:Y:S01]  /*a460*/  STL [R1+0x1f4], R5 ;  /* 0x0001f40501007387 */ /* 0x0001e20000100800 */
[----:B------:R-:W-:-:S04]  /*a470*/  IMAD.MOV.U32 R7, RZ, RZ, R6 ;  /* 0x000000ffff077224 */ /* 0x000fc800078e0006 */
[----:B------:R-:W-:Y:S02]  /*a480*/  @!P4 IMAD.MOV R7, RZ, RZ, -R7 ;  /* 0x000000ffff07c224 */ /* 0x000fe400078e0a07 */
[----:B0-----:R-:W-:-:S05]  /*a490*/  IMAD.MOV.U32 R5, RZ, RZ, R12 ;  /* 0x000000ffff057224 */ /* 0x001fca00078e000c */
[----:B------:R-:W-:Y:S02]  /*a4a0*/  @!P2 IMAD.IADD R4, R4, 0x1, -R55 ;  /* 0x000000010404a824 */ /* 0x000fe400078e0a37 */
[----:B------:R-:W-:Y:S02]  /*a4b0*/  @!P6 IMAD.MOV R5, RZ, RZ, -R5 ;  /* 0x000000ffff05e224 */ /* 0x000fe400078e0a05 */
[----:B------:R-:W-:Y:S01]  /*a4c0*/  @!P1 IMAD.MOV R4, RZ, RZ, -R4 ;  /* 0x000000ffff049224 */ /* 0x000fe200078e0a04 */
[----:B------:R-:W-:Y:S04]  /*a4d0*/  STL [R1+0x1f0], R7 ;  /* 0x0001f00701007387 */ /* 0x000fe80000100800 */
[----:B------:R0:W-:Y:S04]  /*a4e0*/  STL [R1+0x1e8], R5 ;  /* 0x0001e80501007387 */ /* 0x0001e80000100800 */
[----:B------:R-:W4:Y:S04]  /*a4f0*/  LDL.LU R36, [R1+0x454] ;  /* 0x0004540001247983 */ /* 0x000f280000300800 */
[----:B------:R1:W-:Y:S01]  /*a500*/  STL [R1+0x1e4], R4 ;  /* 0x0001e40401007387 */ /* 0x0003e20000100800 */
[----:B------:R-:W-:Y:S01]  /*a510*/  IMAD.HI.U32 R18, R0, R8, RZ ;  /* 0x0000000800127227 */ /* 0x000fe200078e00ff */
[----:B------:R-:W-:-:S02]  /*a520*/  IABS R2, R34 ;  /* 0x0000002200027213 */ /* 0x000fc40000000000 */
[----:B------:R-:W-:Y:S01]  /*a530*/  ISETP.GE.AND P6, PT, R34, RZ, PT ;  /* 0x000000ff2200720c */ /* 0x000fe20003fc6270 */
[----:B------:R-:W-:Y:S01]  /*a540*/  IMAD.MOV R18, RZ, RZ, -R18 ;  /* 0x000000ffff127224 */ /* 0x000fe200078e0a12 */
[----:B------:R-:W-:-:S03]  /*a550*/  ISETP.GT.U32.AND P0, PT, R55, R17, PT ;  /* 0x000000113700720c */ /* 0x000fc60003f04070 */
[----:B------:R-:W-:-:S05]  /*a560*/  IMAD R8, R55, R18, R8 ;  /* 0x0000001237087224 */ /* 0x000fca00078e0208 */
[----:B------:R-:W-:Y:S01]  /*a570*/  ISETP.GT.U32.AND P4, PT, R55, R8, PT ;  /* 0x000000083700720c */ /* 0x000fe20003f84070 */
[----:B------:R-:W-:-:S04]  /*a580*/  IMAD.HI.U32 R18, R0, R2, RZ ;  /* 0x0000000200127227 */ /* 0x000fc800078e00ff */
[----:B------:R-:W-:-:S04]  /*a590*/  @!P0 IMAD.IADD R17, R17, 0x1, -R55 ;  /* 0x0000000111118824 */ /* 0x000fc800078e0a37 */
[----:B0-----:R-:W-:-:S04]  /*a5a0*/  IMAD.MOV.U32 R5, RZ, RZ, R17 ;  /* 0x000000ffff057224 */ /* 0x001fc800078e0011 */
[----:B------:R-:W-:Y:S02]  /*a5b0*/  @!P4 IMAD.IADD R8, R8, 0x1, -R55 ;  /* 0x000000010808c824 */ /* 0x000fe400078e0a37 */
[----:B------:R-:W-:Y:S02]  /*a5c0*/  IMAD.MOV R18, RZ, RZ, -R18 ;  /* 0x000000ffff127224 */ /* 0x000fe400078e0a12 */
[----:B------:R-:W-:Y:S01]  /*a5d0*/  @!P5 IMAD.MOV R5, RZ, RZ, -R5 ;  /* 0x000000ffff05d224 */ /* 0x000fe200078e0a05 */
[----:B------:R-:W-:Y:S02]  /*a5e0*/  ISETP.GT.U32.AND P1, PT, R55, R8, PT ;  /* 0x000000083700720c */ /* 0x000fe40003f24070 */
[----:B-----5:R-:W-:Y:S02]  /*a5f0*/  IABS R28, R54 ;  /* 0x00000036001c7213 */ /* 0x020fe40000000000 */
[----:B------:R-:W-:Y:S02]  /*a600*/  ISETP.GE.AND P2, PT, R54, RZ, PT ;  /* 0x000000ff3600720c */ /* 0x000fe40003f46270 */
[----:B------:R-:W5:Y:S04]  /*a610*/  LDL.LU R54, [R1+0x458] ;  /* 0x0004580001367983 */ /* 0x000f680000300800 */
[----:B------:R-:W5:Y:S01]  /*a620*/  LDL.LU R34, [R1+0x45c] ;  /* 0x00045c0001227983 */ /* 0x000f620000300800 */
[----:B------:R-:W-:-:S04]  /*a630*/  IMAD.HI.U32 R6, R0, R28, RZ ;  /* 0x0000001c00067227 */ /* 0x000fc800078e00ff */
[----:B------:R-:W-:Y:S01]  /*a640*/  IMAD.MOV R12, RZ, RZ, -R6 ;  /* 0x000000ffff0c7224 */ /* 0x000fe200078e0a06 */
[----:B------:R0:W-:Y:S01]  /*a650*/  STL [R1+0x1e0], R5 ;  /* 0x0001e00501007387 */ /* 0x0001e20000100800 */
[C---:B------:R-:W-:Y:S02]  /*a660*/  IMAD R6, R55.reuse, R18, R2 ;  /* 0x0000001237067224 */ /* 0x040fe400078e0202 */
[----:B------:R-:W-:-:S03]  /*a670*/  IMAD R28, R55, R12, R28 ;  /* 0x0000000c371c7224 */ /* 0x000fc600078e021c */
[C---:B------:R-:W-:Y:S01]  /*a680*/  ISETP.GT.U32.AND P5, PT, R55.reuse, R6, PT ;  /* 0x000000063700720c */ /* 0x040fe20003fa4070 */
[----:B------:R-:W-:Y:S01]  /*a690*/  @!P1 IMAD.IADD R8, R8, 0x1, -R55 ;  /* 0x0000000108089824 */ /* 0x000fe200078e0a37 */
[----:B------:R-:W-:-:S11]  /*a6a0*/  ISETP.GT.U32.AND P1, PT, R55, R28, PT ;  /* 0x0000001c3700720c */ /* 0x000fd60003f24070 */
[--C-:B------:R-:W-:Y:S01]  /*a6b0*/  @!P5 IMAD.IADD R6, R6, 0x1, -R55.reuse ;  /* 0x000000010606d824 */ /* 0x100fe200078e0a37 */
[----:B--2---:R-:W-:Y:S02]  /*a6c0*/  ISETP.GE.AND P0, PT, R56, RZ, PT ;  /* 0x000000ff3800720c */ /* 0x004fe40003f06270 */
[----:B------:R-:W-:Y:S02]  /*a6d0*/  IABS R2, R56 ;  /* 0x0000003800027213 */ /* 0x000fe40000000000 */
[----:B------:R-:W2:Y:S01]  /*a6e0*/  LDL R56, [R1+0x820] ;  /* 0x0008200001387983 */ /* 0x000ea20000100800 */
[----:B------:R-:W-:Y:S01]  /*a6f0*/  @!P1 IMAD.IADD R28, R28, 0x1, -R55 ;  /* 0x000000011c1c9824 */ /* 0x000fe200078e0a37 */
[----:B------:R-:W-:Y:S02]  /*a700*/  ISETP.GT.U32.AND P1, PT, R55, R6, PT ;  /* 0x000000063700720c */ /* 0x000fe40003f24070 */
[----:B---3--:R-:W-:Y:S02]  /*a710*/  ISETP.GE.AND P4, PT, R52, RZ, PT ;  /* 0x000000ff3400720c */ /* 0x008fe40003f86270 */
[----:B------:R-:W-:-:S02]  /*a720*/  IABS R22, R52 ;  /* 0x0000003400167213 */ /* 0x000fc40000000000 */
[----:B------:R-:W3:Y:S03]  /*a730*/  LDL.LU R52, [R1+0x824] ;  /* 0x0008240001347983 */ /* 0x000ee60000300800 */
[----:B-1----:R-:W-:-:S04]  /*a740*/  IMAD.HI.U32 R4, R0, R22, RZ ;  /* 0x0000001600047227 */ /* 0x002fc800078e00ff */
[----:B------:R-:W-:Y:S02]  /*a750*/  IMAD.MOV R4, RZ, RZ, -R4 ;  /* 0x000000ffff047224 */ /* 0x000fe400078e0a04 */
[----:B0-----:R-:W-:Y:S02]  /*a760*/  IMAD.MOV.U32 R5, RZ, RZ, R8 ;  /* 0x000000ffff057224 */ /* 0x001fe400078e0008 */
[C---:B------:R-:W-:Y:S02]  /*a770*/  IMAD R22, R55.reuse, R4, R22 ;  /* 0x0000000437167224 */ /* 0x040fe400078e0216 */
[----:B------:R-:W-:Y:S02]  /*a780*/  @!P3 IMAD.MOV R5, RZ, RZ, -R5 ;  /* 0x000000ffff05b224 */ /* 0x000fe400078e0a05 */
[----:B------:R-:W-:Y:S01]  /*a790*/  @!P1 IMAD.IADD R6, R6, 0x1, -R55 ;  /* 0x0000000106069824 */ /* 0x000fe200078e0a37 */
[----:B------:R-:W-:Y:S02]  /*a7a0*/  ISETP.GT.U32.AND P1, PT, R55, R22, PT ;  /* 0x000000163700720c */ /* 0x000fe40003f24070 */
[----:B------:R0:W-:Y:S02]  /*a7b0*/  STL [R1+0x1d8], R5 ;  /* 0x0001d80501007387 */ /* 0x0001e40000100800 */
[----:B0-----:R-:W-:-:S04]  /*a7c0*/  IMAD.MOV.U32 R5, RZ, RZ, R6 ;  /* 0x000000ffff057224 */ /* 0x001fc800078e0006 */
[----:B------:R-:W-:-:S05]  /*a7d0*/  @!P6 IMAD.MOV R5, RZ, RZ, -R5 ;  /* 0x000000ffff05e224 */ /* 0x000fca00078e0a05 */
[----:B------:R-:W-:Y:S01]  /*a7e0*/  @!P1 IMAD.IADD R22, R22, 0x1, -R55 ;  /* 0x0000000116169824 */ /* 0x000fe200078e0a37 */
[----:B------:R0:W-:Y:S01]  /*a7f0*/  STL [R1+0x1dc], R5 ;  /* 0x0001dc0501007387 */ /* 0x0001e20000100800 */
[----:B----4-:R-:W-:Y:S02]  /*a800*/  IABS R21, R29 ;  /* 0x0000001d00157213 */ /* 0x010fe40000000000 */
[----:B------:R-:W-:Y:S02]  /*a810*/  ISETP.GE.AND P1, PT, R29, RZ, PT ;  /* 0x000000ff1d00720c */ /* 0x000fe40003f26270 */
[----:B------:R-:W4:Y:S01]  /*a820*/  LDL.LU R29, [R1+0x828] ;  /* 0x00082800011d7983 */ /* 0x000f220000300800 */
[----:B------:R-:W-:-:S04]  /*a830*/  IMAD.HI.U32 R17, R0, R2, RZ ;  /* 0x0000000200117227 */ /* 0x000fc800078e00ff */
[----:B------:R-:W-:-:S04]  /*a840*/  IMAD.MOV R17, RZ, RZ, -R17 ;  /* 0x000000ffff117224 */ /* 0x000fc800078e0a11 */
[----:B------:R-:W-:-:S05]  /*a850*/  IMAD R2, R55, R17, R2 ;  /* 0x0000001137027224 */ /* 0x000fca00078e0202 */
[----:B------:R-:W-:-:S13]  /*a860*/  ISETP.GT.U32.AND P5, PT, R55, R2, PT ;  /* 0x000000023700720c */ /* 0x000fda0003fa4070 */
[----:B------:R-:W-:Y:S01]  /*a870*/  @!P5 IMAD.IADD R2, R2, 0x1, -R55 ;  /* 0x000000010202d824 */ /* 0x000fe200078e0a37 */
[----:B------:R-:W-:-:S04]  /*a880*/  IABS R18, R31 ;  /* 0x0000001f00127213 */ /* 0x000fc80000000000 */
[----:B------:R-:W-:Y:S01]  /*a890*/  ISETP.GT.U32.AND P3, PT, R55, R2, PT ;  /* 0x000000023700720c */ /* 0x000fe20003f64070 */
[----:B------:R-:W-:-:S04]  /*a8a0*/  IMAD.HI.U32 R4, R0, R18, RZ ;  /* 0x0000001200047227 */ /* 0x000fc800078e00ff */
[----:B------:R-:W-:-:S04]  /*a8b0*/  IMAD.MOV R4, RZ, RZ, -R4 ;  /* 0x000000ffff047224 */ /* 0x000fc800078e0a04 */
[C---:B------:R-:W-:Y:S01]  /*a8c0*/  IMAD R18, R55.reuse, R4, R18 ;  /* 0x0000000437127224 */ /* 0x040fe200078e0212 */
[----:B------:R-:W-:-:S03]  /*a8d0*/  ISETP.GT.U32.AND P5, PT, R55, R28, PT ;  /* 0x0000001c3700720c */ /* 0x000fc60003fa4070 */
[----:B------:R-:W-:Y:S01]  /*a8e0*/  @!P3 IMAD.IADD R2, R2, 0x1, -R55 ;  /* 0x000000010202b824 */ /* 0x000fe200078e0a37 */
[----:B------:R-:W-:Y:S01]  /*a8f0*/  ISETP.GT.U32.AND P3, PT, R55, R18, PT ;  /* 0x000000123700720c */ /* 0x000fe20003f64070 */
[----:B------:R-:W-:Y:S01]  /*a900*/  IMAD.HI.U32 R20, R0, R21, RZ ;  /* 0x0000001500147227 */ /* 0x000fe200078e00ff */
[----:B------:R-:W-:-:S03]  /*a910*/  IABS R12, R37 ;  /* 0x00000025000c7213 */ /* 0x000fc60000000000 */
[----:B------:R-:W-:-:S04]  /*a920*/  IMAD.MOV R20, RZ, RZ, -R20 ;  /* 0x000000ffff147224 */ /* 0x000fc800078e0a14 */
[----:B------:R-:W-:-:S04]  /*a930*/  @!P5 IMAD.IADD R28, R28, 0x1, -R55 ;  /* 0x000000011c1cd824 */ /* 0x000fc800078e0a37 */
[----:B------:R-:W-:Y:S02]  /*a940*/  @!P3 IMAD.IADD R18, R18, 0x1, -R55 ;  /* 0x000000011212b824 */ /* 0x000fe400078e0a37 */
[C---:B------:R-:W-:Y:S02]  /*a950*/  IMAD R21, R55.reuse, R20, R21 ;  /* 0x0000001437157224 */ /* 0x040fe400078e0215 */
[----:B------:R-:W-:Y:S01]  /*a960*/  @!P2 IMAD.MOV R28, RZ, RZ, -R28 ;  /* 0x000000ffff1ca224 */ /* 0x000fe200078e0a1c */
[C---:B------:R-:W-:Y:S01]  /*a970*/  ISETP.GT.U32.AND P2, PT, R55.reuse, R18, PT ;  /* 0x000000123700720c */ /* 0x040fe20003f44070 */
[----:B------:R-:W-:Y:S01]  /*a980*/  IMAD.HI.U32 R17, R0, R12, RZ ;  /* 0x0000000c00117227 */ /* 0x000fe200078e00ff */
[----:B------:R-:W-:-:S03]  /*a990*/  ISETP.GT.U32.AND P6, PT, R55, R21, PT ;  /* 0x000000153700720c */ /* 0x000fc60003fc4070 */
[----:B------:R-:W-:Y:S02]  /*a9a0*/  IMAD.MOV R17, RZ, RZ, -R17 ;  /* 0x000000ffff117224 */ /* 0x000fe400078e0a11 */
[----:B0-----:R-:W-:Y:S02]  /*a9b0*/  IMAD.MOV.U32 R5, RZ, RZ, R2 ;  /* 0x000000ffff057224 */ /* 0x001fe400078e0002 */
[C---:B------:R-:W-:Y:S02]  /*a9c0*/  IMAD R12, R55.reuse, R17, R12 ;  /* 0x00000011370c7224 */ /* 0x040fe400078e020c */
[----:B------:R-:W-:Y:S02]  /*a9d0*/  @!P0 IMAD.MOV R5, RZ, RZ, -R5 ;  /* 0x000000ffff058224 */ /* 0x000fe400078e0a05 */
[--C-:B------:R-:W-:Y:S01]  /*a9e0*/  @!P2 IMAD.IADD R18, R18, 0x1, -R55.reuse ;  /* 0x000000011212a824 */ /* 0x100fe200078e0a37 */
[----:B------:R-:W-:Y:S02]  /*a9f0*/  ISETP.GT.U32.AND P5, PT, R55, R12, PT ;  /* 0x0000000c3700720c */ /* 0x000fe40003fa4070 */
[----:B------:R0:W-:Y:S01]  /*aa00*/  STL [R1+0x1d0], R5 ;  /* 0x0001d00501007387 */ /* 0x0001e20000100800 */
[----:B------:R-:W-:Y:S01]  /*aa10*/  ISETP.GE.AND P2, PT, R31, RZ, PT ;  /* 0x000000ff1f00720c */ /* 0x000fe20003f46270 */
[----:B------:R-:W-:-:S02]  /*aa20*/  @!P6 IMAD.IADD R21, R21, 0x1, -R55 ;  /* 0x000000011515e824 */ /* 0x000fc400078e0a37 */
[----:B------:R-:W4:Y:S01]  /*aa30*/  LDL.LU R31, [R1+0x82c] ;  /* 0x00082c00011f7983 */ /* 0x000f220000300800 */
[----:B------:R-:W-:-:S06]  /*aa40*/  ISETP.GT.U32.AND P6, PT, R55, R22, PT ;  /* 0x000000163700720c */ /* 0x000fcc0003fc4070 */
[----:B------:R-:W-:Y:S01]  /*aa50*/  @!P5 IMAD.IADD R12, R12, 0x1, -R55 ;  /* 0x000000010c0cd824 */ /* 0x000fe200078e0a37 */
[----:B------:R-:W-:-:S06]  /*aa60*/  ISETP.GT.U32.AND P5, PT, R55, R21, PT ;  /* 0x000000153700720c */ /* 0x000fcc0003fa4070 */
[----:B------:R-:W-:Y:S01]  /*aa70*/  @!P6 IMAD.IADD R22, R22, 0x1, -R55 ;  /* 0x000000011616e824 */ /* 0x000fe200078e0a37 */
[----:B------:R-:W-:-:S03]  /*aa80*/  ISETP.GT.U32.AND P3, PT, R55, R12, PT ;  /* 0x0000000c3700720c */ /* 0x000fc60003f64070 */
[----:B------:R-:W-:-:S03]  /*aa90*/  IMAD.MOV.U32 R7, RZ, RZ, R22 ;  /* 0x000000ffff077224 */ /* 0x000fc600078e0016 */
[----:B------:R-:W-:Y:S01]  /*aaa0*/  @!P5 IMAD.IADD R21, R21, 0x1, -R55 ;  /* 0x000000011515d824 */ /* 0x000fe200078e0a37 */
[----:B------:R-:W-:-:S03]  /*aab0*/  ISETP.GE.AND P5, PT, R37, RZ, PT ;  /* 0x000000ff2500720c */ /* 0x000fc60003fa6270 */
[----:B0-----:R-:W-:Y:S02]  /*aac0*/  IMAD.MOV.U32 R5, RZ, RZ, R21 ;  /* 0x000000ffff057224 */ /* 0x001fe400078e0015 */
[----:B------:R-:W-:Y:S02]  /*aad0*/  @!P4 IMAD.MOV R7, RZ, RZ, -R7 ;  /* 0x000000ffff07c224 */ /* 0x000fe400078e0a07 */
[----:B------:R-:W-:Y:S02]  /*aae0*/  @!P1 IMAD.MOV R5, RZ, RZ, -R5 ;  /* 0x000000ffff059224 */ /* 0x000fe400078e0a05 */
[----:B------:R-:W-:Y:S01]  /*aaf0*/  @!P3 IMAD.IADD R12, R12, 0x1, -R55 ;  /* 0x000000010c0cb824 */ /* 0x000fe200078e0a37 */
[----:B------:R-:W-:Y:S02]  /*ab00*/  IABS R20, R36 ;  /* 0x0000002400147213 */ /* 0x000fe40000000000 */
[----:B-----5:R-:W-:-:S05]  /*ab10*/  IABS R4, R54 ;  /* 0x0000003600047213 */ /* 0x020fca0000000000 */
[----:B------:R-:W-:-:S04]  /*ab20*/  IMAD.HI.U32 R17, R0, R4, RZ ;  /* 0x0000000400117227 */ /* 0x000fc800078e00ff */
[----:B------:R-:W-:-:S04]  /*ab30*/  IMAD.MOV R17, RZ, RZ, -R17 ;  /* 0x000000ffff117224 */ /* 0x000fc800078e0a11 */
[----:B------:R-:W-:Y:S01]  /*ab40*/  IMAD R4, R55, R17, R4 ;  /* 0x0000001137047224 */ /* 0x000fe200078e0204 */
[----:B------:R-:W-:-:S04]  /*ab50*/  IABS R8, R34 ;  /* 0x0000002200087213 */ /* 0x000fc80000000000 */
[----:B------:R-:W-:Y:S01]  /*ab60*/  ISETP.GT.U32.AND P6, PT, R55, R4, PT ;  /* 0x000000043700720c */ /* 0x000fe20003fc4070 */
[----:B------:R-:W-:-:S04]  /*ab70*/  IMAD.HI.U32 R6, R0, R8, RZ ;  /* 0x0000000800067227 */ /* 0x000fc800078e00ff */
[----:B------:R-:W-:-:S04]  /*ab80*/  IMAD.MOV R6, RZ, RZ, -R6 ;  /* 0x000000ffff067224 */ /* 0x000fc800078e0a06 */
[----:B------:R-:W-:-:S04]  /*ab90*/  IMAD R8, R55, R6, R8 ;  /* 0x0000000637087224 */ /* 0x000fc800078e0208 */
[----:B------:R-:W-:Y:S01]  /*aba0*/  @!P6 IMAD.IADD R4, R4, 0x1, -R55 ;  /* 0x000000010404e824 */ /* 0x000fe200078e0a37 */
[----:B------:R-:W-:Y:S02]  /*abb0*/  ISETP.GE.AND P6, PT, R54, RZ, PT ;  /* 0x000000ff3600720c */ /* 0x000fe40003fc6270 */
[----:B------:R-:W5:Y:S01]  /*abc0*/  LDL.LU R54, [R1+0x830] ;  /* 0x0008300001367983 */ /* 0x000f620000300800 */
[C---:B------:R-:W-:Y:S02]  /*abd0*/  ISETP.GT.U32.AND P3, PT, R55.reuse, R8, PT ;  /* 0x000000083700720c */ /* 0x040fe40003f64070 */
        /* <DEDUP_REMOVED lines=9> */
[----:B------:R-:W-:Y:S01]  /*ac70*/  STL [R1+0x1c8], R7 ;  /* 0x0001c80701007387 */ /* 0x000fe20000100800 */
[----:B------:R-:W-:Y:S01]  /*ac80*/  @!P3 IMAD.IADD R8, R8, 0x1, -R55 ;  /* 0x000000010808b824 */ /* 0x000fe200078e0a37 */
[----:B------:R-:W-:Y:S02]  /*ac90*/  ISETP.GE.AND P1, PT, R56, RZ, PT ;  /* 0x000000ff3800720c */ /* 0x000fe40003f26270 */
[----:B------:R0:W-:Y:S04]  /*aca0*/  STL [R1+0x1cc], R5 ;  /* 0x0001cc0501007387 */ /* 0x0001e80000100800 */
[----:B------:R-:W2:Y:S01]  /*acb0*/  LDL.LU R56, [R1+0x834] ;  /* 0x0008340001387983 */ /* 0x000ea20000300800 */
[----:B------:R-:W-:Y:S01]  /*acc0*/  ISETP.GT.U32.AND P4, PT, R55, R8, PT ;  /* 0x000000083700720c */ /* 0x000fe20003f84070 */
[----:B------:R-:W-:Y:S01]  /*acd0*/  IMAD.HI.U32 R24, R0, R20, RZ ;  /* 0x0000001400187227 */ /* 0x000fe200078e00ff */
[----:B---3--:R-:W-:-:S03]  /*ace0*/  IABS R17, R52 ;  /* 0x0000003400117213 */ /* 0x008fc60000000000 */
[----:B------:R-:W-:-:S08]  /*acf0*/  IMAD.MOV R24, RZ, RZ, -R24 ;  /* 0x000000ffff187224 */ /* 0x000fd000078e0a18 */
        /* <DEDUP_REMOVED lines=12> */
[C---:B------:R-:W-:Y:S01]  /*adc0*/  ISETP.GT.U32.AND P0, PT, R55.reuse, R20, PT ;  /* 0x000000143700720c */ /* 0x040fe20003f04070 */
[----:B------:R-:W-:Y:S01]  /*add0*/  IMAD.HI.U32 R6, R0, R17, RZ ;  /* 0x0000001100067227 */ /* 0x000fe200078e00ff */
[----:B------:R-:W-:Y:S01]  /*ade0*/  ISETP.GE.AND P2, PT, R34, RZ, PT ;  /* 0x000000ff2200720c */ /* 0x000fe20003f46270 */
[----:B------:R-:W4:Y:S10]  /*adf0*/  LDL.LU R37, [R1+0xa00] ;  /* 0x000a000001257983 */ /* 0x000f340000300800 */
[----:B------:R-:W-:Y:S01]  /*ae00*/  @!P0 IMAD.IADD R20, R20, 0x1, -R55 ;  /* 0x0000000114148824 */ /* 0x000fe200078e0a37 */
[----:B------:R-:W4:Y:S04]  /*ae10*/  LDL.LU R34, [R1+0xa04] ;  /* 0x000a040001227983 */ /* 0x000f280000300800 */
[----:B------:R-:W-:Y:S01]  /*ae20*/  ISETP.GT.U32.AND P3, PT, R55, R20, PT ;  /* 0x000000143700720c */ /* 0x000fe20003f64070 */
[----:B------:R-:W-:-:S04]  /*ae30*/  IMAD.MOV R6, RZ, RZ, -R6 ;  /* 0x000000ffff067224 */ /* 0x000fc800078e0a06 */
[----:B------:R-:W-:-:S08]  /*ae40*/  IMAD R17, R55, R6, R17 ;  /* 0x0000000637117224 */ /* 0x000fd000078e0211 */
[----:B------:R-:W-:Y:S01]  /*ae50*/  @!P3 IMAD.IADD R20, R20, 0x1, -R55 ;  /* 0x000000011414b824 */ /* 0x000fe200078e0a37 */
[----:B------:R-:W-:Y:S02]  /*ae60*/  ISETP.GT.U32.AND P3, PT, R55, R17, PT ;  /* 0x000000113700720c */ /* 0x000fe40003f64070 */
[----:B------:R-:W-:Y:S01]  /*ae70*/  ISETP.GE.AND P0, PT, R36, RZ, PT ;  /* 0x000000ff2400720c */ /* 0x000fe20003f06270 */
        /* <DEDUP_REMOVED lines=15> */
[----:B------:R-:W-:-:S02]  /*af70*/  IABS R21, R31 ;  /* 0x0000001f00157213 */ /* 0x000fc40000000000 */
[----:B------:R-:W-:Y:S02]  /*af80*/  ISETP.GE.AND P2, PT, R31, RZ, PT ;  /* 0x000000ff1f00720c */ /* 0x000fe40003f46270 */
[----:B------:R-:W4:Y:S01]  /*af90*/  LDL.LU R31, [R1+0xa0c] ;  /* 0x000a0c00011f7983 */ /* 0x000f220000300800 */
[----:B------:R-:W-:-:S04]  /*afa0*/  IMAD.HI.U32 R6, R0, R12, RZ ;  /* 0x0000000c00067227 */ /* 0x000fc800078e00ff */
[----:B------:R-:W-:-:S04]  /*afb0*/  IMAD.MOV R6, RZ, RZ, -R6 ;  /* 0x000000ffff067224 */ /* 0x000fc800078e0a06 */
[----:B------:R-:W-:-:S05]  /*afc0*/  IMAD R12, R55, R6, R12 ;  /* 0x00000006370c7224 */ /* 0x000fca00078e020c */
[C---:B------:R-:W-:Y:S02]  /*afd0*/  ISETP.GT.U32.AND P6, PT, R55.reuse, R12, PT ;  /* 0x0000000c3700720c */ /* 0x040fe40003fc4070 */
[----:B------:R-:W-:Y:S01]  /*afe0*/  ISETP.GT.U32.AND P0, PT, R55, R17, PT ;  /* 0x000000113700720c */ /* 0x000fe20003f04070 */
[----:B------:R-:W-:-:S04]  /*aff0*/  IMAD.HI.U32 R6, R0, R21, RZ ;  /* 0x0000001500067227 */ /* 0x000fc800078e00ff */
[----:B------:R-:W-:-:S06]  /*b000*/  IMAD.MOV R6, RZ, RZ, -R6 ;  /* 0x000000ffff067224 */ /* 0x000fcc00078e0a06 */
[--C-:B------:R-:W-:Y:S02]  /*b010*/  @!P6 IMAD.IADD R12, R12, 0x1, -R55.reuse ;  /* 0x000000010c0ce824 */ /* 0x100fe400078e0a37 */
[----:B------:R-:W-:-:S03]  /*b020*/  @!P0 IMAD.IADD R17, R17, 0x1, -R55 ;  /* 0x0000000111118824 */ /* 0x000fc600078e0a37 */
[C---:B------:R-:W-:Y:S01]  /*b030*/  ISETP.GT.U32.AND P6, PT, R55.reuse, R12, PT ;  /* 0x0000000c3700720c */ /* 0x040fe20003fc4070 */
[----:B0-----:R-:W-:Y:S02]  /*b040*/  IMAD.MOV.U32 R5, RZ, RZ, R17 ;  /* 0x000000ffff057224 */ /* 0x001fe400078e0011 */
[----:B------:R-:W-:Y:S02]  /*b050*/  IMAD R21, R55, R6, R21 ;  /* 0x0000000637157224 */ /* 0x000fe400078e0215 */
[----:B------:R-:W-:-:S03]  /*b060*/  @!P4 IMAD.MOV R5, RZ, RZ, -R5 ;  /* 0x000000ffff05c224 */ /* 0x000fc600078e0a05 */
[----:B------:R-:W-:-:S05]  /*b070*/  ISETP.GT.U32.AND P4, PT, R55, R21, PT ;  /* 0x000000153700720c */ /* 0x000fca0003f84070 */
[----:B------:R-:W-:-:S08]  /*b080*/  @!P6 IMAD.IADD R12, R12, 0x1, -R55 ;  /* 0x000000010c0ce824 */ /* 0x000fd000078e0a37 */
[----:B------:R-:W-:Y:S01]  /*b090*/  @!P4 IMAD.IADD R21, R21, 0x1, -R55 ;  /* 0x000000011515c824 */ /* 0x000fe200078e0a37 */
[----:B-----5:R-:W-:-:S05]  /*b0a0*/  IABS R18, R54 ;  /* 0x0000003600127213 */ /* 0x020fca0000000000 */
[----:B------:R-:W-:-:S04]  /*b0b0*/  IMAD.HI.U32 R4, R0, R18, RZ ;  /* 0x0000001200047227 */ /* 0x000fc800078e00ff */
[----:B------:R-:W-:Y:S01]  /*b0c0*/  IMAD.MOV R4, RZ, RZ, -R4 ;  /* 0x000000ffff047224 */ /* 0x000fe200078e0a04 */
[----:B------:R-:W-:Y:S02]  /*b0d0*/  ISETP.GE.AND P3, PT, R54, RZ, PT ;  /* 0x000000ff3600720c */ /* 0x000fe40003f66270 */
[----:B------:R-:W5:Y:S01]  /*b0e0*/  LDL.LU R54, [R1+0xa10] ;  /* 0x000a100001367983 */ /* 0x000f620000300800 */
[----:B------:R-:W-:-:S03]  /*b0f0*/  IMAD R18, R55, R4, R18 ;  /* 0x0000000437127224 */ /* 0x000fc600078e0212 */
[----:B------:R0:W-:Y:S02]  /*b100*/  STL [R1+0x1bc], R5 ;  /* 0x0001bc0501007387 */ /* 0x0001e40000100800 */
[C---:B------:R-:W-:Y:S02]  /*b110*/  ISETP.GT.U32.AND P6, PT, R55.reuse, R18, PT ;  /* 0x000000123700720c */ /* 0x040fe40003fc4070 */
[----:B--2---:R-:W-:Y:S02]  /*b120*/  ISETP.GE.AND P0, PT, R56, RZ, PT ;  /* 0x000000ff3800720c */ /* 0x004fe40003f06270 */
[----:B------:R-:W-:Y:S02]  /*b130*/  IABS R4, R56 ;  /* 0x0000003800047213 */ /* 0x000fe40000000000 */
[----:B------:R-:W2:Y:S07]  /*b140*/  LDL.LU R56, [R1+0xa14] ;  /* 0x000a140001387983 */ /* 0x000eae0000300800 */
[----:B------:R-:W-:Y:S01]  /*b150*/  @!P6 IMAD.IADD R18, R18, 0x1, -R55 ;  /* 0x000000011212e824 */ /* 0x000fe200078e0a37 */
[----:B------:R-:W-:Y:S01]  /*b160*/  ISETP.GT.U32.AND P6, PT, R55, R21, PT ;  /* 0x000000153700720c */ /* 0x000fe20003fc4070 */
[----:B0-----:R-:W-:-:S04]  /*b170*/  IMAD.MOV.U32 R5, RZ, RZ, R12 ;  /* 0x000000ffff057224 */ /* 0x001fc800078e000c */
[----:B------:R-:W-:Y:S01]  /*b180*/  @!P5 IMAD.MOV R5, RZ, RZ, -R5 ;  /* 0x000000ffff05d224 */ /* 0x000fe200078e0a05 */
[----:B---3--:R-:W-:Y:S02]  /*b190*/  IABS R2, R52 ;  /* 0x0000003400027213 */ /* 0x008fe40000000000 */
[----:B------:R-:W-:-:S03]  /*b1a0*/  ISETP.GT.U32.AND P5, PT, R55, R18, PT ;  /* 0x000000123700720c */ /* 0x000fc60003fa4070 */
[----:B------:R-:W-:Y:S01]  /*b1b0*/  IMAD.HI.U32 R17, R0, R2, RZ ;  /* 0x0000000200117227 */ /* 0x000fe200078e00ff */
[----:B------:R-:W-:Y:S02]  /*b1c0*/  ISETP.GE.AND P1, PT, R52, RZ, PT ;  /* 0x000000ff3400720c */ /* 0x000fe40003f26270 */
[----:B------:R-:W3:Y:S01]  /*b1d0*/  LDL.LU R52, [R1+0xa18] ;  /* 0x000a180001347983 */ /* 0x000ee20000300800 */
[----:B------:R-:W-:Y:S02]  /*b1e0*/  IMAD.MOV R17, RZ, RZ, -R17 ;  /* 0x000000ffff117224 */ /* 0x000fe400078e0a11 */
[--C-:B------:R-:W-:Y:S01]  /*b1f0*/  @!P6 IMAD.IADD R21, R21, 0x1, -R55.reuse ;  /* 0x000000011515e824 */ /* 0x100fe200078e0a37 */
[----:B------:R0:W-:Y:S01]  /*b200*/  STL [R1+0x1a0], R5 ;  /* 0x0001a00501007387 */ /* 0x0001e20000100800 */
[----:B------:R-:W-:Y:S02]  /*b210*/  IMAD R2, R55, R17, R2 ;  /* 0x0000001137027224 */ /* 0x000fe400078e0202 */
[----:B------:R-:W-:-:S02]  /*b220*/  @!P5 IMAD.IADD R18, R18, 0x1, -R55 ;  /* 0x000000011212d824 */ /* 0x000fc400078e0a37 */
[----:B0-----:R-:W-:Y:S01]  /*b230*/  IMAD.MOV.U32 R5, RZ, RZ, R21 ;  /* 0x000000ffff057224 */ /* 0x001fe200078e0015 */
[----:B------:R-:W-:-:S03]  /*b240*/  ISETP.GT.U32.AND P6, PT, R55, R2, PT ;  /* 0x000000023700720c */ /* 0x000fc60003fc4070 */
        /* <DEDUP_REMOVED lines=13> */
[C---:B------:R-:W-:Y:S01]  /*b320*/  IMAD.HI.U32 R24, R0.reuse, R8, RZ ;  /* 0x0000000800187227 */ /* 0x040fe200078e00ff */
[----:B------:R-:W-:Y:S02]  /*b330*/  IABS R6, R37 ;  /* 0x0000002500067213 */ /* 0x000fe40000000000 */
[----:B------:R-:W-:Y:S01]  /*b340*/  IABS R20, R34 ;  /* 0x0000002200147213 */ /* 0x000fe20000000000 */
[----:B------:R-:W-:Y:S02]  /*b350*/  IMAD.MOV R24, RZ, RZ, -R24 ;  /* 0x000000ffff187224 */ /* 0x000fe400078e0a18 */
[----:B------:R-:W-:-:S06]  /*b360*/  IMAD.HI.U32 R22, R0, R6, RZ ;  /* 0x0000000600167227 */ /* 0x000fcc00078e00ff */
[----:B------:R-:W-:Y:S02]  /*b370*/  @!P4 IMAD.IADD R4, R4, 0x1, -R55 ;  /* 0x000000010404c824 */ /* 0x000fe400078e0a37 */
[C---:B------:R-:W-:Y:S02]  /*b380*/  IMAD R8, R55.reuse, R24, R8 ;  /* 0x0000001837087224 */ /* 0x040fe400078e0208 */
[----:B------:R-:W-:Y:S01]  /*b390*/  IMAD.HI.U32 R17, R0, R20, RZ ;  /* 0x0000001400117227 */ /* 0x000fe200078e00ff */
[C---:B------:R-:W-:Y:S02]  /*b3a0*/  ISETP.GT.U32.AND P4, PT, R55.reuse, R4, PT ;  /* 0x000000043700720c */ /* 0x040fe40003f84070 */
[----:B------:R-:W-:Y:S01]  /*b3b0*/  ISETP.GT.U32.AND P2, PT, R55, R8, PT ;  /* 0x000000083700720c */ /* 0x000fe20003f44070 */
[----:B------:R-:W-:Y:S02]  /*b3c0*/  IMAD.MOV R22, RZ, RZ, -R22 ;  /* 0x000000ffff167224 */ /* 0x000fe400078e0a16 */
[----:B------:R-:W-:-:S02]  /*b3d0*/  IMAD.MOV R17, RZ, RZ, -R17 ;  /* 0x000000ffff117224 */ /* 0x000fc400078e0a11 */
[C---:B------:R-:W-:Y:S02]  /*b3e0*/  IMAD R6, R55.reuse, R22, R6 ;  /* 0x0000001637067224 */ /* 0x040fe400078e0206 */
[----:B------:R-:W-:-:S03]  /*b3f0*/  IMAD R20, R55, R17, R20 ;  /* 0x0000001137147224 */ /* 0x000fc600078e0214 */
[C---:B------:R-:W-:Y:S01]  /*b400*/  ISETP.GT.U32.AND P5, PT, R55.reuse, R6, PT ;  /* 0x000000063700720c */ /* 0x040fe20003fa4070 */
[--C-:B------:R-:W-:Y:S01]  /*b410*/  @!P4 IMAD.IADD R4, R4, 0x1, -R55.reuse ;  /* 0x000000010404c824 */ /* 0x100fe200078e0a37 */
[C---:B------:R-:W-:Y:S01]  /*b420*/  ISETP.GT.U32.AND P4, PT, R55.reuse, R20, PT ;  /* 0x000000143700720c */ /* 0x040fe20003f84070 */
[----:B------:R-:W-:Y:S01]  /*b430*/  @!P2 IMAD.IADD R8, R8, 0x1, -R55 ;  /* 0x000000010808a824 */ /* 0x000fe200078e0a37 */
[----:B------:R-:W-:Y:S02]  /*b440*/  ISETP.GT.U32.AND P2, PT, R55, R2, PT ;  /* 0x000000023700720c */ /* 0x000fe40003f44070 */
[----:B------:R-:W-:-:S05]  /*b450*/  IABS R17, R31 ;  /* 0x0000001f00117213 */ /* 0x000fca0000000000 */
[----:B------:R-:W-:-:S04]  /*b460*/  IMAD.HI.U32 R26, R0, R17, RZ ;  /* 0x00000011001a7227 */ /* 0x000fc800078e00ff */
[----:B------:R-:W-:Y:S02]  /*b470*/  IMAD.MOV R26, RZ, RZ, -R26 ;  /* 0x000000ffff1a7224 */ /* 0x000fe400078e0a1a */
[----:B------:R-:W-:Y:S01]  /*b480*/  @!P5 IMAD.IADD R6, R6, 0x1, -R55 ;  /* 0x000000010606d824 */ /* 0x000fe200078e0a37 */
[C---:B------:R-:W-:Y:S01]  /*b490*/  ISETP.GT.U32.AND P5, PT, R55.reuse, R8, PT ;  /* 0x000000083700720c */ /* 0x040fe20003fa4070 */
[C---:B------:R-:W-:Y:S02]  /*b4a0*/  IMAD R17, R55.reuse, R26, R17 ;  /* 0x0000001a37117224 */ /* 0x040fe400078e0211 */
[--C-:B------:R-:W-:Y:S02]  /*b4b0*/  @!P4 IMAD.IADD R20, R20, 0x1, -R55.reuse ;  /* 0x000000011414c824 */ /* 0x100fe400078e0a37 */
[----:B------:R-:W-:Y:S01]  /*b4c0*/  @!P2 IMAD.IADD R2, R2, 0x1, -R55 ;  /* 0x000000010202a824 */ /* 0x000fe200078e0a37 */
[C---:B------:R-:W-:Y:S02]  /*b4d0*/  ISETP.GT.U32.AND P2, PT, R55.reuse, R17, PT ;  /* 0x000000113700720c */ /* 0x040fe40003f44070 */
[C---:B------:R-:W-:Y:S01]  /*b4e0*/  ISETP.GT.U32.AND P3, PT, R55.reuse, R20, PT ;  /* 0x000000143700720c */ /* 0x040fe20003f64070 */
[----:B0-----:R-:W-:Y:S01]  /*b4f0*/  IMAD.MOV.U32 R5, RZ, RZ, R4 ;  /* 0x000000ffff057224 */ /* 0x001fe200078e0004 */
[----:B------:R-:W-:-:S03]  /*b500*/  ISETP.GT.U32.AND P4, PT, R55, R6, PT ;  /* 0x000000063700720c */ /* 0x000fc60003f84070 */
[----:B------:R-:W-:Y:S02]  /*b510*/  @!P0 IMAD.MOV R5, RZ, RZ, -R5 ;  /* 0x000000ffff058224 */ /* 0x000fe400078e0a05 */
[--C-:B------:R-:W-:Y:S01]  /*b520*/  @!P5 IMAD.IADD R8, R8, 0x1, -R55.reuse ;  /* 0x000000010808d824 */ /* 0x100fe200078e0a37 */
[----:B------:R-:W-:Y:S01]  /*b530*/  ISETP.GE.AND P5, PT, R37, RZ, PT ;  /* 0x000000ff2500720c */ /* 0x000fe20003fa6270 */
[----:B------:R-:W-:Y:S01]  /*b540*/  IMAD.MOV.U32 R7, RZ, RZ, R2 ;  /* 0x000000ffff077224 */ /* 0x000fe200078e0002 */
[----:B------:R0:W-:Y:S01]  /*b550*/  STL [R1+0x198], R5 ;  /* 0x0001980501007387 */ /* 0x0001e20000100800 */
[--C-:B------:R-:W-:Y:S02]  /*b560*/  @!P2 IMAD.IADD R17, R17, 0x1, -R55.reuse ;  /* 0x000000011111a824 */ /* 0x100fe400078e0a37 */
[----:B------:R-:W-:Y:S01]  /*b570*/  @!P3 IMAD.IADD R20, R20, 0x1, -R55 ;  /* 0x000000011414b824 */ /* 0x000fe200078e0a37 */
[----:B------:R-:W-:Y:S01]  /*b580*/  ISETP.GE.AND P3, PT, R34, RZ, PT ;  /* 0x000000ff2200720c */ /* 0x000fe20003f66270 */
[----:B------:R-:W-:Y:S01]  /*b590*/  @!P1 IMAD.MOV R7, RZ, RZ, -R7 ;  /* 0x000000ffff079224 */ /* 0x000fe200078e0a07 */
[----:B------:R-:W3:Y:S01]  /*b5a0*/  LDL.LU R34, [R1+0xa20] ;  /* 0x000a200001227983 */ /* 0x000ee20000300800 */
[----:B0-----:R-:W-:Y:S01]  /*b5b0*/  IMAD.MOV.U32 R5, RZ, RZ, R8 ;  /* 0x000000ffff057224 */ /* 0x001fe200078e0008 */
[----:B------:R-:W-:-:S02]  /*b5c0*/  ISETP.GE.AND P2, PT, R31, RZ, PT ;  /* 0x000000ff1f00720c */ /* 0x000fc40003f46270 */
[----:B------:R-:W3:Y:S01]  /*b5d0*/  LDL.LU R31, [R1+0xa24] ;  /* 0x000a2400011f7983 */ /* 0x000ee20000300800 */
[----:B------:R-:W-:Y:S01]  /*b5e0*/  @!P6 IMAD.MOV R5, RZ, RZ, -R5 ;  /* 0x000000ffff05e224 */ /* 0x000fe200078e0a05 */
[----:B------:R-:W-:Y:S01]  /*b5f0*/  ISETP.GT.U32.AND P6, PT, R55, R17, PT ;  /* 0x000000113700720c */ /* 0x000fe20003fc4070 */
[----:B------:R-:W-:Y:S01]  /*b600*/  @!P4 IMAD.IADD R6, R6, 0x1, -R55 ;  /* 0x000000010606c824 */ /* 0x000fe200078e0a37 */
[----:B------:R-:W-:Y:S04]  /*b610*/  STL [R1+0x194], R7 ;  /* 0x0001940701007387 */ /* 0x000fe80000100800 */
[----:B------:R0:W-:Y:S01]  /*b620*/  STL [R1+0x190], R5 ;  /* 0x0001900501007387 */ /* 0x0001e20000100800 */
[----:B------:R-:W-:Y:S02]  /*b630*/  @!P5 IMAD.MOV R6, RZ, RZ, -R6 ;  /* 0x000000ffff06d224 */ /* 0x000fe400078e0a06 */
[----:B0-----:R-:W-:-:S04]  /*b640*/  IMAD.MOV.U32 R5, RZ, RZ, R20 ;  /* 0x000000ffff057224 */ /* 0x001fc800078e0014 */
[----:B------:R-:W-:Y:S01]  /*b650*/  @!P3 IMAD.MOV R5, RZ, RZ, -R5 ;  /* 0x000000ffff05b224 */ /* 0x000fe200078e0a05 */
[----:B------:R0:W-:Y:S01]  /*b660*/  STL [R1+0x18c], R6 ;  /* 0x00018c0601007387 */ /* 0x0001e20000100800 */
[----:B------:R-:W-:-:S03]  /*b670*/  @!P6 IMAD.IADD R17, R17, 0x1, -R55 ;  /* 0x000000011111e824 */ /* 0x000fc600078e0a37 */
[----:B------:R1:W-:Y:S01]  /*b680*/  STL [R1+0x188], R5 ;  /* 0x0001880501007387 */ /* 0x0003e20000100800 */
[----:B-----5:R-:W-:-:S05]  /*b690*/  IABS R12, R54 ;  /* 0x00000036000c7213 */ /* 0x020fca0000000000 */
[----:B------:R-:W-:Y:S01]  /*b6a0*/  IMAD.HI.U32 R24, R0, R12, RZ ;  /* 0x0000000c00187227 */ /* 0x000fe200078e00ff */
[----:B--2---:R-:W-:Y:S02]  /*b6b0*/  IABS R4, R56 ;  /* 0x0000003800047213 */ /* 0x004fe40000000000 */
[----:B------:R-:W-:Y:S02]  /*b6c0*/  ISETP.GE.AND P6, PT, R56, RZ, PT ;  /* 0x000000ff3800720c */ /* 0x000fe40003fc6270 */
[----:B------:R-:W2:Y:S01]  /*b6d0*/  LDL.LU R56, [R1+0xa28] ;  /* 0x000a280001387983 */ /* 0x000ea20000300800 */
[----:B------:R-:W-:-:S04]  /*b6e0*/  IMAD.MOV R24, RZ, RZ, -R24 ;  /* 0x000000ffff187224 */ /* 0x000fc800078e0a18 */
[----:B------:R-:W-:Y:S02]  /*b6f0*/  IMAD R12, R55, R24, R12 ;  /* 0x00000018370c7224 */ /* 0x000fe400078e020c */
[----:B------:R-:W-:-:S04]  /*b700*/  IMAD.HI.U32 R24, R0, R4, RZ ;  /* 0x0000000400187227 */ /* 0x000fc800078e00ff */
[----:B------:R-:W-:-:S04]  /*b710*/  IMAD.MOV R24, RZ, RZ, -R24 ;  /* 0x000000ffff187224 */ /* 0x000fc800078e0a18 */
[----:B------:R-:W-:-:S05]  /*b720*/  IMAD R4, R55, R24, R4 ;  /* 0x0000001837047224 */ /* 0x000fca00078e0204 */
[----:B------:R-:W-:-:S13]  /*b730*/  ISETP.GT.U32.AND P5, PT, R55, R4, PT ;  /* 0x000000043700720c */ /* 0x000fda0003fa4070 */
[----:B------:R-:W-:Y:S01]  /*b740*/  @!P5 IMAD.IADD R4, R4, 0x1, -R55 ;  /* 0x000000010404d824 */ /* 0x000fe200078e0a37 */
[----:B----4-:R-:W-:Y:S02]  /*b750*/  IABS R8, R29 ;  /* 0x0000001d00087213 */ /* 0x010fe40000000000 */
[----:B------:R-:W-:Y:S02]  /*b760*/  ISETP.GE.AND P5, PT, R29, RZ, PT ;  /* 0x000000ff1d00720c */ /* 0x000fe40003fa6270 */
[----:B------:R-:W4:Y:S01]  /*b770*/  LDL.LU R29, [R1+0xa2c] ;  /* 0x000a2c00011d7983 */ /* 0x000f220000300800 */
[----:B------:R-:W-:-:S13]  /*b780*/  ISETP.GT.U32.AND P4, PT, R55, R12, PT ;  /* 0x0000000c3700720c */ /* 0x000fda0003f84070 */
[----:B------:R-:W-:-:S05]  /*b790*/  @!P4 IMAD.IADD R12, R12, 0x1, -R55 ;  /* 0x000000010c0cc824 */ /* 0x000fca00078e0a37 */
[----:B------:R-:W-:Y:S02]  /*b7a0*/  ISETP.GT.U32.AND P4, PT, R55, R12, PT ;  /* 0x0000000c3700720c */ /* 0x000fe40003f84070 */
[----:B---3--:R-:W-:-:S11]  /*b7b0*/  IABS R18, R52 ;  /* 0x0000003400127213 */ /* 0x008fd60000000000 */
[----:B------:R-:W-:Y:S01]  /*b7c0*/  @!P4 IMAD.IADD R12, R12, 0x1, -R55 ;  /* 0x000000010c0cc824 */ /* 0x000fe200078e0a37 */
[----:B------:R-:W-:Y:S02]  /*b7d0*/  ISETP.GE.AND P4, PT, R52, RZ, PT ;  /* 0x000000ff3400720c */ /* 0x000fe40003f86270 */
[----:B------:R-:W3:Y:S01]  /*b7e0*/  LDL.LU R52, [R1+0xa30] ;  /* 0x000a300001347983 */ /* 0x000ee20000300800 */
[----:B------:R-:W-:-:S03]  /*b7f0*/  IABS R22, R36 ;  /* 0x0000002400167213 */ /* 0x000fc60000000000 */
[----:B------:R-:W5:Y:S02]  /*b800*/  LDL.LU R37, [R1+0xa34] ;  /* 0x000a340001257983 */ /* 0x000f640000300800 */
[----:B------:R-:W-:-:S04]  /*b810*/  IMAD.HI.U32 R21, R0, R22, RZ ;  /* 0x0000001600157227 */ /* 0x000fc800078e00ff */
[----:B------:R-:W-:-:S04]  /*b820*/  IMAD.MOV R21, RZ, RZ, -R21 ;  /* 0x000000ffff157224 */ /* 0x000fc800078e0a15 */
[----:B------:R-:W-:-:S05]  /*b830*/  IMAD R21, R55, R21, R22 ;  /* 0x0000001537157224 */ /* 0x000fca00078e0216 */
[----:B------:R-:W-:Y:S01]  /*b840*/  ISETP.GT.U32.AND P0, PT, R55, R21, PT ;  /* 0x000000153700720c */ /* 0x000fe20003f04070 */
[----:B------:R-:W-:-:S12]  /*b850*/  IMAD.HI.U32 R22, R0, R18, RZ ;  /* 0x0000001200167227 */ /* 0x000fd800078e00ff */
[----:B------:R-:W-:-:S05]  /*b860*/  @!P0 IMAD.IADD R21, R21, 0x1, -R55 ;  /* 0x0000000115158824 */ /* 0x000fca00078e0a37 */
[----:B------:R-:W-:Y:S01]  /*b870*/  ISETP.GT.U32.AND P1, PT, R55, R21, PT ;  /* 0x000000153700720c */ /* 0x000fe20003f24070 */
[----:B------:R-:W-:-:S04]  /*b880*/  IMAD.MOV R2, RZ, RZ, -R22 ;  /* 0x000000ffff027224 */ /* 0x000fc800078e0a16 */
[----:B0-----:R-:W-:Y:S01]  /*b890*/  IMAD R6, R55, R2, R18 ;  /* 0x0000000237067224 */ /* 0x001fe200078e0212 */
[----:B------:R-:W-:-:S07]  /*b8a0*/  ISETP.GE.AND P0, PT, R36, RZ, PT ;  /* 0x000000ff2400720c */ /* 0x000fce0003f06270 */
[----:B------:R-:W-:Y:S01]  /*b8b0*/  @!P1 IMAD.IADD R21, R21, 0x1, -R55 ;  /* 0x0000000115159824 */ /* 0x000fe200078e0a37 */
[----:B------:R-:W-:Y:S02]  /*b8c0*/  ISETP.GT.U32.AND P1, PT, R55, R6, PT ;  /* 0x000000063700720c */ /* 0x000fe40003f24070 */
[----:B------:R-:W-:Y:S01]  /*b8d0*/  ISETP.GE.AND P3, PT, R54, RZ, PT ;  /* 0x000000ff3600720c */ /* 0x000fe20003f66270 */
[----:B-1----:R-:W-:Y:S01]  /*b8e0*/  IMAD.MOV.U32 R5, RZ, RZ, R21 ;  /* 0x000000ffff057224 */ /* 0x002fe200078e0015 */
[----:B------:R-:W5:Y:S03]  /*b8f0*/  LDL.LU R54, [R1+0xa38] ;  /* 0x000a380001367983 */ /* 0x000f660000300800 */
[----:B------:R-:W-:-:S06]  /*b900*/  @!P0 IMAD.MOV R5, RZ, RZ, -R5 ;  /* 0x000000ffff058224 */ /* 0x000fcc00078e0a05 */
[----:B------:R-:W-:Y:S01]  /*b910*/  @!P1 IMAD.IADD R6, R6, 0x1, -R55 ;  /* 0x0000000106069824 */ /* 0x000fe200078e0a37 */
[C---:B------:R-:W-:Y:S01]  /*b920*/  ISETP.GT.U32.AND P1, PT, R55.reuse, R4, PT ;  /* 0x000000043700720c */ /* 0x040fe20003f24070 */
[----:B------:R0:W-:Y:S01]  /*b930*/  STL [R1+0x184], R5 ;  /* 0x0001840501007387 */ /* 0x0001e20000100800 */
[----:B------:R-:W-:Y:S02]  /*b940*/  IMAD.MOV.U32 R7, RZ, RZ, R17 ;  /* 0x000000ffff077224 */ /* 0x000fe400078e0011 */
[----:B------:R-:W-:Y:S02]  /*b950*/  ISETP.GT.U32.AND P0, PT, R55, R6, PT ;  /* 0x000000063700720c */ /* 0x000fe40003f04070 */
[----:B------:R-:W-:Y:S02]  /*b960*/  @!P2 IMAD.MOV R7, RZ, RZ, -R7 ;  /* 0x000000ffff07a224 */ /* 0x000fe400078e0a07 */
[----:B0-----:R-:W-:-:S05]  /*b970*/  IMAD.MOV.U32 R5, RZ, RZ, R12 ;  /* 0x000000ffff057224 */ /* 0x001fca00078e000c */
[----:B------:R-:W-:Y:S02]  /*b980*/  @!P1 IMAD.IADD R4, R4, 0x1, -R55 ;  /* 0x0000000104049824 */ /* 0x000fe400078e0a37 */
[----:B------:R-:W-:Y:S01]  /*b990*/  @!P3 IMAD.MOV R5, RZ, RZ, -R5 ;  /* 0x000000ffff05b224 */ /* 0x000fe200078e0a05 */
[----:B------:R-:W-:Y:S04]  /*b9a0*/  STL [R1+0x180], R7 ;  /* 0x0001800701007387 */ /* 0x000fe80000100800 */
[----:B------:R0:W-:Y:S01]  /*b9b0*/  STL [R1+0x17c], R5 ;  /* 0x00017c0501007387 */ /* 0x0001e20000100800 */
[----:B------:R-:W-:Y:S01]  /*b9c0*/  @!P0 IMAD.IADD R6, R6, 0x1, -R55 ;  /* 0x0000000106068824 */ /* 0x000fe200078e0a37 */
[----:B------:R-:W-:Y:S02]  /*b9d0*/  IABS R18, R34 ;  /* 0x0000002200127213 */ /* 0x000fe40000000000 */
[----:B------:R-:W5:Y:S01]  /*b9e0*/  LDL.LU R36, [R1+0xa3c] ;  /* 0x000a3c0001247983 */ /* 0x000f620000300800 */
[----:B0-----:R-:W-:-:S04]  /*b9f0*/  IMAD.MOV.U32 R5, RZ, RZ, R4 ;  /* 0x000000ffff057224 */ /* 0x001fc800078e0004 */
[----:B------:R-:W-:Y:S01]  /*ba00*/  @!P6 IMAD.MOV R5, RZ, RZ, -R5 ;  /* 0x000000ffff05e224 */ /* 0x000fe200078e0a05 */
[----:B------:R-:W-:-:S04]  /*ba10*/  ISETP.GE.AND P3, PT, R34, RZ, PT ;  /* 0x000000ff2200720c */ /* 0x000fc80003f66270 */
[----:B------:R0:W-:Y:S01]  /*ba20*/  STL [R1+0x178], R5 ;  /* 0x0001780501007387 */ /* 0x0001e20000100800 */
[----:B------:R-:W-:-:S04]  /*ba30*/  IMAD.HI.U32 R20, R0, R8, RZ ;  /* 0x0000000800147227 */ /* 0x000fc800078e00ff */
[----:B------:R-:W-:-:S04]  /*ba40*/  IMAD.MOV R20, RZ, RZ, -R20 ;  /* 0x000000ffff147224 */ /* 0x000fc800078e0a14 */
[----:B------:R-:W-:Y:S01]  /*ba50*/  IMAD R8, R55, R20, R8 ;  /* 0x0000001437087224 */ /* 0x000fe200078e0208 */
[----:B------:R-:W-:-:S04]  /*ba60*/  IABS R2, R31 ;  /* 0x0000001f00027213 */ /* 0x000fc80000000000 */
[----:B------:R-:W-:Y:S01]  /*ba70*/  ISETP.GT.U32.AND P2, PT, R55, R8, PT ;  /* 0x000000083700720c */ /* 0x000fe20003f44070 */
[----:B0-----:R-:W-:Y:S02]  /*ba80*/  IMAD.MOV.U32 R5, RZ, RZ, R6 ;  /* 0x000000ffff057224 */ /* 0x001fe400078e0006 */
[----:B------:R-:W-:-:S04]  /*ba90*/  IMAD.HI.U32 R17, R0, R2, RZ ;  /* 0x0000000200117227 */ /* 0x000fc800078e00ff */
[----:B------:R-:W-:Y:S02]  /*baa0*/  @!P4 IMAD.MOV R5, RZ, RZ, -R5 ;  /* 0x000000ffff05c224 */ /* 0x000fe400078e0a05 */
[----:B------:R-:W-:Y:S01]  /*bab0*/  IMAD.MOV R17, RZ, RZ, -R17 ;  /* 0x000000ffff117224 */ /* 0x000fe200078e0a11 */
[----:B------:R-:W-:-:S03]  /*bac0*/  ISETP.GE.AND P1, PT, R31, RZ, PT ;  /* 0x000000ff1f00720c */ /* 0x000fc60003f26270 */
[C---:B------:R-:W-:Y:S02]  /*bad0*/  IMAD R17, R55.reuse, R17, R2 ;  /* 0x0000001137117224 */ /* 0x040fe400078e0202 */
[----:B------:R-:W-:Y:S01]  /*bae0*/  @!P2 IMAD.IADD R8, R8, 0x1, -R55 ;  /* 0x000000010808a824 */ /* 0x000fe200078e0a37 */
[----:B--2---:R-:W-:Y:S02]  /*baf0*/  ISETP.GE.AND P0, PT, R56, RZ, PT ;  /* 0x000000ff3800720c */ /* 0x004fe40003f06270 */
[----:B------:R-:W-:Y:S02]  /*bb00*/  IABS R4, R56 ;  /* 0x0000003800047213 */ /* 0x000fe40000000000 */
[----:B------:R-:W2:Y:S04]  /*bb10*/  LDL.LU R56, [R1+0xa40] ;  /* 0x000a400001387983 */ /* 0x000ea80000300800 */
[----:B------:R-:W2:Y:S04]  /*bb20*/  LDL.LU R34, [R1+0xa44] ;  /* 0x000a440001227983 */ /* 0x000ea80000300800 */
[----:B------:R0:W-:Y:S04]  /*bb30*/  STL [R1+0x174], R5 ;  /* 0x0001740501007387 */ /* 0x0001e80000100800 */
[----:B------:R-:W2:Y:S01]  /*bb40*/  LDL.LU R31, [R1+0xa48] ;  /* 0x000a4800011f7983 */ /* 0x000ea20000300800 */
[----:B------:R-:W-:Y:S01]  /*bb50*/  IMAD.HI.U32 R20, R0, R18, RZ ;  /* 0x0000001200147227 */ /* 0x000fe200078e00ff */
[----:B------:R-:W-:-:S03]  /*bb60*/  ISETP.GT.U32.AND P6, PT, R55, R8, PT ;  /* 0x000000083700720c */ /* 0x000fc60003fc4070 */
[----:B------:R-:W-:-:S04]  /*bb70*/  IMAD.MOV R20, RZ, RZ, -R20 ;  /* 0x000000ffff147224 */ /* 0x000fc800078e0a14 */
[----:B------:R-:W-:Y:S01]  /*bb80*/  IMAD R21, R55, R20, R18 ;  /* 0x0000001437157224 */ /* 0x000fe200078e0212 */
[----:B----4-:R-:W-:Y:S02]  /*bb90*/  ISETP.GE.AND P2, PT, R29, RZ, PT ;  /* 0x000000ff1d00720c */ /* 0x010fe40003f46270 */
[----:B------:R-:W-:Y:S02]  /*bba0*/  IABS R2, R29 ;  /* 0x0000001d00027213 */ /* 0x000fe40000000000 */
[----:B------:R-:W4:Y:S01]  /*bbb0*/  LDL.LU R29, [R1+0xa4c] ;  /* 0x000a4c00011d7983 */ /* 0x000f220000300800 */
[C---:B------:R-:W-:Y:S01]  /*bbc0*/  ISETP.GT.U32.AND P4, PT, R55.reuse, R21, PT ;  /* 0x000000153700720c */ /* 0x040fe20003f84070 */
[----:B------:R-:W-:Y:S01]  /*bbd0*/  @!P6 IMAD.IADD R8, R8, 0x1, -R55 ;  /* 0x000000010808e824 */ /* 0x000fe200078e0a37 */
[----:B------:R-:W-:-:S11]  /*bbe0*/  ISETP.GT.U32.AND P6, PT, R55, R17, PT ;  /* 0x000000113700720c */ /* 0x000fd60003fc4070 */
[--C-:B------:R-:W-:Y:S02]  /*bbf0*/  @!P4 IMAD.IADD R21, R21, 0x1, -R55.reuse ;  /* 0x000000011515c824 */ /* 0x100fe400078e0a37 */
[----:B------:R-:W-:-:S03]  /*bc00*/  @!P6 IMAD.IADD R17, R17, 0x1, -R55 ;  /* 0x000000011111e824 */ /* 0x000fc600078e0a37 */
[----:B------:R-:W-:Y:S01]  /*bc10*/  ISETP.GT.U32.AND P6, PT, R55, R21, PT ;  /* 0x000000153700720c */ /* 0x000fe20003fc4070 */
[----:B0-----:R-:W-:Y:S02]  /*bc20*/  IMAD.MOV.U32 R5, RZ, RZ, R8 ;  /* 0x000000ffff057224 */ /* 0x001fe400078e0008 */
[----:B------:R-:W-:-:S04]  /*bc30*/  IMAD.HI.U32 R18, R0, R2, RZ ;  /* 0x0000000200127227 */ /* 0x000fc800078e00ff */
[----:B------:R-:W-:Y:S01]  /*bc40*/  @!P5 IMAD.MOV R5, RZ, RZ, -R5 ;  /* 0x000000ffff05d224 */ /* 0x000fe200078e0a05 */
[----:B------:R-:W-:Y:S01]  /*bc50*/  ISETP.GT.U32.AND P5, PT, R55, R17, PT ;  /* 0x000000113700720c */ /* 0x000fe20003fa4070 */
[----:B------:R-:W-:-:S04]  /*bc60*/  IMAD.MOV R18, RZ, RZ, -R18 ;  /* 0x000000ffff127224 */ /* 0x000fc800078e0a12 */
[----:B------:R-:W-:Y:S01]  /*bc70*/  @!P6 IMAD.IADD R21, R21, 0x1, -R55 ;  /* 0x000000011515e824 */ /* 0x000fe200078e0a37 */
[----:B------:R0:W-:Y:S01]  /*bc80*/  STL [R1+0x16c], R5 ;  /* 0x00016c0501007387 */ /* 0x0001e20000100800 */
[----:B------:R-:W-:Y:S02]  /*bc90*/  IMAD R2, R55, R18, R2 ;  /* 0x0000001237027224 */ /* 0x000fe400078e0202 */
[----:B0-----:R-:W-:-:S03]  /*bca0*/  IMAD.MOV.U32 R5, RZ, RZ, R21 ;  /* 0x000000ffff057224 */ /* 0x001fc600078e0015 */
[----:B------:R-:W-:Y:S01]  /*bcb0*/  ISETP.GT.U32.AND P6, PT, R55, R2, PT ;  /* 0x000000023700720c */ /* 0x000fe20003fc4070 */
[----:B------:R-:W-:Y:S02]  /*bcc0*/  @!P5 IMAD.IADD R17, R17, 0x1, -R55 ;  /* 0x000000011111d824 */ /* 0x000fe400078e0a37 */
[----:B------:R-:W-:-:S05]  /*bcd0*/  @!P3 IMAD.MOV R5, RZ, RZ, -R5 ;  /* 0x000000ffff05b224 */ /* 0x000fca00078e0a05 */
[----:B------:R0:W-:Y:S01]  /*bce0*/  STL [R1+0x170], R5 ;  /* 0x0001700501007387 */ /* 0x0001e20000100800 */
[----:B---3--:R-:W-:Y:S01]  /*bcf0*/  IABS R20, R52 ;  /* 0x0000003400147213 */ /* 0x008fe20000000000 */
[----:B0-----:R-:W-:-:S04]  /*bd00*/  IMAD.MOV.U32 R5, RZ, RZ, R17 ;  /* 0x000000ffff057224 */ /* 0x001fc800078e0011 */
[----:B------:R-:W-:Y:S02]  /*bd10*/  @!P1 IMAD.MOV R5, RZ, RZ, -R5 ;  /* 0x000000ffff059224 */ /* 0x000fe400078e0a05 */
[----:B------:R-:W-:Y:S01]  /*bd20*/  @!P6 IMAD.IADD R2, R2, 0x1, -R55 ;  /* 0x000000010202e824 */ /* 0x000fe200078e0a37 */
[----:B------:R-:W-:Y:S02]  /*bd30*/  ISETP.GE.AND P6, PT, R52, RZ, PT ;  /* 0x000000ff3400720c */ /* 0x000fe40003fc6270 */
[----:B------:R0:W-:Y:S04]  /*bd40*/  STL [R1+0x168], R5 ;  /* 0x0001680501007387 */ /* 0x0001e80000100800 */
[----:B------:R-:W3:Y:S01]  /*bd50*/  LDL.LU R52, [R1+0xa50] ;  /* 0x000a500001347983 */ /* 0x000ee20000300800 */
[----:B------:R-:W-:-:S04]  /*bd60*/  IMAD.HI.U32 R22, R0, R4, RZ ;  /* 0x0000000400167227 */ /* 0x000fc800078e00ff */
[----:B------:R-:W-:-:S04]  /*bd70*/  IMAD.MOV R22, RZ, RZ, -R22 ;  /* 0x000000ffff167224 */ /* 0x000fc800078e0a16 */
[----:B------:R-:W-:-:S05]  /*bd80*/  IMAD R4, R55, R22, R4 ;  /* 0x0000001637047224 */ /* 0x000fca00078e0204 */
[----:B------:R-:W-:Y:S02]  /*bd90*/  ISETP.GT.U32.AND P4, PT, R55, R4, PT ;  /* 0x000000043700720c */ /* 0x000fe40003f84070 */
[----:B-----5:R-:W-:Y:S02]  /*bda0*/  IABS R12, R37 ;  /* 0x00000025000c7213 */ /* 0x020fe40000000000 */
[----:B------:R-:W-:-:S03]  /*bdb0*/  IABS R6, R54 ;  /* 0x0000003600067213 */ /* 0x000fc60000000000 */
[----:B------:R-:W-:-:S06]  /*bdc0*/  IMAD.HI.U32 R22, R0, R12, RZ ;  /* 0x0000000c00167227 */ /* 0x000fcc00078e00ff */
[----:B------:R-:W-:Y:S02]  /*bdd0*/  @!P4 IMAD.IADD R4, R4, 0x1, -R55 ;  /* 0x000000010404c824 */ /* 0x000fe400078e0a37 */
[----:B------:R-:W-:-:S03]  /*bde0*/  IMAD.HI.U32 R18, R0, R6, RZ ;  /* 0x0000000600127227 */ /* 0x000fc600078e00ff */
[C---:B------:R-:W-:Y:S01]  /*bdf0*/  ISETP.GT.U32.AND P4, PT, R55.reuse, R4, PT ;  /* 0x000000043700720c */ /* 0x040fe20003f84070 */
[----:B------:R-:W-:Y:S02]  /*be00*/  IMAD.MOV R22, RZ, RZ, -R22 ;  /* 0x000000ffff167224 */ /* 0x000fe400078e0a16 */
[----:B------:R-:W-:Y:S02]  /*be10*/  IMAD.MOV R18, RZ, RZ, -R18 ;  /* 0x000000ffff127224 */ /* 0x000fe400078e0a12 */
[----:B------:R-:W-:Y:S02]  /*be20*/  IMAD R12, R55, R22, R12 ;  /* 0x00000016370c7224 */ /* 0x000fe400078e020c */
[----:B------:R-:W-:-:S03]  /*be30*/  IMAD.HI.U32 R24, R0, R20, RZ ;  /* 0x0000001400187227 */ /* 0x000fc600078e00ff */
[C---:B------:R-:W-:Y:S01]  /*be40*/  ISETP.GT.U32.AND P5, PT, R55.reuse, R12, PT ;  /* 0x0000000c3700720c */ /* 0x040fe20003fa4070 */
[C---:B------:R-:W-:Y:S02]  /*be50*/  IMAD R6, R55.reuse, R18, R6 ;  /* 0x0000001237067224 */ /* 0x040fe400078e0206 */
[----:B------:R-:W-:Y:S02]  /*be60*/  IMAD.MOV R24, RZ, RZ, -R24 ;  /* 0x000000ffff187224 */ /* 0x000fe400078e0a18 */
[----:B------:R-:W-:Y:S01]  /*be70*/  @!P4 IMAD.IADD R4, R4, 0x1, -R55 ;  /* 0x000000010404c824 */ /* 0x000fe200078e0a37 */
[C---:B------:R-:W-:Y:S01]  /*be80*/  ISETP.GT.U32.AND P4, PT, R55.reuse, R6, PT ;  /* 0x000000063700720c */ /* 0x040fe20003f84070 */
[----:B------:R-:W-:-:S05]  /*be90*/  IMAD R20, R55, R24, R20 ;  /* 0x0000001837147224 */ /* 0x000fca00078e0214 */
[----:B------:R-:W-:Y:S01]  /*bea0*/  ISETP.GT.U32.AND P3, PT, R55, R20, PT ;  /* 0x000000143700720c */ /* 0x000fe20003f64070 */
[----:B------:R-:W-:-:S06]  /*beb0*/  @!P5 IMAD.IADD R12, R12, 0x1, -R55 ;  /* 0x000000010c0cd824 */ /* 0x000fcc00078e0a37 */
[----:B------:R-:W-:Y:S01]  /*bec0*/  @!P4 IMAD.IADD R6, R6, 0x1, -R55 ;  /* 0x000000010606c824 */ /* 0x000fe200078e0a37 */
[----:B------:R-:W-:-:S05]  /*bed0*/  ISETP.GT.U32.AND P4, PT, R55, R12, PT ;  /* 0x0000000c3700720c */ /* 0x000fca0003f84070 */
[----:B------:R-:W-:Y:S01]  /*bee0*/  @!P3 IMAD.IADD R20, R20, 0x1, -R55 ;  /* 0x000000011414b824 */ /* 0x000fe200078e0a37 */
[----:B------:R-:W-:-:S04]  /*bef0*/  ISETP.GT.U32.AND P3, PT, R55, R2, PT ;  /* 0x000000023700720c */ /* 0x000fc80003f64070 */
[C---:B------:R-:W-:Y:S02]  /*bf00*/  ISETP.GT.U32.AND P5, PT, R55.reuse, R20, PT ;  /* 0x000000143700720c */ /* 0x040fe40003fa4070 */
[----:B------:R-:W-:Y:S01]  /*bf10*/  ISETP.GT.U32.AND P1, PT, R55, R6, PT ;  /* 0x000000063700720c */ /* 0x000fe20003f24070 */
[----:B------:R-:W-:Y:S02]  /*bf20*/  @!P4 IMAD.IADD R12, R12, 0x1, -R55 ;  /* 0x000000010c0cc824 */ /* 0x000fe400078e0a37 */
[----:B0-----:R-:W-:-:S04]  /*bf30*/  IMAD.MOV.U32 R5, RZ, RZ, R4 ;  /* 0x000000ffff057224 */ /* 0x001fc800078e0004 */
[----:B------:R-:W-:Y:S02]  /*bf40*/  @!P3 IMAD.IADD R2, R2, 0x1, -R55 ;  /* 0x000000010202b824 */ /* 0x000fe400078e0a37 */
[----:B------:R-:W-:Y:S02]  /*bf50*/  @!P0 IMAD.MOV R5, RZ, RZ, -R5 ;  /* 0x000000ffff058224 */ /* 0x000fe400078e0a05 */
[--C-:B------:R-:W-:Y:S01]  /*bf60*/  @!P5 IMAD.IADD R20, R20, 0x1, -R55.reuse ;  /* 0x000000011414d824 */ /* 0x100fe200078e0a37 */
[----:B------:R-:W-:Y:S01]  /*bf70*/  ISETP.GE.AND P5, PT, R37, RZ, PT ;  /* 0x000000ff2500720c */ /* 0x000fe20003fa6270 */
[----:B------:R-:W-:Y:S01]  /*bf80*/  @!P1 IMAD.IADD R6, R6, 0x1, -R55 ;  /* 0x0000000106069824 */ /* 0x000fe200078e0a37 */
[----:B------:R0:W-:Y:S01]  /*bf90*/  STL [R1+0x164], R5 ;  /* 0x0001640501007387 */ /* 0x0001e20000100800 */
[----:B------:R-:W-:Y:S01]  /*bfa0*/  ISETP.GE.AND P1, PT, R54, RZ, PT ;  /* 0x000000ff3600720c */ /* 0x000fe20003f26270 */
[----:B------:R-:W-:Y:S02]  /*bfb0*/  @!P2 IMAD.MOV R2, RZ, RZ, -R2 ;  /* 0x000000ffff02a224 */ /* 0x000fe400078e0a02 */
[----:B------:R-:W5:Y:S01]  /*bfc0*/  LDL.LU R54, [R1+0xa54] ;  /* 0x000a540001367983 */ /* 0x000f620000300800 */
[----:B0-----:R-:W-:-:S04]  /*bfd0*/  IMAD.MOV.U32 R5, RZ, RZ, R20 ;  /* 0x000000ffff057224 */ /* 0x001fc800078e0014 */
[----:B------:R-:W-:Y:S02]  /*bfe0*/  @!P6 IMAD.MOV R5, RZ, RZ, -R5 ;  /* 0x000000ffff05e224 */ /* 0x000fe400078e0a05 */
[----:B------:R-:W-:-:S04]  /*bff0*/  IMAD.MOV.U32 R7, RZ, RZ, R12 ;  /* 0x000000ffff077224 */ /* 0x000fc800078e000c */
[----:B------:R-:W-:Y:S01]  /*c000*/  @!P5 IMAD.MOV R7, RZ, RZ, -R7 ;  /* 0x000000ffff07d224 */ /* 0x000fe200078e0a07 */
[----:B--2---:R-:W-:Y:S02]  /*c010*/  IABS R8, R34 ;  /* 0x0000002200087213 */ /* 0x004fe40000000000 */
[----:B------:R-:W-:-:S03]  /*c020*/  IABS R18, R56 ;  /* 0x0000003800127213 */ /* 0x000fc60000000000 */
        /* <DEDUP_REMOVED lines=10> */
[--C-:B------:R-:W-:Y:S01]  /*c0d0*/  @!P3 IMAD.IADD R18, R18, 0x1, -R55.reuse ;  /* 0x000000011212b824 */ /* 0x100fe200078e0a37 */
[----:B------:R-:W-:Y:S02]  /*c0e0*/  ISETP.GE.AND P3, PT, R56, RZ, PT ;  /* 0x000000ff3800720c */ /* 0x000fe40003f66270 */
[----:B------:R-:W2:Y:S04]  /*c0f0*/  LDL.LU R56, [R1+0xa58] ;  /* 0x000a580001387983 */ /* 0x000ea80000300800 */
[----:B------:R-:W-:Y:S04]  /*c100*/  STL [R1+0x15c], R2 ;  /* 0x00015c0201007387 */ /* 0x000fe80000100800 */
[----:B------:R0:W-:Y:S01]  /*c110*/  STL [R1+0x150], R5 ;  /* 0x0001500501007387 */ /* 0x0001e20000100800 */
[----:B------:R-:W-:-:S02]  /*c120*/  @!P6 IMAD.IADD R8, R8, 0x1, -R55 ;  /* 0x000000010808e824 */ /* 0x000fc400078e0a37 */
[----:B0-----:R-:W-:-:S04]  /*c130*/  IMAD.MOV.U32 R5, RZ, RZ, R6 ;  /* 0x000000ffff057224 */ /* 0x001fc800078e0006 */
[----:B------:R-:W-:Y:S01]  /*c140*/  @!P1 IMAD.MOV R5, RZ, RZ, -R5 ;  /* 0x000000ffff059224 */ /* 0x000fe200078e0a05 */
[----:B------:R-:W-:Y:S01]  /*c150*/  STL [R1+0x14c], R7 ;  /* 0x00014c0701007387 */ /* 0x000fe20000100800 */
[----:B----4-:R-:W-:Y:S02]  /*c160*/  IABS R4, R29 ;  /* 0x0000001d00047213 */ /* 0x010fe40000000000 */
[----:B------:R-:W-:Y:S01]  /*c170*/  ISETP.GE.AND P6, PT, R29, RZ, PT ;  /* 0x000000ff1d00720c */ /* 0x000fe20003fc6270 */
[----:B------:R0:W-:Y:S04]  /*c180*/  STL [R1+0x144], R5 ;  /* 0x0001440501007387 */ /* 0x0001e80000100800 */
[----:B------:R-:W4:Y:S01]  /*c190*/  LDL.LU R29, [R1+0xa5c] ;  /* 0x000a5c00011d7983 */ /* 0x000f220000300800 */
[----:B------:R-:W-:-:S02]  /*c1a0*/  IABS R17, R31 ;  /* 0x0000001f00117213 */ /* 0x000fc40000000000 */
[----:B------:R-:W-:-:S03]  /*c1b0*/  ISETP.GT.U32.AND P4, PT, R55, R18, PT ;  /* 0x000000123700720c */ /* 0x000fc60003f84070 */
[----:B------:R-:W-:-:S04]  /*c1c0*/  IMAD.HI.U32 R24, R0, R17, RZ ;  /* 0x0000001100187227 */ /* 0x000fc800078e00ff */
[----:B------:R-:W-:-:S04]  /*c1d0*/  IMAD.MOV R24, RZ, RZ, -R24 ;  /* 0x000000ffff187224 */ /* 0x000fc800078e0a18 */
[----:B------:R-:W-:Y:S02]  /*c1e0*/  IMAD R17, R55, R24, R17 ;  /* 0x0000001837117224 */ /* 0x000fe400078e0211 */
[----:B------:R-:W-:Y:S01]  /*c1f0*/  @!P4 IMAD.IADD R18, R18, 0x1, -R55 ;  /* 0x000000011212c824 */ /* 0x000fe200078e0a37 */
[----:B------:R-:W-:Y:S02]  /*c200*/  ISETP.GE.AND P4, PT, R31, RZ, PT ;  /* 0x000000ff1f00720c */ /* 0x000fe40003f86270 */
[----:B------:R-:W-:Y:S01]  /*c210*/  ISETP.GT.U32.AND P5, PT, R55, R17, PT ;  /* 0x000000113700720c */ /* 0x000fe20003fa4070 */
[----:B------:R-:W4:-:S12]  /*c220*/  LDL.LU R31, [R1+0xa60] ;  /* 0x000a6000011f7983 */ /* 0x000f180000300800 */
[----:B------:R-:W-:Y:S01]  /*c230*/  @!P5 IMAD.IADD R17, R17, 0x1, -R55 ;  /* 0x000000011111d824 */ /* 0x000fe200078e0a37 */
[----:B---3--:R-:W-:Y:S02]  /*c240*/  IABS R2, R52 ;  /* 0x0000003400027213 */ /* 0x008fe40000000000 */
[----:B------:R-:W-:Y:S02]  /*c250*/  ISETP.GE.AND P5, PT, R52, RZ, PT ;  /* 0x000000ff3400720c */ /* 0x000fe40003fa6270 */
[----:B------:R-:W3:Y:S01]  /*c260*/  LDL.LU R52, [R1+0xa64] ;  /* 0x000a640001347983 */ /* 0x000ee20000300800 */
[----:B------:R-:W-:-:S05]  /*c270*/  IABS R22, R36 ;  /* 0x0000002400167213 */ /* 0x000fca0000000000 */
[----:B------:R-:W-:-:S04]  /*c280*/  IMAD.HI.U32 R21, R0, R22, RZ ;  /* 0x0000001600157227 */ /* 0x000fc800078e00ff */
[----:B------:R-:W-:-:S04]  /*c290*/  IMAD.MOV R21, RZ, RZ, -R21 ;  /* 0x000000ffff157224 */ /* 0x000fc800078e0a15 */
[----:B------:R-:W-:-:S05]  /*c2a0*/  IMAD R21, R55, R21, R22 ;  /* 0x0000001537157224 */ /* 0x000fca00078e0216 */
[----:B------:R-:W-:-:S13]  /*c2b0*/  ISETP.GT.U32.AND P0, PT, R55, R21, PT ;  /* 0x000000153700720c */ /* 0x000fda0003f04070 */
[----:B------:R-:W-:-:S05]  /*c2c0*/  @!P0 IMAD.IADD R21, R21, 0x1, -R55 ;  /* 0x0000000115158824 */ /* 0x000fca00078e0a37 */
[----:B------:R-:W-:Y:S01]  /*c2d0*/  ISETP.GT.U32.AND P2, PT, R55, R21, PT ;  /* 0x000000153700720c */ /* 0x000fe20003f44070 */
[----:B------:R-:W-:Y:S01]  /*c2e0*/  IMAD.HI.U32 R12, R0, R2, RZ ;  /* 0x00000002000c7227 */ /* 0x000fe200078e00ff */
[----:B------:R-:W-:-:S03]  /*c2f0*/  ISETP.GE.AND P0, PT, R36, RZ, PT ;  /* 0x000000ff2400720c */ /* 0x000fc60003f06270 */
[----:B------:R-:W-:-:S04]  /*c300*/  IMAD.HI.U32 R22, R0, R4, RZ ;  /* 0x0000000400167227 */ /* 0x000fc800078e00ff */
[----:B------:R-:W-:Y:S02]  /*c310*/  IMAD.MOV R20, RZ, RZ, -R12 ;  /* 0x000000ffff147224 */ /* 0x000fe400078e0a0c */
[----:B------:R-:W-:Y:S02]  /*c320*/  IMAD.MOV R22, RZ, RZ, -R22 ;  /* 0x000000ffff167224 */ /* 0x000fe400078e0a16 */
[----:B------:R-:W-:Y:S01]  /*c330*/  @!P2 IMAD.IADD R21, R21, 0x1, -R55 ;  /* 0x000000011515a824 */ /* 0x000fe200078e0a37 */
[----:B------:R-:W-:Y:S01]  /*c340*/  ISETP.GE.AND P1, PT, R34, RZ, PT ;  /* 0x000000ff2200720c */ /* 0x000fe20003f26270 */
[----:B------:R-:W-:Y:S02]  /*c350*/  IMAD R2, R55, R20, R2 ;  /* 0x0000001437027224 */ /* 0x000fe400078e0202 */
[----:B0-----:R-:W-:Y:S02]  /*c360*/  IMAD.MOV.U32 R5, RZ, RZ, R21 ;  /* 0x000000ffff057224 */ /* 0x001fe400078e0015 */
[----:B------:R-:W-:-:S02]  /*c370*/  IMAD.MOV.U32 R7, RZ, RZ, R18 ;  /* 0x000000ffff077224 */ /* 0x000fc400078e0012 */
[C---:B------:R-:W-:Y:S02]  /*c380*/  IMAD R4, R55.reuse, R22, R4 ;  /* 0x0000001637047224 */ /* 0x040fe400078e0204 */
[----:B------:R-:W-:Y:S02]  /*c390*/  @!P0 IMAD.MOV R5, RZ, RZ, -R5 ;  /* 0x000000ffff058224 */ /* 0x000fe400078e0a05 */
[----:B------:R-:W-:Y:S01]  /*c3a0*/  @!P3 IMAD.MOV R7, RZ, RZ, -R7 ;  /* 0x000000ffff07b224 */ /* 0x000fe200078e0a07 */
[C---:B------:R-:W-:Y:S02]  /*c3b0*/  ISETP.GT.U32.AND P3, PT, R55.reuse, R2, PT ;  /* 0x000000023700720c */ /* 0x040fe40003f64070 */
[----:B------:R-:W-:Y:S01]  /*c3c0*/  ISETP.GT.U32.AND P2, PT, R55, R4, PT ;  /* 0x000000043700720c */ /* 0x000fe20003f44070 */
[----:B------:R0:W-:Y:S02]  /*c3d0*/  STL [R1+0x140], R5 ;  /* 0x0001400501007387 */ /* 0x0001e40000100800 */
[----:B0-----:R-:W-:Y:S01]  /*c3e0*/  IMAD.MOV.U32 R5, RZ, RZ, R8 ;  /* 0x000000ffff057224 */ /* 0x001fe200078e0008 */
[----:B-----5:R-:W-:-:S03]  /*c3f0*/  IABS R6, R54 ;  /* 0x0000003600067213 */ /* 0x020fc60000000000 */
[----:B------:R-:W-:Y:S02]  /*c400*/  @!P1 IMAD.MOV R5, RZ, RZ, -R5 ;  /* 0x000000ffff059224 */ /* 0x000fe400078e0a05 */
[----:B------:R-:W-:-:S04]  /*c410*/  IMAD.HI.U32 R12, R0, R6, RZ ;  /* 0x00000006000c7227 */ /* 0x000fc800078e00ff */
[----:B------:R-:W-:Y:S01]  /*c420*/  IMAD.MOV R18, RZ, RZ, -R12 ;  /* 0x000000ffff127224 */ /* 0x000fe200078e0a0c */
[----:B------:R-:W-:Y:S01]  /*c430*/  STL [R1+0x13c], R7 ;  /* 0x00013c0701007387 */ /* 0x000fe20000100800 */
[--C-:B------:R-:W-:Y:S02]  /*c440*/  @!P3 IMAD.IADD R2, R2, 0x1, -R55.reuse ;  /* 0x000000010202b824 */ /* 0x100fe400078e0a37 */
[C---:B------:R-:W-:Y:S01]  /*c450*/  IMAD R8, R55.reuse, R18, R6 ;  /* 0x0000001237087224 */ /* 0x040fe200078e0206 */
[----:B------:R0:W-:Y:S01]  /*c460*/  STL [R1+0x138], R5 ;  /* 0x0001380501007387 */ /* 0x0001e20000100800 */
[----:B------:R-:W-:Y:S01]  /*c470*/  @!P2 IMAD.IADD R4, R4, 0x1, -R55 ;  /* 0x000000010404a824 */ /* 0x000fe200078e0a37 */
[----:B------:R-:W-:-:S04]  /*c480*/  ISETP.GT.U32.AND P2, PT, R55, R17, PT ;  /* 0x000000113700720c */ /* 0x000fc80003f44070 */
[----:B------:R-:W-:Y:S02]  /*c490*/  ISETP.GT.U32.AND P0, PT, R55, R4, PT ;  /* 0x000000043700720c */ /* 0x000fe40003f04070 */
[----:B------:R-:W-:-:S07]  /*c4a0*/  ISETP.GE.AND P1, PT, R54, RZ, PT ;  /* 0x000000ff3600720c */ /* 0x000fce0003f26270 */
[----:B------:R-:W-:-:S04]  /*c4b0*/  @!P2 IMAD.IADD R17, R17, 0x1, -R55 ;  /* 0x000000011111a824 */ /* 0x000fc800078e0a37 */
[----:B0-----:R-:W-:-:S04]  /*c4c0*/  IMAD.MOV.U32 R5, RZ, RZ, R17 ;  /* 0x000000ffff057224 */ /* 0x001fc800078e0011 */
[----:B------:R-:W-:Y:S02]  /*c4d0*/  @!P4 IMAD.MOV R5, RZ, RZ, -R5 ;  /* 0x000000ffff05c224 */ /* 0x000fe400078e0a05 */
[----:B------:R-:W-:Y:S01]  /*c4e0*/  @!P0 IMAD.IADD R4, R4, 0x1, -R55 ;  /* 0x0000000104048824 */ /* 0x000fe200078e0a37 */
[----:B------:R-:W-:-:S03]  /*c4f0*/  ISETP.GT.U32.AND P4, PT, R55, R2, PT ;  /* 0x000000023700720c */ /* 0x000fc60003f84070 */
[----:B------:R-:W-:-:S10]  /*c500*/  @!P6 IMAD.MOV R4, RZ, RZ, -R4 ;  /* 0x000000ffff04e224 */ /* 0x000fd400078e0a04 */
[----:B------:R-:W-:Y:S01]  /*c510*/  @!P4 IMAD.IADD R2, R2, 0x1, -R55 ;  /* 0x000000010202c824 */ /* 0x000fe200078e0a37 */
[----:B--2---:R-:W-:Y:S02]  /*c520*/  IABS R12, R56 ;  /* 0x00000038000c7213 */ /* 0x004fe40000000000 */
[----:B------:R-:W-:Y:S02]  /*c530*/  ISETP.GE.AND P0, PT, R56, RZ, PT ;  /* 0x000000ff3800720c */ /* 0x000fe40003f06270 */
[----:B----4-:R-:W-:Y:S02]  /*c540*/  IABS R18, R29 ;  /* 0x0000001d00127213 */ /* 0x010fe40000000000 */
[----:B------:R-:W-:Y:S02]  /*c550*/  ISETP.GE.AND P3, PT, R29, RZ, PT ;  /* 0x000000ff1d00720c */ /* 0x000fe40003f66270 */
[----:B------:R-:W2:Y:S04]  /*c560*/  LDL.LU R29, [R1+0xa68] ;  /* 0x000a6800011d7983 */ /* 0x000ea80000300800 */
[----:B------:R-:W4:Y:S04]  /*c570*/  LDL.LU R54, [R1+0xa6c] ;  /* 0x000a6c0001367983 */ /* 0x000f280000300800 */
[----:B------:R0:W-:Y:S04]  /*c580*/  STL [R1+0x11c], R5 ;  /* 0x00011c0501007387 */ /* 0x0001e80000100800 */
[----:B------:R-:W5:Y:S04]  /*c590*/  LDL.LU R56, [R1+0xa70] ;  /* 0x000a700001387983 */ /* 0x000f680000300800 */
[----:B------:R-:W5:Y:S01]  /*c5a0*/  LDL.LU R37, [R1+0xa74] ;  /* 0x000a740001257983 */ /* 0x000f620000300800 */
[----:B------:R-:W-:-:S04]  /*c5b0*/  IMAD.MOV.U32 R6, RZ, RZ, R12 ;  /* 0x000000ffff067224 */ /* 0x000fc800078e000c */
[----:B------:R-:W-:-:S04]  /*c5c0*/  IMAD.HI.U32 R12, R0, R6, RZ ;  /* 0x00000006000c7227 */ /* 0x000fc800078e00ff */
[----:B------:R-:W-:Y:S01]  /*c5d0*/  IMAD.MOV R12, RZ, RZ, -R12 ;  /* 0x000000ffff0c7224 */ /* 0x000fe200078e0a0c */
[----:B------:R-:W-:Y:S01]  /*c5e0*/  STL [R1+0x124], R4 ;  /* 0x0001240401007387 */ /* 0x000fe20000100800 */
[----:B------:R-:W-:Y:S02]  /*c5f0*/  ISETP.GE.AND P4, PT, R31, RZ, PT ;  /* 0x000000ff1f00720c */ /* 0x000fe40003f86270 */
[----:B------:R-:W-:Y:S01]  /*c600*/  IMAD R17, R55, R12, R6 ;  /* 0x0000000c37117224 */ /* 0x000fe200078e0206 */
[----:B------:R-:W-:Y:S02]  /*c610*/  IABS R6, R31 ;  /* 0x0000001f00067213 */ /* 0x000fe40000000000 */
[----:B------:R-:W5:Y:S01]  /*c620*/  LDL.LU R31, [R1+0xa78] ;  /* 0x000a7800011f7983 */ /* 0x000f620000300800 */
[----:B0-----:R-:W-:-:S04]  /*c630*/  IMAD.MOV.U32 R5, RZ, RZ, R2 ;  /* 0x000000ffff057224 */ /* 0x001fc800078e0002 */
[----:B------:R-:W-:-:S05]  /*c640*/  @!P5 IMAD.MOV R5, RZ, RZ, -R5 ;  /* 0x000000ffff05d224 */ /* 0x000fca00078e0a05 */
[----:B------:R0:W-:Y:S01]  /*c650*/  STL [R1+0x128], R5 ;  /* 0x0001280501007387 */ /* 0x0001e20000100800 */
[----:B---3--:R-:W-:Y:S02]  /*c660*/  IABS R21, R52 ;  /* 0x0000003400157213 */ /* 0x008fe40000000000 */
[----:B------:R-:W-:Y:S02]  /*c670*/  ISETP.GE.AND P5, PT, R52, RZ, PT ;  /* 0x000000ff3400720c */ /* 0x000fe40003fa6270 */
[----:B------:R-:W3:Y:S01]  /*c680*/  LDL.LU R52, [R1+0xa7c] ;  /* 0x000a7c0001347983 */ /* 0x000ee20000300800 */
[C---:B------:R-:W-:Y:S02]  /*c690*/  ISETP.GT.U32.AND P2, PT, R55.reuse, R8, PT ;  /* 0x000000083700720c */ /* 0x040fe40003f44070 */
[----:B------:R-:W-:Y:S01]  /*c6a0*/  ISETP.GT.U32.AND P6, PT, R55, R17, PT ;  /* 0x000000113700720c */ /* 0x000fe20003fc4070 */
[----:B------:R-:W-:-:S10]  /*c6b0*/  IMAD.HI.U32 R12, R0, R18, RZ ;  /* 0x00000012000c7227 */ /* 0x000fd400078e00ff */
[----:B------:R-:W-:-:S05]  /*c6c0*/  @!P2 IMAD.IADD R8, R8, 0x1, -R55 ;  /* 0x000000010808a824 */ /* 0x000fca00078e0a37 */
[----:B------:R-:W-:Y:S01]  /*c6d0*/  ISETP.GT.U32.AND P2, PT, R55, R8, PT ;  /* 0x000000083700720c */ /* 0x000fe20003f44070 */
[----:B------:R-:W-:Y:S02]  /*c6e0*/  @!P6 IMAD.IADD R17, R17, 0x1, -R55 ;  /* 0x000000011111e824 */ /* 0x000fe400078e0a37 */
[----:B------:R-:W-:-:S03]  /*c6f0*/  IMAD.MOV R12, RZ, RZ, -R12 ;  /* 0x000000ffff0c7224 */ /* 0x000fc600078e0a0c */
[C---:B------:R-:W-:Y:S01]  /*c700*/  ISETP.GT.U32.AND P6, PT, R55.reuse, R17, PT ;  /* 0x000000113700720c */ /* 0x040fe20003fc4070 */
[----:B------:R-:W-:-:S06]  /*c710*/  IMAD R18, R55, R12, R18 ;  /* 0x0000000c37127224 */ /* 0x000fcc00078e0212 */
[----:B------:R-:W-:Y:S01]  /*c720*/  @!P2 IMAD.IADD R8, R8, 0x1, -R55 ;  /* 0x000000010808a824 */ /* 0x000fe200078e0a37 */
[----:B------:R-:W-:-:S03]  /*c730*/  ISETP.GT.U32.AND P2, PT, R55, R18, PT ;  /* 0x000000123700720c */ /* 0x000fc60003f44070 */
[----:B0-----:R-:W-:Y:S02]  /*c740*/  IMAD.MOV.U32 R5, RZ, RZ, R8 ;  /* 0x000000ffff057224 */ /* 0x001fe400078e0008 */
[----:B------:R-:W-:-:S04]  /*c750*/  IMAD.HI.U32 R4, R0, R6, RZ ;  /* 0x0000000600047227 */ /* 0x000fc800078e00ff */
[----:B------:R-:W-:Y:S02]  /*c760*/  @!P1 IMAD.MOV R5, RZ, RZ, -R5 ;  /* 0x000000ffff059224 */ /* 0x000fe400078e0a05 */
[----:B------:R-:W-:-:S03]  /*c770*/  IMAD.HI.U32 R12, R0, R21, RZ ;  /* 0x00000015000c7227 */ /* 0x000fc600078e00ff */
[----:B------:R0:W-:Y:S01]  /*c780*/  STL [R1+0x134], R5 ;  /* 0x0001340501007387 */ /* 0x0001e20000100800 */
[----:B------:R-:W-:Y:S02]  /*c790*/  IMAD.MOV R4, RZ, RZ, -R4 ;  /* 0x000000ffff047224 */ /* 0x000fe400078e0a04 */
[--C-:B------:R-:W-:Y:S02]  /*c7a0*/  @!P6 IMAD.IADD R17, R17, 0x1, -R55.reuse ;  /* 0x000000011111e824 */ /* 0x100fe400078e0a37 */
[----:B------:R-:W-:Y:S02]  /*c7b0*/  IMAD.MOV R2, RZ, RZ, -R12 ;  /* 0x000000ffff027224 */ /* 0x000fe400078e0a0c */
[C---:B------:R-:W-:Y:S02]  /*c7c0*/  IMAD R6, R55.reuse, R4, R6 ;  /* 0x0000000437067224 */ /* 0x040fe400078e0206 */
[----:B------:R-:W-:Y:S02]  /*c7d0*/  @!P2 IMAD.IADD R18, R18, 0x1, -R55 ;  /* 0x000000011212a824 */ /* 0x000fe400078e0a37 */
[----:B0-----:R-:W-:Y:S01]  /*c7e0*/  IMAD.MOV.U32 R5, RZ, RZ, R17 ;  /* 0x000000ffff057224 */ /* 0x001fe200078e0011 */
[C---:B------:R-:W-:Y:S01]  /*c7f0*/  ISETP.GT.U32.AND P6, PT, R55.reuse, R6, PT ;  /* 0x000000063700720c */ /* 0x040fe20003fc4070 */
[----:B------:R-:W-:-:S02]  /*c800*/  IMAD R21, R55, R2, R21 ;  /* 0x0000000237157224 */ /* 0x000fc400078e0215 */
[----:B------:R-:W-:Y:S01]  /*c810*/  @!P0 IMAD.MOV R5, RZ, RZ, -R5 ;  /* 0x000000ffff058224 */ /* 0x000fe200078e0a05 */
[C---:B------:R-:W-:Y:S02]  /*c820*/  ISETP.GT.U32.AND P2, PT, R55.reuse, R18, PT ;  /* 0x000000123700720c */ /* 0x040fe40003f44070 */
[----:B------:R-:W-:-:S07]  /*c830*/  ISETP.GT.U32.AND P0, PT, R55, R21, PT ;  /* 0x000000153700720c */ /* 0x000fce0003f04070 */
[----:B------:R-:W-:-:S04]  /*c840*/  @!P6 IMAD.IADD R6, R6, 0x1, -R55 ;  /* 0x000000010606e824 */ /* 0x000fc800078e0a37 */
[--C-:B------:R-:W-:Y:S02]  /*c850*/  @!P2 IMAD.IADD R18, R18, 0x1, -R55.reuse ;  /* 0x000000011212a824 */ /* 0x100fe400078e0a37 */
[----:B------:R-:W-:Y:S01]  /*c860*/  @!P0 IMAD.IADD R21, R21, 0x1, -R55 ;  /* 0x0000000115158824 */ /* 0x000fe200078e0a37 */
[----:B------:R-:W-:-:S13]  /*c870*/  ISETP.GT.U32.AND P0, PT, R55, R6, PT ;  /* 0x000000063700720c */ /* 0x000fda0003f04070 */
[----:B------:R-:W-:Y:S01]  /*c880*/  @!P0 IMAD.IADD R6, R6, 0x1, -R55 ;  /* 0x0000000106068824 */ /* 0x000fe200078e0a37 */
[----:B--2---:R-:W-:Y:S02]  /*c890*/  ISETP.GE.AND P1, PT, R29, RZ, PT ;  /* 0x000000ff1d00720c */ /* 0x004fe40003f26270 */
[----:B------:R-:W-:Y:S02]  /*c8a0*/  IABS R8, R29 ;  /* 0x0000001d00087213 */ /* 0x000fe40000000000 */
[----:B------:R-:W2:Y:S04]  /*c8b0*/  LDL.LU R29, [R1+0xa80] ;  /* 0x000a8000011d7983 */ /* 0x000ea80000300800 */
[----:B------:R0:W-:Y:S04]  /*c8c0*/  STL [R1+0x12c], R5 ;  /* 0x00012c0501007387 */ /* 0x0001e80000100800 */
[----:B------:R-:W2:Y:S01]  /*c8d0*/  LDL.LU R36, [R1+0xa84] ;  /* 0x000a840001247983 */ /* 0x000ea20000300800 */
[----:B----4-:R-:W-:Y:S01]  /*c8e0*/  IABS R2, R54 ;  /* 0x0000003600027213 */ /* 0x010fe20000000000 */
[----:B------:R-:W-:-:S02]  /*c8f0*/  IMAD.HI.U32 R4, R0, R8, RZ ;  /* 0x0000000800047227 */ /* 0x000fc400078e00ff */
[----:B------:R-:W4:Y:S02]  /*c900*/  LDL.LU R34, [R1+0xa88] ;  /* 0x000a880001227983 */ /* 0x000f240000300800 */
[----:B------:R-:W-:Y:S01]  /*c910*/  IMAD.HI.U32 R12, R0, R2, RZ ;  /* 0x00000002000c7227 */ /* 0x000fe200078e00ff */
[----:B-----5:R-:W-:-:S03]  /*c920*/  IABS R20, R37 ;  /* 0x0000002500147213 */ /* 0x020fc60000000000 */
[----:B------:R-:W-:Y:S02]  /*c930*/  IMAD.MOV R4, RZ, RZ, -R4 ;  /* 0x000000ffff047224 */ /* 0x000fe400078e0a04 */
[----:B0-----:R-:W-:Y:S02]  /*c940*/  IMAD.MOV.U32 R5, RZ, RZ, R18 ;  /* 0x000000ffff057224 */ /* 0x001fe400078e0012 */
[----:B------:R-:W-:Y:S02]  /*c950*/  IMAD.MOV R12, RZ, RZ, -R12 ;  /* 0x000000ffff0c7224 */ /* 0x000fe400078e0a0c */
[C---:B------:R-:W-:Y:S02]  /*c960*/  IMAD R8, R55.reuse, R4, R8 ;  /* 0x0000000437087224 */ /* 0x040fe400078e0208 */
[----:B------:R-:W-:Y:S01]  /*c970*/  @!P3 IMAD.MOV R5, RZ, RZ, -R5 ;  /* 0x000000ffff05b224 */ /* 0x000fe200078e0a05 */
[C---:B------:R-:W-:Y:S01]  /*c980*/  ISETP.GT.U32.AND P3, PT, R55.reuse, R21, PT ;  /* 0x000000153700720c */ /* 0x040fe20003f64070 */
[C---:B------:R-:W-:Y:S01]  /*c990*/  IMAD R2, R55.reuse, R12, R2 ;  /* 0x0000000c37027224 */ /* 0x040fe200078e0202 */
[----:B------:R-:W-:Y:S01]  /*c9a0*/  ISETP.GT.U32.AND P6, PT, R55, R8, PT ;  /* 0x000000083700720c */ /* 0x000fe20003fc4070 */
[----:B------:R-:W-:-:S04]  /*c9b0*/  IMAD.HI.U32 R12, R0, R20, RZ ;  /* 0x00000014000c7227 */ /* 0x000fc800078e00ff */
[----:B------:R-:W-:Y:S01]  /*c9c0*/  IMAD.MOV R12, RZ, RZ, -R12 ;  /* 0x000000ffff0c7224 */ /* 0x000fe200078e0a0c */
[----:B------:R-:W-:-:S03]  /*c9d0*/  ISETP.GT.U32.AND P0, PT, R55, R2, PT ;  /* 0x000000023700720c */ /* 0x000fc60003f04070 */
[----:B------:R-:W-:Y:S01]  /*c9e0*/  IMAD R20, R55, R12, R20 ;  /* 0x0000000c37147224 */ /* 0x000fe200078e0214 */
[----:B------:R0:W-:Y:S01]  /*c9f0*/  STL [R1+0x120], R5 ;  /* 0x0001200501007387 */ /* 0x0001e20000100800 */
[--C-:B------:R-:W-:Y:S02]  /*ca00*/  @!P3 IMAD.IADD R21, R21, 0x1, -R55.reuse ;  /* 0x000000011515b824 */ /* 0x100fe400078e0a37 */
[----:B------:R-:W-:Y:S01]  /*ca10*/  @!P6 IMAD.IADD R8, R8, 0x1, -R55 ;  /* 0x000000010808e824 */ /* 0x000fe200078e0a37 */
[----:B------:R-:W-:Y:S01]  /*ca20*/  ISETP.GT.U32.AND P3, PT, R55, R20, PT ;  /* 0x000000143700720c */ /* 0x000fe20003f64070 */
[----:B0-----:R-:W-:-:S03]  /*ca30*/  IMAD.MOV.U32 R5, RZ, RZ, R6 ;  /* 0x000000ffff057224 */ /* 0x001fc600078e0006 */
[----:B------:R-:W-:Y:S01]  /*ca40*/  ISETP.GT.U32.AND P6, PT, R55, R8, PT ;  /* 0x000000083700720c */ /* 0x000fe20003fc4070 */
[----:B------:R-:W-:Y:S01]  /*ca50*/  @!P4 IMAD.MOV R5, RZ, RZ, -R5 ;  /* 0x000000ffff05c224 */ /* 0x000fe200078e0a05 */
[----:B------:R-:W-:Y:S01]  /*ca60*/  ISETP.GE.AND P2, PT, R54, RZ, PT ;  /* 0x000000ff3600720c */ /* 0x000fe20003f46270 */
[--C-:B------:R-:W-:Y:S01]  /*ca70*/  @!P0 IMAD.IADD R2, R2, 0x1, -R55.reuse ;  /* 0x0000000102028824 */ /* 0x100fe200078e0a37 */
[----:B------:R-:W5:Y:S01]  /*ca80*/  LDL.LU R54, [R1+0xa8c] ;  /* 0x000a8c0001367983 */ /* 0x000f620000300800 */
[----:B------:R-:W-:Y:S02]  /*ca90*/  IABS R22, R56 ;  /* 0x0000003800167213 */ /* 0x000fe40000000000 */
[----:B------:R-:W-:Y:S01]  /*caa0*/  ISETP.GE.AND P0, PT, R56, RZ, PT ;  /* 0x000000ff3800720c */ /* 0x000fe20003f06270 */
[----:B------:R0:W-:Y:S01]  /*cab0*/  STL [R1+0x118], R5 ;  /* 0x0001180501007387 */ /* 0x0001e20000100800 */
[----:B------:R-:W-:-:S03]  /*cac0*/  @!P3 IMAD.IADD R20, R20, 0x1, -R55 ;  /* 0x000000011414b824 */ /* 0x000fc600078e0a37 */
[----:B------:R-:W5:Y:S01]  /*cad0*/  LDL.LU R56, [R1+0xa90] ;  /* 0x000a900001387983 */ /* 0x000f620000300800 */
[----:B0-----:R-:W-:Y:S02]  /*cae0*/  IMAD.MOV.U32 R5, RZ, RZ, R21 ;  /* 0x000000ffff057224 */ /* 0x001fe400078e0015 */
[----:B------:R-:W-:Y:S02]  /*caf0*/  @!P6 IMAD.IADD R8, R8, 0x1, -R55 ;  /* 0x000000010808e824 */ /* 0x000fe400078e0a37 */
[----:B------:R-:W-:Y:S01]  /*cb00*/  @!P5 IMAD.MOV R5, RZ, RZ, -R5 ;  /* 0x000000ffff05d224 */ /* 0x000fe200078e0a05 */
[----:B------:R-:W-:-:S04]  /*cb10*/  ISETP.GT.U32.AND P5, PT, R55, R20, PT ;  /* 0x000000143700720c */ /* 0x000fc80003fa4070 */
[----:B------:R0:W-:Y:S01]  /*cb20*/  STL [R1+0x104], R5 ;  /* 0x0001040501007387 */ /* 0x0001e20000100800 */
[----:B------:R-:W-:Y:S01]  /*cb30*/  IABS R4, R31 ;  /* 0x0000001f00047213 */ /* 0x000fe20000000000 */
[----:B0-----:R-:W-:-:S04]  /*cb40*/  IMAD.MOV.U32 R5, RZ, RZ, R8 ;  /* 0x000000ffff057224 */ /* 0x001fc800078e0008 */
[----:B------:R-:W-:-:S03]  /*cb50*/  @!P1 IMAD.MOV R5, RZ, RZ, -R5 ;  /* 0x000000ffff059224 */ /* 0x000fc600078e0a05 */
[----:B------:R-:W-:Y:S01]  /*cb60*/  @!P5 IMAD.IADD R20, R20, 0x1, -R55 ;  /* 0x000000011414d824 */ /* 0x000fe200078e0a37 */
[----:B------:R-:W-:Y:S01]  /*cb70*/  ISETP.GE.AND P5, PT, R31, RZ, PT ;  /* 0x000000ff1f00720c */ /* 0x000fe20003fa6270 */
[----:B------:R0:W-:Y:S04]  /*cb80*/  STL [R1+0x114], R5 ;  /* 0x0001140501007387 */ /* 0x0001e80000100800 */
[----:B------:R-:W5:Y:S01]  /*cb90*/  LDL.LU R31, [R1+0xa94] ;  /* 0x000a9400011f7983 */ /* 0x000f620000300800 */
[----:B---3--:R-:W-:-:S05]  /*cba0*/  IABS R24, R52 ;  /* 0x0000003400187213 */ /* 0x008fca0000000000 */
[----:B------:R-:W-:-:S04]  /*cbb0*/  IMAD.MOV.U32 R18, RZ, RZ, R24 ;  /* 0x000000ffff127224 */ /* 0x000fc800078e0018 */
[----:B------:R-:W-:-:S04]  /*cbc0*/  IMAD.HI.U32 R24, R0, R18, RZ ;  /* 0x0000001200187227 */ /* 0x000fc800078e00ff */
[----:B------:R-:W-:-:S04]  /*cbd0*/  IMAD.MOV R24, RZ, RZ, -R24 ;  /* 0x000000ffff187224 */ /* 0x000fc800078e0a18 */
[----:B------:R-:W-:-:S05]  /*cbe0*/  IMAD R18, R55, R24, R18 ;  /* 0x0000001837127224 */ /* 0x000fca00078e0212 */
[----:B------:R-:W-:-:S13]  /*cbf0*/  ISETP.GT.U32.AND P1, PT, R55, R18, PT ;  /* 0x000000123700720c */ /* 0x000fda0003f24070 */
[----:B------:R-:W-:Y:S01]  /*cc00*/  @!P1 IMAD.IADD R18, R18, 0x1, -R55 ;  /* 0x0000000112129824 */ /* 0x000fe200078e0a37 */
[----:B------:R-:W-:Y:S02]  /*cc10*/  ISETP.GE.AND P1, PT, R52, RZ, PT ;  /* 0x000000ff3400720c */ /* 0x000fe40003f26270 */
[----:B------:R-:W3:Y:S01]  /*cc20*/  LDL.LU R52, [R1+0xa98] ;  /* 0x000a980001347983 */ /* 0x000ee20000300800 */
[----:B------:R-:W-:-:S04]  /*cc30*/  IMAD.HI.U32 R17, R0, R22, RZ ;  /* 0x0000001600117227 */ /* 0x000fc800078e00ff */
[----:B------:R-:W-:-:S04]  /*cc40*/  IMAD.MOV R17, RZ, RZ, -R17 ;  /* 0x000000ffff117224 */ /* 0x000fc800078e0a11 */
[----:B------:R-:W-:Y:S02]  /*cc50*/  IMAD R22, R55, R17, R22 ;  /* 0x0000001137167224 */ /* 0x000fe400078e0216 */
[----:B------:R-:W-:-:S03]  /*cc60*/  IMAD.HI.U32 R12, R0, R4, RZ ;  /* 0x00000004000c7227 */ /* 0x000fc600078e00ff */
[----:B------:R-:W-:Y:S01]  /*cc70*/  ISETP.GT.U32.AND P4, PT, R55, R22, PT ;  /* 0x000000163700720c */ /* 0x000fe20003f84070 */
[----:B------:R-:W-:-:S04]  /*cc80*/  IMAD.MOV R12, RZ, RZ, -R12 ;  /* 0x000000ffff0c7224 */ /* 0x000fc800078e0a0c */
[----:B------:R-:W-:-:S05]  /*cc90*/  IMAD R4, R55, R12, R4 ;  /* 0x0000000c37047224 */ /* 0x000fca00078e0204 */
[----:B------:R-:W-:-:S03]  /*cca0*/  ISETP.GT.U32.AND P6, PT, R55, R4, PT ;  /* 0x000000043700720c */ /* 0x000fc60003fc4070 */
[----:B------:R-:W-:Y:S01]  /*ccb0*/  @!P4 IMAD.IADD R22, R22, 0x1, -R55 ;  /* 0x000000011616c824 */ /* 0x000fe200078e0a37 */
[----:B------:R-:W-:-:S04]  /*ccc0*/  ISETP.GT.U32.AND P4, PT, R55, R2, PT ;  /* 0x000000023700720c */ /* 0x000fc80003f84070 */
[----:B------:R-:W-:-:S05]  /*ccd0*/  ISETP.GT.U32.AND P3, PT, R55, R22, PT ;  /* 0x000000163700720c */ /* 0x000fca0003f64070 */
[----:B------:R-:W-:-:S05]  /*cce0*/  @!P6 IMAD.IADD R4, R4, 0x1, -R55 ;  /* 0x000000010404e824 */ /* 0x000fca00078e0a37 */
[----:B------:R-:W-:-:S03]  /*ccf0*/  ISETP.GT.U32.AND P6, PT, R55, R4, PT ;  /* 0x000000043700720c */ /* 0x000fc60003fc4070 */
[--C-:B------:R-:W-:Y:S02]  /*cd00*/  @!P3 IMAD.IADD R22, R22, 0x1, -R55.reuse ;  /* 0x000000011616b824 */ /* 0x100fe400078e0a37 */
[----:B------:R-:W-:Y:S01]  /*cd10*/  @!P4 IMAD.IADD R2, R2, 0x1, -R55 ;  /* 0x000000010202c824 */ /* 0x000fe200078e0a37 */
[----:B------:R-:W-:Y:S01]  /*cd20*/  ISETP.GE.AND P4, PT, R37, RZ, PT ;  /* 0x000000ff2500720c */ /* 0x000fe20003f86270 */
[----:B0-----:R-:W-:Y:S02]  /*cd30*/  IMAD.MOV.U32 R5, RZ, RZ, R22 ;  /* 0x000000ffff057224 */ /* 0x001fe400078e0016 */
[----:B------:R-:W-:Y:S02]  /*cd40*/  IMAD.MOV.U32 R7, RZ, RZ, R2 ;  /* 0x000000ffff077224 */ /* 0x000fe400078e0002 */
[----:B------:R-:W-:Y:S02]  /*cd50*/  @!P0 IMAD.MOV R5, RZ, RZ, -R5 ;  /* 0x000000ffff058224 */ /* 0x000fe400078e0a05 */
[----:B------:R-:W-:-:S02]  /*cd60*/  @!P2 IMAD.MOV R7, RZ, RZ, -R7 ;  /* 0x000000ffff07a224 */ /* 0x000fc400078e0a07 */
[----:B------:R-:W-:Y:S01]  /*cd70*/  @!P6 IMAD.IADD R4, R4, 0x1, -R55 ;  /* 0x000000010404e824 */ /* 0x000fe200078e0a37 */
[----:B------:R-:W-:-:S03]  /*cd80*/  ISETP.GT.U32.AND P2, PT, R55, R18, PT ;  /* 0x000000123700720c */ /* 0x000fc60003f44070 */
[----:B------:R-:W-:-:S10]  /*cd90*/  @!P5 IMAD.MOV R4, RZ, RZ, -R4 ;  /* 0x000000ffff04d224 */ /* 0x000fd400078e0a04 */
[----:B------:R-:W-:Y:S01]  /*cda0*/  @!P2 IMAD.IADD R18, R18, 0x1, -R55 ;  /* 0x000000011212a824 */ /* 0x000fe200078e0a37 */
[----:B--2---:R-:W-:-:S05]  /*cdb0*/  IABS R17, R29 ;  /* 0x0000001d00117213 */ /* 0x004fca0000000000 */
[----:B------:R-:W-:-:S04]  /*cdc0*/  IMAD.HI.U32 R6, R0, R17, RZ ;  /* 0x0000001100067227 */ /* 0x000fc800078e00ff */
[----:B------:R-:W-:Y:S01]  /*cdd0*/  IMAD.MOV R6, RZ, RZ, -R6 ;  /* 0x000000ffff067224 */ /* 0x000fe200078e0a06 */
[----:B------:R-:W-:-:S03]  /*cde0*/  IABS R12, R36 ;  /* 0x00000024000c7213 */ /* 0x000fc60000000000 */
[----:B------:R-:W-:Y:S02]  /*cdf0*/  IMAD R17, R55, R6, R17 ;  /* 0x0000000637117224 */ /* 0x000fe400078e0211 */
[----:B------:R-:W-:-:S03]  /*ce00*/  IMAD.HI.U32 R6, R0, R12, RZ ;  /* 0x0000000c00067227 */ /* 0x000fc600078e00ff */
[----:B------:R-:W-:Y:S01]  /*ce10*/  ISETP.GT.U32.AND P3, PT, R55, R17, PT ;  /* 0x000000113700720c */ /* 0x000fe20003f64070 */
[----:B------:R-:W-:Y:S01]  /*ce20*/  IMAD.MOV R6, RZ, RZ, -R6 ;  /* 0x000000ffff067224 */ /* 0x000fe200078e0a06 */
[----:B----4-:R-:W-:-:S03]  /*ce30*/  IABS R8, R34 ;  /* 0x0000002200087213 */ /* 0x010fc60000000000 */
[----:B------:R-:W-:Y:S02]  /*ce40*/  IMAD R12, R55, R6, R12 ;  /* 0x00000006370c7224 */ /* 0x000fe400078e020c */
[----:B------:R-:W-:-:S03]  /*ce50*/  IMAD.HI.U32 R24, R0, R8, RZ ;  /* 0x0000000800187227 */ /* 0x000fc600078e00ff */
[----:B------:R-:W-:Y:S01]  /*ce60*/  ISETP.GT.U32.AND P6, PT, R55, R12, PT ;  /* 0x0000000c3700720c */ /* 0x000fe20003fc4070 */
[----:B------:R-:W-:Y:S02]  /*ce70*/  IMAD.MOV R24, RZ, RZ, -R24 ;  /* 0x000000ffff187224 */ /* 0x000fe400078e0a18 */
[----:B------:R-:W-:Y:S01]  /*ce80*/  @!P3 IMAD.IADD R17, R17, 0x1, -R55 ;  /* 0x000000011111b824 */ /* 0x000fe200078e0a37 */
[----:B------:R-:W-:Y:S02]  /*ce90*/  ISETP.GE.AND P3, PT, R29, RZ, PT ;  /* 0x000000ff1d00720c */ /* 0x000fe40003f66270 */
[----:B------:R-:W2:Y:S01]  /*cea0*/  LDL.LU R29, [R1+0xa9c] ;  /* 0x000a9c00011d7983 */ /* 0x000ea20000300800 */
[----:B------:R-:W-:-:S03]  /*ceb0*/  IMAD R8, R55, R24, R8 ;  /* 0x0000001837087224 */ /* 0x000fc600078e0208 */
[----:B------:R-:W-:Y:S04]  /*cec0*/  STL [R1+0xd8], R7 ;  /* 0x0000d80701007387 */ /* 0x000fe80000100800 */
[----:B------:R0:W-:Y:S01]  /*ced0*/  STL [R1+0xdc], R5 ;  /* 0x0000dc0501007387 */ /* 0x0001e20000100800 */
[----:B------:R-:W-:Y:S02]  /*cee0*/  @!P6 IMAD.IADD R12, R12, 0x1, -R55 ;  /* 0x000000010c0ce824 */ /* 0x000fe400078e0a37 */
[----:B0-----:R-:W-:-:S04]  /*cef0*/  IMAD.MOV.U32 R5, RZ, RZ, R20 ;  /* 0x000000ffff057224 */ /* 0x001fc800078e0014 */
[----:B------:R-:W-:Y:S01]  /*cf00*/  @!P4 IMAD.MOV R5, RZ, RZ, -R5 ;  /* 0x000000ffff05c224 */ /* 0x000fe200078e0a05 */
[C---:B------:R-:W-:Y:S02]  /*cf10*/  ISETP.GT.U32.AND P4, PT, R55.reuse, R8, PT ;  /* 0x000000083700720c */ /* 0x040fe40003f84070 */
[C---:B------:R-:W-:Y:S02]  /*cf20*/  ISETP.GT.U32.AND P0, PT, R55.reuse, R12, PT ;  /* 0x0000000c3700720c */ /* 0x040fe40003f04070 */
[----:B------:R-:W-:Y:S01]  /*cf30*/  ISETP.GT.U32.AND P6, PT, R55, R17, PT ;  /* 0x000000113700720c */ /* 0x000fe20003fc4070 */
[----:B------:R0:W-:Y:S01]  /*cf40*/  STL [R1+0xf0], R5 ;  /* 0x0000f00501007387 */ /* 0x0001e20000100800 */
[----:B-----5:R-:W-:-:S03]  /*cf50*/  IABS R6, R56 ;  /* 0x0000003800067213 */ /* 0x020fc60000000000 */
[----:B------:R-:W-:Y:S04]  /*cf60*/  STL [R1+0x100], R4 ;  /* 0x0001000401007387 */ /* 0x000fe80000100800 */
[--C-:B------:R-:W-:Y:S01]  /*cf70*/  @!P4 IMAD.IADD R8, R8, 0x1, -R55.reuse ;  /* 0x000000010808c824 */ /* 0x100fe200078e0a37 */
[----:B------:R-:W-:Y:S02]  /*cf80*/  ISETP.GE.AND P4, PT, R56, RZ, PT ;  /* 0x000000ff3800720c */ /* 0x000fe40003f86270 */
[----:B------:R-:W4:Y:S01]  /*cf90*/  LDL.LU R56, [R1+0xaa0] ;  /* 0x000aa00001387983 */ /* 0x000f220000300800 */
[----:B0-----:R-:W-:Y:S01]  /*cfa0*/  IMAD.MOV.U32 R5, RZ, RZ, R18 ;  /* 0x000000ffff057224 */ /* 0x001fe200078e0012 */
[----:B------:R-:W-:Y:S01]  /*cfb0*/  ISETP.GE.AND P5, PT, R36, RZ, PT ;  /* 0x000000ff2400720c */ /* 0x000fe20003fa6270 */
[----:B------:R-:W-:Y:S01]  /*cfc0*/  @!P0 IMAD.IADD R12, R12, 0x1, -R55 ;  /* 0x000000010c0c8824 */ /* 0x000fe200078e0a37 */
[----:B------:R-:W-:Y:S01]  /*cfd0*/  IABS R21, R54 ;  /* 0x0000003600157213 */ /* 0x000fe20000000000 */
[----:B------:R-:W5:Y:S01]  /*cfe0*/  LDL.LU R37, [R1+0xaa4] ;  /* 0x000aa40001257983 */ /* 0x000f620000300800 */
[----:B------:R-:W-:Y:S01]  /*cff0*/  ISETP.GE.AND P0, PT, R54, RZ, PT ;  /* 0x000000ff3600720c */ /* 0x000fe20003f06270 */
[----:B------:R-:W-:-:S02]  /*d000*/  @!P1 IMAD.MOV R5, RZ, RZ, -R5 ;  /* 0x000000ffff059224 */ /* 0x000fc400078e0a05 */
[----:B------:R-:W-:Y:S01]  /*d010*/  @!P6 IMAD.IADD R17, R17, 0x1, -R55 ;  /* 0x000000011111e824 */ /* 0x000fe200078e0a37 */
[----:B------:R-:W5:Y:S04]  /*d020*/  LDL.LU R54, [R1+0xaa8] ;  /* 0x000aa80001367983 */ /* 0x000f680000300800 */
[----:B------:R-:W5:Y:S01]  /*d030*/  LDL.LU R36, [R1+0xaac] ;  /* 0x000aac0001247983 */ /* 0x000f620000300800 */
[----:B------:R-:W-:Y:S02]  /*d040*/  IMAD.MOV.U32 R7, RZ, RZ, R17 ;  /* 0x000000ffff077224 */ /* 0x000fe400078e0011 */
[----:B------:R-:W-:Y:S01]  /*d050*/  IMAD.HI.U32 R2, R0, R21, RZ ;  /* 0x0000001500027227 */ /* 0x000fe200078e00ff */
[----:B------:R0:W-:Y:S03]  /*d060*/  STL [R1+0xfc], R5 ;  /* 0x0000fc0501007387 */ /* 0x0001e60000100800 */
[----:B------:R-:W-:-:S02]  /*d070*/  @!P3 IMAD.MOV R7, RZ, RZ, -R7 ;  /* 0x000000ffff07b224 */ /* 0x000fc400078e0a07 */
[----:B------:R-:W-:Y:S02]  /*d080*/  IMAD.MOV R2, RZ, RZ, -R2 ;  /* 0x000000ffff027224 */ /* 0x000fe400078e0a02 */
[----:B0-----:R-:W-:-:S04]  /*d090*/  IMAD.MOV.U32 R5, RZ, RZ, R12 ;  /* 0x000000ffff057224 */ /* 0x001fc800078e000c */
[----:B------:R-:W-:Y:S01]  /*d0a0*/  @!P5 IMAD.MOV R5, RZ, RZ, -R5 ;  /* 0x000000ffff05d224 */ /* 0x000fe200078e0a05 */
[----:B------:R-:W-:Y:S01]  /*d0b0*/  STL [R1+0xf8], R7 ;  /* 0x0000f80701007387 */ /* 0x000fe20000100800 */
[----:B------:R-:W-:Y:S01]  /*d0c0*/  IMAD R21, R55, R2, R21 ;  /* 0x0000000237157224 */ /* 0x000fe200078e0215 */
[----:B------:R-:W-:Y:S02]  /*d0d0*/  IABS R2, R31 ;  /* 0x0000001f00027213 */ /* 0x000fe40000000000 */
[----:B------:R-:W-:Y:S01]  /*d0e0*/  ISETP.GE.AND P5, PT, R31, RZ, PT ;  /* 0x000000ff1f00720c */ /* 0x000fe20003fa6270 */
[----:B------:R0:W-:Y:S04]  /*d0f0*/  STL [R1+0xf4], R5 ;  /* 0x0000f40501007387 */ /* 0x0001e80000100800 */
[----:B------:R-:W5:Y:S01]  /*d100*/  LDL.LU R31, [R1+0xab0] ;  /* 0x000ab000011f7983 */ /* 0x000f620000300800 */
[----:B------:R-:W-:Y:S01]  /*d110*/  ISETP.GT.U32.AND P1, PT, R55, R8, PT ;  /* 0x000000083700720c */ /* 0x000fe20003f24070 */
[----:B------:R-:W-:-:S04]  /*d120*/  IMAD.HI.U32 R4, R0, R6, RZ ;  /* 0x0000000600047227 */ /* 0x000fc800078e00ff */
[----:B------:R-:W-:-:S04]  /*d130*/  IMAD.MOV R4, RZ, RZ, -R4 ;  /* 0x000000ffff047224 */ /* 0x000fc800078e0a04 */
[----:B------:R-:W-:-:S04]  /*d140*/  IMAD R6, R55, R4, R6 ;  /* 0x0000000437067224 */ /* 0x000fc800078e0206 */
[----:B------:R-:W-:Y:S01]  /*d150*/  @!P1 IMAD.IADD R8, R8, 0x1, -R55 ;  /* 0x0000000108089824 */ /* 0x000fe200078e0a37 */
[----:B---3--:R-:W-:Y:S02]  /*d160*/  IABS R4, R52 ;  /* 0x0000003400047213 */ /* 0x008fe40000000000 */
[----:B------:R-:W-:Y:S02]  /*d170*/  ISETP.GE.AND P1, PT, R52, RZ, PT ;  /* 0x000000ff3400720c */ /* 0x000fe40003f26270 */
[----:B------:R-:W3:Y:S01]  /*d180*/  LDL.LU R52, [R1+0xab4] ;  /* 0x000ab40001347983 */ /* 0x000ee20000300800 */
[----:B------:R-:W-:Y:S01]  /*d190*/  ISETP.GT.U32.AND P6, PT, R55, R21, PT ;  /* 0x000000153700720c */ /* 0x000fe20003fc4070 */
[----:B------:R-:W-:-:S12]  /*d1a0*/  IMAD.HI.U32 R18, R0, R2, RZ ;  /* 0x0000000200127227 */ /* 0x000fd800078e00ff */
[----:B------:R-:W-:-:S05]  /*d1b0*/  @!P6 IMAD.IADD R21, R21, 0x1, -R55 ;  /* 0x000000011515e824 */ /* 0x000fca00078e0a37 */
[C---:B------:R-:W-:Y:S01]  /*d1c0*/  ISETP.GT.U32.AND P6, PT, R55.reuse, R21, PT ;  /* 0x000000153700720c */ /* 0x040fe20003fc4070 */
[----:B------:R-:W-:Y:S01]  /*d1d0*/  IMAD.MOV R18, RZ, RZ, -R18 ;  /* 0x000000ffff127224 */ /* 0x000fe200078e0a12 */
[----:B------:R-:W-:-:S03]  /*d1e0*/  ISETP.GT.U32.AND P3, PT, R55, R6, PT ;  /* 0x000000063700720c */ /* 0x000fc60003f64070 */
[----:B------:R-:W-:Y:S01]  /*d1f0*/  IMAD R2, R55, R18, R2 ;  /* 0x0000001237027224 */ /* 0x000fe200078e0202 */
[----:B------:R-:W-:-:S07]  /*d200*/  ISETP.GE.AND P2, PT, R34, RZ, PT ;  /* 0x000000ff2200720c */ /* 0x000fce0003f46270 */
[--C-:B------:R-:W-:Y:S01]  /*d210*/  @!P6 IMAD.IADD R21, R21, 0x1, -R55.reuse ;  /* 0x000000011515e824 */ /* 0x100fe200078e0a37 */
[----:B------:R-:W-:Y:S01]  /*d220*/  ISETP.GT.U32.AND P6, PT, R55, R2, PT ;  /* 0x000000023700720c */ /* 0x000fe20003fc4070 */
[----:B------:R-:W-:Y:S02]  /*d230*/  @!P3 IMAD.IADD R6, R6, 0x1, -R55 ;  /* 0x000000010606b824 */ /* 0x000fe400078e0a37 */
[----:B0-----:R-:W-:Y:S02]  /*d240*/  IMAD.MOV.U32 R5, RZ, RZ, R8 ;  /* 0x000000ffff057224 */ /* 0x001fe400078e0008 */
[----:B------:R-:W-:-:S04]  /*d250*/  IMAD.HI.U32 R18, R0, R4, RZ ;  /* 0x0000000400127227 */ /* 0x000fc800078e00ff */
[----:B------:R-:W-:-:S04]  /*d260*/  @!P2 IMAD.MOV R5, RZ, RZ, -R5 ;  /* 0x000000ffff05a224 */ /* 0x000fc800078e0a05 */
[----:B------:R-:W-:Y:S01]  /*d270*/  @!P6 IMAD.IADD R2, R2, 0x1, -R55 ;  /* 0x000000010202e824 */ /* 0x000fe200078e0a37 */
[C---:B------:R-:W-:Y:S01]  /*d280*/  ISETP.GT.U32.AND P6, PT, R55.reuse, R6, PT ;  /* 0x000000063700720c */ /* 0x040fe20003fc4070 */
[----:B------:R-:W-:Y:S01]  /*d290*/  IMAD.MOV R18, RZ, RZ, -R18 ;  /* 0x000000ffff127224 */ /* 0x000fe200078e0a12 */
[----:B------:R0:W-:Y:S03]  /*d2a0*/  STL [R1+0xec], R5 ;  /* 0x0000ec0501007387 */ /* 0x0001e60000100800 */
[C---:B------:R-:W-:Y:S01]  /*d2b0*/  IMAD R4, R55.reuse, R18, R4 ;  /* 0x0000001237047224 */ /* 0x040fe200078e0204 */
[----:B------:R-:W-:Y:S01]  /*d2c0*/  ISETP.GT.U32.AND P2, PT, R55, R2, PT ;  /* 0x000000023700720c */ /* 0x000fe20003f44070 */
[----:B0-----:R-:W-:-:S06]  /*d2d0*/  IMAD.MOV.U32 R5, RZ, RZ, R21 ;  /* 0x000000ffff057224 */ /* 0x001fcc00078e0015 */
[----:B------:R-:W-:Y:S02]  /*d2e0*/  @!P6 IMAD.IADD R6, R6, 0x1, -R55 ;  /* 0x000000010606e824 */ /* 0x000fe400078e0a37 */
[----:B------:R-:W-:Y:S01]  /*d2f0*/  @!P0 IMAD.MOV R5, RZ, RZ, -R5 ;  /* 0x000000ffff058224 */ /* 0x000fe200078e0a05 */
[----:B------:R-:W-:-:S03]  /*d300*/  ISETP.GT.U32.AND P0, PT, R55, R4, PT ;  /* 0x000000043700720c */ /* 0x000fc60003f04070 */
[----:B------:R-:W-:-:S04]  /*d310*/  @!P2 IMAD.IADD R2, R2, 0x1, -R55 ;  /* 0x000000010202a824 */ /* 0x000fc800078e0a37 */
[----:B------:R-:W-:-:S06]  /*d320*/  @!P5 IMAD.MOV R2, RZ, RZ, -R2 ;  /* 0x000000ffff02d224 */ /* 0x000fcc00078e0a02 */
[----:B------:R-:W-:Y:S01]  /*d330*/  @!P0 IMAD.IADD R4, R4, 0x1, -R55 ;  /* 0x0000000104048824 */ /* 0x000fe200078e0a37 */
[----:B--2---:R-:W-:-:S05]  /*d340*/  IABS R20, R29 ;  /* 0x0000001d00147213 */ /* 0x004fca0000000000 */
[----:B------:R-:W-:-:S04]  /*d350*/  IMAD.HI.U32 R17, R0, R20, RZ ;  /* 0x0000001400117227 */ /* 0x000fc800078e00ff */
[----:B------:R-:W-:Y:S01]  /*d360*/  IMAD.MOV R17, RZ, RZ, -R17 ;  /* 0x000000ffff117224 */ /* 0x000fe200078e0a11 */
[----:B------:R-:W-:Y:S02]  /*d370*/  ISETP.GE.AND P3, PT, R29, RZ, PT ;  /* 0x000000ff1d00720c */ /* 0x000fe40003f66270 */
[----:B------:R-:W2:Y:S01]  /*d380*/  LDL.LU R29, [R1+0xab8] ;  /* 0x000ab800011d7983 */ /* 0x000ea20000300800 */
[----:B------:R-:W-:-:S03]  /*d390*/  IMAD R20, R55, R17, R20 ;  /* 0x0000001137147224 */ /* 0x000fc600078e0214 */
[----:B------:R0:W-:Y:S02]  /*d3a0*/  STL [R1+0xe4], R5 ;  /* 0x0000e40501007387 */ /* 0x0001e40000100800 */
[----:B------:R-:W-:Y:S02]  /*d3b0*/  ISETP.GT.U32.AND P6, PT, R55, R20, PT ;  /* 0x000000143700720c */ /* 0x000fe40003fc4070 */
[----:B----4-:R-:W-:-:S05]  /*d3c0*/  IABS R12, R56 ;  /* 0x00000038000c7213 */ /* 0x010fca0000000000 */
[----:B------:R-:W-:Y:S01]  /*d3d0*/  IMAD.HI.U32 R17, R0, R12, RZ ;  /* 0x0000000c00117227 */ /* 0x000fe200078e00ff */
[----:B-----5:R-:W-:-:S03]  /*d3e0*/  IABS R22, R37 ;  /* 0x0000002500167213 */ /* 0x020fc60000000000 */
[----:B------:R-:W-:Y:S01]  /*d3f0*/  IMAD.MOV R17, RZ, RZ, -R17 ;  /* 0x000000ffff117224 */ /* 0x000fe200078e0a11 */
[----:B------:R-:W-:-:S03]  /*d400*/  IABS R18, R36 ;  /* 0x0000002400127213 */ /* 0x000fc60000000000 */
[----:B------:R-:W-:Y:S02]  /*d410*/  IMAD R12, R55, R17, R12 ;  /* 0x00000011370c7224 */ /* 0x000fe400078e020c */
[----:B------:R-:W-:-:S04]  /*d420*/  IMAD.HI.U32 R24, R0, R22, RZ ;  /* 0x0000001600187227 */ /* 0x000fc800078e00ff */
[----:B------:R-:W-:-:S04]  /*d430*/  IMAD.HI.U32 R17, R0, R18, RZ ;  /* 0x0000001200117227 */ /* 0x000fc800078e00ff */
[----:B0-----:R-:W-:Y:S02]  /*d440*/  IMAD.MOV.U32 R5, RZ, RZ, R6 ;  /* 0x000000ffff057224 */ /* 0x001fe400078e0006 */
[----:B------:R-:W-:Y:S02]  /*d450*/  IMAD.MOV R24, RZ, RZ, -R24 ;  /* 0x000000ffff187224 */ /* 0x000fe400078e0a18 */
[----:B------:R-:W-:Y:S02]  /*d460*/  IMAD.MOV R17, RZ, RZ, -R17 ;  /* 0x000000ffff117224 */ /* 0x000fe400078e0a11 */
[----:B------:R-:W-:Y:S01]  /*d470*/  @!P4 IMAD.MOV R5, RZ, RZ, -R5 ;  /* 0x000000ffff05c224 */ /* 0x000fe200078e0a05 */
[----:B------:R-:W-:Y:S01]  /*d480*/  ISETP.GE.AND P0, PT, R56, RZ, PT ;  /* 0x000000ff3800720c */ /* 0x000fe20003f06270 */
[C---:B------:R-:W-:Y:S02]  /*d490*/  IMAD R22, R55.reuse, R24, R22 ;  /* 0x0000001837167224 */ /* 0x040fe400078e0216 */
[----:B------:R-:W-:Y:S01]  /*d4a0*/  IMAD R18, R55, R17, R18 ;  /* 0x0000001137127224 */ /* 0x000fe200078e0212 */
[----:B------:R0:W-:Y:S04]  /*d4b0*/  STL [R1+0xcc], R5 ;  /* 0x0000cc0501007387 */ /* 0x0001e80000100800 */
[----:B------:R-:W4:Y:S01]  /*d4c0*/  LDL.LU R56, [R1+0xabc] ;  /* 0x000abc0001387983 */ /* 0x000f220000300800 */
[----:B------:R-:W-:-:S02]  /*d4d0*/  IABS R17, R31 ;  /* 0x0000001f00117213 */ /* 0x000fc40000000000 */
[C---:B------:R-:W-:Y:S02]  /*d4e0*/  ISETP.GT.U32.AND P5, PT, R55.reuse, R22, PT ;  /* 0x000000163700720c */ /* 0x040fe40003fa4070 */
[----:B------:R-:W-:Y:S01]  /*d4f0*/  IABS R8, R54 ;  /* 0x0000003600087213 */ /* 0x000fe20000000000 */
[----:B------:R-:W-:Y:S01]  /*d500*/  IMAD.HI.U32 R6, R0, R17, RZ ;  /* 0x0000001100067227 */ /* 0x000fe200078e00ff */
[C---:B------:R-:W-:Y:S01]  /*d510*/  ISETP.GT.U32.AND P2, PT, R55.reuse, R12, PT ;  /* 0x0000000c3700720c */ /* 0x040fe20003f44070 */
[----:B------:R-:W5:Y:S02]  /*d520*/  LDL.LU R34, [R1+0xac0] ;  /* 0x000ac00001227983 */ /* 0x000f640000300800 */
[----:B------:R-:W-:Y:S01]  /*d530*/  @!P6 IMAD.IADD R20, R20, 0x1, -R55 ;  /* 0x000000011414e824 */ /* 0x000fe200078e0a37 */
[----:B------:R-:W-:Y:S01]  /*d540*/  ISETP.GT.U32.AND P6, PT, R55, R4, PT ;  /* 0x000000043700720c */ /* 0x000fe20003fc4070 */
[----:B------:R-:W-:Y:S02]  /*d550*/  IMAD.MOV R6, RZ, RZ, -R6 ;  /* 0x000000ffff067224 */ /* 0x000fe400078e0a06 */
[----:B------:R-:W-:-:S04]  /*d560*/  IMAD.HI.U32 R21, R0, R8, RZ ;  /* 0x0000000800157227 */ /* 0x000fc800078e00ff */
[C---:B------:R-:W-:Y:S02]  /*d570*/  IMAD R17, R55.reuse, R6, R17 ;  /* 0x0000000637117224 */ /* 0x040fe400078e0211 */
[----:B------:R-:W-:Y:S02]  /*d580*/  IMAD.MOV R21, RZ, RZ, -R21 ;  /* 0x000000ffff157224 */ /* 0x000fe400078e0a15 */
[--C-:B------:R-:W-:Y:S01]  /*d590*/  @!P5 IMAD.IADD R22, R22, 0x1, -R55.reuse ;  /* 0x000000011616d824 */ /* 0x100fe200078e0a37 */
[C---:B------:R-:W-:Y:S01]  /*d5a0*/  ISETP.GT.U32.AND P5, PT, R55.reuse, R17, PT ;  /* 0x000000113700720c */ /* 0x040fe20003fa4070 */
[C---:B------:R-:W-:Y:S02]  /*d5b0*/  IMAD R8, R55.reuse, R21, R8 ;  /* 0x0000001537087224 */ /* 0x040fe400078e0208 */
[--C-:B------:R-:W-:Y:S01]  /*d5c0*/  @!P2 IMAD.IADD R12, R12, 0x1, -R55.reuse ;  /* 0x000000010c0ca824 */ /* 0x100fe200078e0a37 */
[C---:B------:R-:W-:Y:S01]  /*d5d0*/  ISETP.GT.U32.AND P4, PT, R55.reuse, R20, PT ;  /* 0x000000143700720c */ /* 0x040fe20003f84070 */
[----:B------:R-:W-:Y:S01]  /*d5e0*/  @!P6 IMAD.IADD R4, R4, 0x1, -R55 ;  /* 0x000000010404e824 */ /* 0x000fe200078e0a37 */
[----:B------:R-:W-:-:S02]  /*d5f0*/  ISETP.GT.U32.AND P6, PT, R55, R8, PT ;  /* 0x000000083700720c */ /* 0x000fc40003fc4070 */
[----:B------:R-:W-:Y:S01]  /*d600*/  ISETP.GT.U32.AND P2, PT, R55, R12, PT ;  /* 0x0000000c3700720c */ /* 0x000fe20003f44070 */
[----:B0-----:R-:W-:-:S04]  /*d610*/  IMAD.MOV.U32 R5, RZ, RZ, R4 ;  /* 0x000000ffff057224 */ /* 0x001fc800078e0004 */
[----:B------:R-:W-:Y:S02]  /*d620*/  @!P5 IMAD.IADD R17, R17, 0x1, -R55 ;  /* 0x000000011111d824 */ /* 0x000fe400078e0a37 */
[----:B------:R-:W-:Y:S02]  /*d630*/  @!P1 IMAD.MOV R5, RZ, RZ, -R5 ;  /* 0x000000ffff059224 */ /* 0x000fe400078e0a05 */
[--C-:B------:R-:W-:Y:S01]  /*d640*/  @!P4 IMAD.IADD R20, R20, 0x1, -R55.reuse ;  /* 0x000000011414c824 */ /* 0x100fe200078e0a37 */
[----:B------:R-:W-:Y:S01]  /*d650*/  ISETP.GT.U32.AND P5, PT, R55, R17, PT ;  /* 0x000000113700720c */ /* 0x000fe20003fa4070 */
[--C-:B------:R-:W-:Y:S01]  /*d660*/  @!P6 IMAD.IADD R8, R8, 0x1, -R55.reuse ;  /* 0x000000010808e824 */ /* 0x100fe200078e0a37 */
[----:B------:R-:W-:Y:S01]  /*d670*/  STL [R1+0xd4], R2 ;  /* 0x0000d40201007387 */ /* 0x000fe20000100800 */
[----:B------:R-:W-:Y:S01]  /*d680*/  @!P2 IMAD.IADD R12, R12, 0x1, -R55 ;  /* 0x000000010c0ca824 */ /* 0x000fe200078e0a37 */
[----:B------:R-:W-:Y:S01]  /*d690*/  ISETP.GE.AND P6, PT, R54, RZ, PT ;  /* 0x000000ff3600720c */ /* 0x000fe20003fc6270 */
[----:B------:R-:W-:Y:S01]  /*d6a0*/  IMAD.MOV.U32 R7, RZ, RZ, R20 ;  /* 0x000000ffff077224 */ /* 0x000fe200078e0014 */
[----:B------:R-:W5:Y:S04]  /*d6b0*/  LDL.LU R54, [R1+0xac4] ;  /* 0x000ac40001367983 */ /* 0x000f680000300800 */
[----:B------:R0:W-:Y:S01]  /*d6c0*/  STL [R1+0xd0], R5 ;  /* 0x0000d00501007387 */ /* 0x0001e20000100800 */
[----:B------:R-:W-:-:S02]  /*d6d0*/  @!P3 IMAD.MOV R7, RZ, RZ, -R7 ;  /* 0x000000ffff07b224 */ /* 0x000fc400078e0a07 */
[----:B0-----:R-:W-:-:S04]  /*d6e0*/  IMAD.MOV.U32 R5, RZ, RZ, R12 ;  /* 0x000000ffff057224 */ /* 0x001fc800078e000c */
[----:B------:R-:W-:Y:S01]  /*d6f0*/  @!P0 IMAD.MOV R5, RZ, RZ, -R5 ;  /* 0x000000ffff058224 */ /* 0x000fe200078e0a05 */
[----:B------:R0:W-:Y:S01]  /*d700*/  STL [R1+0xc0], R7 ;  /* 0x0000c00701007387 */ /* 0x0001e20000100800 */
[----:B------:R-:W-:Y:S01]  /*d710*/  @!P5 IMAD.IADD R17, R17, 0x1, -R55 ;  /* 0x000000011111d824 */ /* 0x000fe200078e0a37 */
[----:B---3--:R-:W-:Y:S02]  /*d720*/  IABS R21, R52 ;  /* 0x0000003400157213 */ /* 0x008fe40000000000 */
[----:B------:R1:W-:Y:S01]  /*d730*/  STL [R1+0xc4], R5 ;  /* 0x0000c40501007387 */ /* 0x0003e20000100800 */
[----:B------:R-:W-:-:S03]  /*d740*/  ISETP.GE.AND P5, PT, R52, RZ, PT ;  /* 0x000000ff3400720c */ /* 0x000fc60003fa6270 */
[----:B------:R-:W3:Y:S01]  /*d750*/  LDL.LU R52, [R1+0xac8] ;  /* 0x000ac80001347983 */ /* 0x000ee20000300800 */
[C---:B------:R-:W-:Y:S01]  /*d760*/  ISETP.GT.U32.AND P1, PT, R55.reuse, R22, PT ;  /* 0x000000163700720c */ /* 0x040fe20003f24070 */
[----:B------:R-:W-:Y:S01]  /*d770*/  IMAD.HI.U32 R24, R0, R21, RZ ;  /* 0x0000001500187227 */ /* 0x000fe200078e00ff */
[----:B------:R-:W-:-:S03]  /*d780*/  ISETP.GT.U32.AND P4, PT, R55, R18, PT ;  /* 0x000000123700720c */ /* 0x000fc60003f84070 */
[----:B------:R-:W-:-:S04]  /*d790*/  IMAD.MOV R24, RZ, RZ, -R24 ;  /* 0x000000ffff187224 */ /* 0x000fc800078e0a18 */
[----:B------:R-:W-:-:S04]  /*d7a0*/  IMAD R4, R55, R24, R21 ;  /* 0x0000001837047224 */ /* 0x000fc800078e0215 */
[--C-:B------:R-:W-:Y:S01]  /*d7b0*/  @!P1 IMAD.IADD R22, R22, 0x1, -R55.reuse ;  /* 0x0000000116169824 */ /* 0x100fe200078e0a37 */
[----:B------:R-:W-:Y:S01]  /*d7c0*/  ISETP.GT.U32.AND P1, PT, R55, R4, PT ;  /* 0x000000043700720c */ /* 0x000fe20003f24070 */
[----:B------:R-:W-:Y:S01]  /*d7d0*/  @!P4 IMAD.IADD R18, R18, 0x1, -R55 ;  /* 0x000000011212c824 */ /* 0x000fe200078e0a37 */
[----:B------:R-:W-:Y:S02]  /*d7e0*/  ISETP.GE.AND P2, PT, R37, RZ, PT ;  /* 0x000000ff2500720c */ /* 0x000fe40003f46270 */
[C---:B------:R-:W-:Y:S02]  /*d7f0*/  ISETP.GT.U32.AND P4, PT, R55.reuse, R8, PT ;  /* 0x000000083700720c */ /* 0x040fe40003f84070 */
[----:B------:R-:W-:Y:S01]  /*d800*/  ISETP.GT.U32.AND P3, PT, R55, R18, PT ;  /* 0x000000123700720c */ /* 0x000fe20003f64070 */
[----:B0-----:R-:W-:Y:S01]  /*d810*/  IMAD.MOV.U32 R7, RZ, RZ, R22 ;  /* 0x000000ffff077224 */ /* 0x001fe200078e0016 */
[----:B------:R-:W-:-:S05]  /*d820*/  ISETP.GE.AND P0, PT, R36, RZ, PT ;  /* 0x000000ff2400720c */ /* 0x000fca0003f06270 */
[----:B------:R-:W-:Y:S02]  /*d830*/  @!P1 IMAD.IADD R4, R4, 0x1, -R55 ;  /* 0x0000000104049824 */ /* 0x000fe400078e0a37 */
[----:B------:R-:W-:Y:S02]  /*d840*/  @!P2 IMAD.MOV R7, RZ, RZ, -R7 ;  /* 0x000000ffff07a224 */ /* 0x000fe400078e0a07 */
[--C-:B------:R-:W-:Y:S01]  /*d850*/  @!P4 IMAD.IADD R8, R8, 0x1, -R55.reuse ;  /* 0x000000010808c824 */ /* 0x100fe200078e0a37 */
[----:B------:R-:W-:Y:S01]  /*d860*/  ISETP.GE.AND P4, PT, R31, RZ, PT ;  /* 0x000000ff1f00720c */ /* 0x000fe20003f86270 */
[----:B------:R-:W-:Y:S02]  /*d870*/  @!P3 IMAD.IADD R18, R18, 0x1, -R55 ;  /* 0x000000011212b824 */ /* 0x000fe400078e0a37 */
[----:B-1----:R-:W-:-:S04]  /*d880*/  IMAD.MOV.U32 R5, RZ, RZ, R8 ;  /* 0x000000ffff057224 */ /* 0x002fc800078e0008 */
[----:B------:R-:W-:Y:S01]  /*d890*/  @!P6 IMAD.MOV R5, RZ, RZ, -R5 ;  /* 0x000000ffff05e224 */ /* 0x000fe200078e0a05 */
[----:B------:R-:W-:-:S13]  /*d8a0*/  ISETP.GT.U32.AND P2, PT, R55, R4, PT ;  /* 0x000000043700720c */ /* 0x000fda0003f44070 */
[----:B------:R-:W-:-:S04]  /*d8b0*/  @!P2 IMAD.IADD R4, R4, 0x1, -R55 ;  /* 0x000000010404a824 */ /* 0x000fc800078e0a37 */
[----:B------:R-:W-:Y:S01]  /*d8c0*/  @!P5 IMAD.MOV R4, RZ, RZ, -R4 ;  /* 0x000000ffff04d224 */ /* 0x000fe200078e0a04 */
[----:B--2---:R-:W-:Y:S02]  /*d8d0*/  IABS R2, R29 ;  /* 0x0000001d00027213 */ /* 0x004fe40000000000 */
[----:B------:R-:W-:Y:S02]  /*d8e0*/  ISETP.GE.AND P1, PT, R29, RZ, PT ;  /* 0x000000ff1d00720c */ /* 0x000fe40003f26270 */
[----:B------:R-:W2:Y:S04]  /*d8f0*/  LDL.LU R29, [R1+0xacc] ;  /* 0x000acc00011d7983 */ /* 0x000ea80000300800 */
[----:B------:R0:W-:Y:S04]  /*d900*/  STL [R1+0x6c], R7 ;  /* 0x00006c0701007387 */ /* 0x0001e80000100800 */
[----:B------:R-:W2:Y:S01]  /*d910*/  LDL.LU R31, [R1+0xad0] ;  /* 0x000ad000011f7983 */ /* 0x000ea20000300800 */
[----:B------:R-:W-:-:S04]  /*d920*/  IMAD.HI.U32 R6, R0, R2, RZ ;  /* 0x0000000200067227 */ /* 0x000fc800078e00ff */
[----:B0-----:R-:W-:Y:S01]  /*d930*/  IMAD.MOV.U32 R7, RZ, RZ, R18 ;  /* 0x000000ffff077224 */ /* 0x001fe200078e0012 */
[----:B------:R0:W-:Y:S01]  /*d940*/  STL [R1+0xac], R5 ;  /* 0x0000ac0501007387 */ /* 0x0001e20000100800 */
[----:B------:R-:W-:Y:S02]  /*d950*/  IMAD.MOV R6, RZ, RZ, -R6 ;  /* 0x000000ffff067224 */ /* 0x000fe400078e0a06 */
[----:B------:R-:W-:Y:S02]  /*d960*/  @!P0 IMAD.MOV R7, RZ, RZ, -R7 ;  /* 0x000000ffff078224 */ /* 0x000fe400078e0a07 */
[----:B------:R-:W-:-:S05]  /*d970*/  IMAD R2, R55, R6, R2 ;  /* 0x0000000637027224 */ /* 0x000fca00078e0202 */
[----:B------:R-:W-:-:S13]  /*d980*/  ISETP.GT.U32.AND P3, PT, R55, R2, PT ;  /* 0x000000023700720c */ /* 0x000fda0003f64070 */
[----:B------:R-:W-:Y:S01]  /*d990*/  @!P3 IMAD.IADD R2, R2, 0x1, -R55 ;  /* 0x000000010202b824 */ /* 0x000fe200078e0a37 */
[----:B----4-:R-:W-:Y:S02]  /*d9a0*/  IABS R12, R56 ;  /* 0x00000038000c7213 */ /* 0x010fe40000000000 */
[----:B------:R-:W-:Y:S02]  /*d9b0*/  ISETP.GE.AND P0, PT, R56, RZ, PT ;  /* 0x000000ff3800720c */ /* 0x000fe40003f06270 */
[----:B------:R-:W4:Y:S01]  /*d9c0*/  LDL.LU R56, [R1+0xad4] ;  /* 0x000ad40001387983 */ /* 0x000f220000300800 */
[----:B------:R-:W-:Y:S01]  /*d9d0*/  ISETP.GT.U32.AND P6, PT, R55, R2, PT ;  /* 0x000000023700720c */ /* 0x000fe20003fc4070 */
[----:B0-----:R-:W-:-:S04]  /*d9e0*/  IMAD.MOV.U32 R5, RZ, RZ, R17 ;  /* 0x000000ffff057224 */ /* 0x001fc800078e0011 */
[----:B------:R-:W-:Y:S01]  /*d9f0*/  @!P4 IMAD.MOV R5, RZ, RZ, -R5 ;  /* 0x000000ffff05c224 */ /* 0x000fe200078e0a05 */
[----:B------:R-:W-:Y:S01]  /*da00*/  STL [R1+0xb4], R7 ;  /* 0x0000b40701007387 */ /* 0x000fe20000100800 */
[----:B-----5:R-:W-:-:S06]  /*da10*/  IABS R21, R34 ;  /* 0x0000002200157213 */ /* 0x020fcc0000000000 */
[----:B------:R-:W-:Y:S01]  /*da20*/  @!P6 IMAD.IADD R2, R2, 0x1, -R55 ;  /* 0x000000010202e824 */ /* 0x000fe200078e0a37 */
[----:B------:R-:W-:Y:S01]  /*da30*/  STL [R1+0xb8], R5 ;  /* 0x0000b80501007387 */ /* 0x000fe20000100800 */
[----:B------:R-:W-:Y:S02]  /*da40*/  ISETP.GE.AND P2, PT, R34, RZ, PT ;  /* 0x000000ff2200720c */ /* 0x000fe40003f46270 */
[----:B------:R-:W-:Y:S01]  /*da50*/  @!P1 IMAD.MOV R2, RZ, RZ, -R2 ;  /* 0x000000ffff029224 */ /* 0x000fe200078e0a02 */
[----:B------:R-:W5:Y:S04]  /*da60*/  LDL.LU R34, [R1+0xad8] ;  /* 0x000ad80001227983 */ /* 0x000f680000300800 */
[----:B------:R0:W-:Y:S04]  /*da70*/  STL [R1+0xbc], R4 ;  /* 0x0000bc0401007387 */ /* 0x0001e80000100800 */
[----:B------:R1:W-:Y:S01]  /*da80*/  STL [R1+0x2a0], R2 ;  /* 0x0002a00201007387 */ /* 0x0003e20000100800 */
[----:B---3--:R-:W-:-:S02]  /*da90*/  IABS R18, R52 ;  /* 0x0000003400127213 */ /* 0x008fc40000000000 */
[----:B------:R-:W-:Y:S02]  /*daa0*/  ISETP.GE.AND P1, PT, R52, RZ, PT ;  /* 0x000000ff3400720c */ /* 0x000fe40003f26270 */
[----:B------:R-:W3:Y:S01]  /*dab0*/  LDL.LU R52, [R1+0xadc] ;  /* 0x000adc0001347983 */ /* 0x000ee20000300800 */
[----:B------:R-:W-:-:S04]  /*dac0*/  IMAD.MOV.U32 R6, RZ, RZ, R12 ;  /* 0x000000ffff067224 */ /* 0x000fc800078e000c */
[----:B------:R-:W-:-:S04]  /*dad0*/  IMAD.HI.U32 R24, R0, R6, RZ ;  /* 0x0000000600187227 */ /* 0x000fc800078e00ff */
[----:B------:R-:W-:Y:S02]  /*dae0*/  IMAD.MOV R24, RZ, RZ, -R24 ;  /* 0x000000ffff187224 */ /* 0x000fe400078e0a18 */
[----:B------:R-:W-:-:S04]  /*daf0*/  IMAD.HI.U32 R20, R0, R21, RZ ;  /* 0x0000001500147227 */ /* 0x000fc800078e00ff */
[----:B------:R-:W-:Y:S02]  /*db00*/  IMAD R6, R55, R24, R6 ;  /* 0x0000001837067224 */ /* 0x000fe400078e0206 */
[----:B------:R-:W-:-:S03]  /*db10*/  IMAD.MOV R20, RZ, RZ, -R20 ;  /* 0x000000ffff147224 */ /* 0x000fc600078e0a14 */
[C---:B------:R-:W-:Y:S01]  /*db20*/  ISETP.GT.U32.AND P3, PT, R55.reuse, R6, PT ;  /* 0x000000063700720c */ /* 0x040fe20003f64070 */
[----:B------:R-:W-:-:S05]  /*db30*/  IMAD R21, R55, R20, R21 ;  /* 0x0000001437157224 */ /* 0x000fca00078e0215 */
[----:B------:R-:W-:Y:S02]  /*db40*/  ISETP.GT.U32.AND P4, PT, R55, R21, PT ;  /* 0x000000153700720c */ /* 0x000fe40003f84070 */
[----:B------:R-:W-:-:S05]  /*db50*/  IABS R12, R54 ;  /* 0x00000036000c7213 */ /* 0x000fca0000000000 */
[----:B------:R-:W-:-:S05]  /*db60*/  @!P3 IMAD.IADD R6, R6, 0x1, -R55 ;  /* 0x000000010606b824 */ /* 0x000fca00078e0a37 */
[----:B------:R-:W-:Y:S01]  /*db70*/  ISETP.GT.U32.AND P3, PT, R55, R6, PT ;  /* 0x000000063700720c */ /* 0x000fe20003f64070 */
[----:B------:R-:W-:Y:S02]  /*db80*/  @!P4 IMAD.IADD R21, R21, 0x1, -R55 ;  /* 0x000000011515c824 */ /* 0x000fe400078e0a37 */
[----:B------:R-:W-:-:S03]  /*db90*/  IMAD.HI.U32 R8, R0, R12, RZ ;  /* 0x0000000c00087227 */ /* 0x000fc600078e00ff */
[----:B------:R-:W-:Y:S01]  /*dba0*/  ISETP.GT.U32.AND P4, PT, R55, R21, PT ;  /* 0x000000153700720c */ /* 0x000fe20003f84070 */
[----:B0-----:R-:W-:-:S04]  /*dbb0*/  IMAD.HI.U32 R4, R0, R18, RZ ;  /* 0x0000001200047227 */ /* 0x001fc800078e00ff */
[----:B------:R-:W-:Y:S02]  /*dbc0*/  IMAD.MOV R8, RZ, RZ, -R8 ;  /* 0x000000ffff087224 */ /* 0x000fe400078e0a08 */
[----:B------:R-:W-:Y:S02]  /*dbd0*/  IMAD.MOV R4, RZ, RZ, -R4 ;  /* 0x000000ffff047224 */ /* 0x000fe400078e0a04 */
[C---:B------:R-:W-:Y:S02]  /*dbe0*/  IMAD R12, R55.reuse, R8, R12 ;  /* 0x00000008370c7224 */ /* 0x040fe400078e020c */
[--C-:B------:R-:W-:Y:S02]  /*dbf0*/  @!P3 IMAD.IADD R6, R6, 0x1, -R55.reuse ;  /* 0x000000010606b824 */ /* 0x100fe400078e0a37 */
[C---:B------:R-:W-:Y:S01]  /*dc00*/  IMAD R18, R55.reuse, R4, R18 ;  /* 0x0000000437127224 */ /* 0x040fe200078e0212 */
[----:B------:R-:W-:Y:S01]  /*dc10*/  ISETP.GT.U32.AND P6, PT, R55, R12, PT ;  /* 0x0000000c3700720c */ /* 0x000fe20003fc4070 */
[----:B------:R-:W-:-:S03]  /*dc20*/  @!P4 IMAD.IADD R21, R21, 0x1, -R55 ;  /* 0x000000011515c824 */ /* 0x000fc600078e0a37 */
[----:B------:R-:W-:Y:S02]  /*dc30*/  ISETP.GT.U32.AND P4, PT, R55, R18, PT ;  /* 0x000000123700720c */ /* 0x000fe40003f84070 */
[----:B------:R-:W-:Y:S01]  /*dc40*/  ISETP.GE.AND P5, PT, R54, RZ, PT ;  /* 0x000000ff3600720c */ /* 0x000fe20003fa6270 */
[----:B------:R-:W-:Y:S02]  /*dc50*/  IMAD.MOV.U32 R5, RZ, RZ, R6 ;  /* 0x000000ffff057224 */ /* 0x000fe400078e0006 */
[----:B------:R-:W-:-:S04]  /*dc60*/  IMAD.MOV.U32 R7, RZ, RZ, R21 ;  /* 0x000000ffff077224 */ /* 0x000fc800078e0015 */
[----:B------:R-:W-:-:S04]  /*dc70*/  @!P6 IMAD.IADD R12, R12, 0x1, -R55 ;  /* 0x000000010c0ce824 */ /* 0x000fc800078e0a37 */
[----:B------:R-:W-:Y:S01]  /*dc80*/  @!P4 IMAD.IADD R18, R18, 0x1, -R55 ;  /* 0x000000011212c824 */ /* 0x000fe200078e0a37 */
[C---:B------:R-:W-:Y:S01]  /*dc90*/  ISETP.GT.U32.AND P6, PT, R55.reuse, R12, PT ;  /* 0x0000000c3700720c */ /* 0x040fe20003fc4070 */
[----:B------:R-:W-:Y:S02]  /*dca0*/  @!P0 IMAD.MOV R5, RZ, RZ, -R5 ;  /* 0x000000ffff058224 */ /* 0x000fe400078e0a05 */
[----:B------:R-:W-:Y:S01]  /*dcb0*/  @!P2 IMAD.MOV R7, RZ, RZ, -R7 ;  /* 0x000000ffff07a224 */ /* 0x000fe200078e0a07 */
[----:B------:R-:W-:-:S09]  /*dcc0*/  ISETP.GT.U32.AND P4, PT, R55, R18, PT ;  /* 0x000000123700720c */ /* 0x000fd20003f84070 */
[----:B------:R-:W-:-:S04]  /*dcd0*/  @!P6 IMAD.IADD R12, R12, 0x1, -R55 ;  /* 0x000000010c0ce824 */ /* 0x000fc800078e0a37 */
[----:B------:R-:W-:Y:S01]  /*dce0*/  @!P4 IMAD.IADD R18, R18, 0x1, -R55 ;  /* 0x000000011212c824 */ /* 0x000fe200078e0a37 */
[----:B--2---:R-:W-:Y:S02]  /*dcf0*/  IABS R17, R29 ;  /* 0x0000001d00117213 */ /* 0x004fe40000000000 */
[----:B------:R-:W-:Y:S02]  /*dd00*/  ISETP.GE.AND P3, PT, R29, RZ, PT ;  /* 0x000000ff1d00720c */ /* 0x000fe40003f66270 */
[----:B------:R-:W2:Y:S01]  /*dd10*/  LDL.LU R29, [R1+0xae0] ;  /* 0x000ae000011d7983 */ /* 0x000ea20000300800 */
[----:B------:R-:W-:Y:S01]  /*dd20*/  IMAD.HI.U32 R22, R0, R17, RZ ;  /* 0x0000001100167227 */ /* 0x000fe200078e00ff */
[----:B-1----:R-:W-:Y:S02]  /*dd30*/  IABS R2, R31 ;  /* 0x0000001f00027213 */ /* 0x002fe40000000000 */
[----:B------:R-:W2:Y:S01]  /*dd40*/  LDL.LU R54, [R1+0xae4] ;  /* 0x000ae40001367983 */ /* 0x000ea20000300800 */
[----:B------:R-:W-:-:S02]  /*dd50*/  IMAD.MOV R22, RZ, RZ, -R22 ;  /* 0x000000ffff167224 */ /* 0x000fc400078e0a16 */
[----:B------:R-:W-:-:S04]  /*dd60*/  IMAD.HI.U32 R8, R0, R2, RZ ;  /* 0x0000000200087227 */ /* 0x000fc800078e00ff */
[----:B------:R-:W-:Y:S02]  /*dd70*/  IMAD.MOV R8, RZ, RZ, -R8 ;  /* 0x000000ffff087224 */ /* 0x000fe400078e0a08 */
[C---:B------:R-:W-:Y:S02]  /*dd80*/  IMAD R17, R55.reuse, R22, R17 ;  /* 0x0000001637117224 */ /* 0x040fe400078e0211 */
[C---:B------:R-:W-:Y:S01]  /*dd90*/  IMAD R2, R55.reuse, R8, R2 ;  /* 0x0000000837027224 */ /* 0x040fe200078e0202 */
[----:B------:R0:W-:Y:S02]  /*dda0*/  STL [R1+0x7c], R5 ;  /* 0x00007c0501007387 */ /* 0x0001e40000100800 */
[----:B------:R-:W-:Y:S02]  /*ddb0*/  ISETP.GT.U32.AND P0, PT, R55, R17, PT ;  /* 0x000000113700720c */ /* 0x000fe40003f04070 */
[----:B------:R-:W-:Y:S01]  /*ddc0*/  STL [R1+0x9c], R7 ;  /* 0x00009c0701007387 */ /* 0x000fe20000100800 */
[----:B0-----:R-:W-:-:S10]  /*ddd0*/  IMAD.MOV.U32 R5, RZ, RZ, R12 ;  /* 0x000000ffff057224 */ /* 0x001fd400078e000c */
[----:B------:R-:W-:Y:S02]  /*dde0*/  @!P0 IMAD.IADD R17, R17, 0x1, -R55 ;  /* 0x0000000111118824 */ /* 0x000fe400078e0a37 */
[----:B------:R-:W-:-:S03]  /*ddf0*/  @!P5 IMAD.MOV R5, RZ, RZ, -R5 ;  /* 0x000000ffff05d224 */ /* 0x000fc600078e0a05 */
[----:B------:R-:W-:Y:S02]  /*de00*/  ISETP.GT.U32.AND P0, PT, R55, R17, PT ;  /* 0x000000113700720c */ /* 0x000fe40003f04070 */
[----:B----4-:R-:W-:-:S05]  /*de10*/  IABS R20, R56 ;  /* 0x0000003800147213 */ /* 0x010fca0000000000 */
[----:B------:R-:W-:Y:S01]  /*de20*/  IMAD.HI.U32 R8, R0, R20, RZ ;  /* 0x0000001400087227 */ /* 0x000fe200078e00ff */
[----:B------:R-:W-:Y:S02]  /*de30*/  ISETP.GE.AND P2, PT, R56, RZ, PT ;  /* 0x000000ff3800720c */ /* 0x000fe40003f46270 */
[----:B------:R-:W4:Y:S01]  /*de40*/  LDL.LU R56, [R1+0xae8] ;  /* 0x000ae80001387983 */ /* 0x000f220000300800 */
[----:B------:R-:W-:-:S04]  /*de50*/  IMAD.MOV R8, RZ, RZ, -R8 ;  /* 0x000000ffff087224 */ /* 0x000fc800078e0a08 */
[----:B------:R-:W-:-:S05]  /*de60*/  IMAD R20, R55, R8, R20 ;  /* 0x0000000837147224 */ /* 0x000fca00078e0214 */
[----:B------:R-:W-:Y:S02]  /*de70*/  ISETP.GT.U32.AND P4, PT, R55, R20, PT ;  /* 0x000000143700720c */ /* 0x000fe40003f84070 */
[----:B------:R-:W-:Y:S02]  /*de80*/  ISETP.GE.AND P6, PT, R31, RZ, PT ;  /* 0x000000ff1f00720c */ /* 0x000fe40003fc6270 */
[----:B------:R-:W4:Y:S04]  /*de90*/  LDL.LU R31, [R1+0xaec] ;  /* 0x000aec00011f7983 */ /* 0x000f280000300800 */
[----:B------:R0:W-:Y:S05]  /*dea0*/  STL [R1+0xa4], R5 ;  /* 0x0000a40501007387 */ /* 0x0001ea0000100800 */
[----:B------:R-:W-:-:S02]  /*deb0*/  @!P4 IMAD.IADD R20, R20, 0x1, -R55 ;  /* 0x000000011414c824 */ /* 0x000fc400078e0a37 */
[----:B0-----:R-:W-:-:S03]  /*dec0*/  IMAD.MOV.U32 R5, RZ, RZ, R18 ;  /* 0x000000ffff057224 */ /* 0x001fc600078e0012 */
[----:B------:R-:W-:Y:S01]  /*ded0*/  ISETP.GT.U32.AND P4, PT, R55, R20, PT ;  /* 0x000000143700720c */ /* 0x000fe20003f84070 */
[----:B------:R-:W-:Y:S02]  /*dee0*/  @!P0 IMAD.IADD R17, R17, 0x1, -R55 ;  /* 0x0000000111118824 */ /* 0x000fe400078e0a37 */
[----:B------:R-:W-:-:S05]  /*def0*/  @!P1 IMAD.MOV R5, RZ, RZ, -R5 ;  /* 0x000000ffff059224 */ /* 0x000fca00078e0a05 */
[----:B------:R0:W-:Y:S02]  /*df00*/  STL [R1+0xa0], R5 ;  /* 0x0000a00501007387 */ /* 0x0001e40000100800 */
[----:B0-----:R-:W-:-:S04]  /*df10*/  IMAD.MOV.U32 R5, RZ, RZ, R17 ;  /* 0x000000ffff057224 */ /* 0x001fc800078e0011 */
[----:B------:R-:W-:Y:S02]  /*df20*/  @!P3 IMAD.MOV R5, RZ, RZ, -R5 ;  /* 0x000000ffff05b224 */ /* 0x000fe400078e0a05 */
[----:B------:R-:W-:-:S03]  /*df30*/  @!P4 IMAD.IADD R20, R20, 0x1, -R55 ;  /* 0x000000011414c824 */ /* 0x000fc600078e0a37 */
[----:B------:R0:W-:Y:S01]  /*df40*/  STL [R1+0x8c], R5 ;  /* 0x00008c0501007387 */ /* 0x0001e20000100800 */
[----:B---3--:R-:W-:Y:S02]  /*df50*/  IABS R12, R52 ;  /* 0x00000034000c7213 */ /* 0x008fe40000000000 */
[----:B------:R-:W-:Y:S02]  /*df60*/  ISETP.GE.AND P4, PT, R52, RZ, PT ;  /* 0x000000ff3400720c */ /* 0x000fe40003f86270 */
[----:B------:R-:W3:Y:S01]  /*df70*/  LDL.LU R52, [R1+0xaf0] ;  /* 0x000af00001347983 */ /* 0x000ee20000300800 */
[----:B------:R-:W-:Y:S02]  /*df80*/  ISETP.GT.U32.AND P5, PT, R55, R2, PT ;  /* 0x000000023700720c */ /* 0x000fe40003fa4070 */
[----:B-----5:R-:W-:Y:S01]  /*df90*/  IABS R4, R34 ;  /* 0x0000002200047213 */ /* 0x020fe20000000000 */
[----:B------:R-:W-:-:S04]  /*dfa0*/  IMAD.HI.U32 R21, R0, R12, RZ ;  /* 0x0000000c00157227 */ /* 0x000fc800078e00ff */
[----:B------:R-:W-:-:S04]  /*dfb0*/  IMAD.HI.U32 R6, R0, R4, RZ ;  /* 0x0000000400067227 */ /* 0x000fc800078e00ff */
[----:B------:R-:W-:Y:S02]  /*dfc0*/  IMAD.MOV R21, RZ, RZ, -R21 ;  /* 0x000000ffff157224 */ /* 0x000fe400078e0a15 */
[----:B------:R-:W-:Y:S02]  /*dfd0*/  @!P5 IMAD.IADD R2, R2, 0x1, -R55 ;  /* 0x000000010202d824 */ /* 0x000fe400078e0a37 */
[----:B------:R-:W-:Y:S02]  /*dfe0*/  IMAD.MOV R6, RZ, RZ, -R6 ;  /* 0x000000ffff067224 */ /* 0x000fe400078e0a06 */
[C---:B------:R-:W-:Y:S01]  /*dff0*/  IMAD R12, R55.reuse, R21, R12 ;  /* 0x00000015370c7224 */ /* 0x040fe200078e020c */
[C---:B------:R-:W-:Y:S01]  /*e000*/  ISETP.GT.U32.AND P5, PT, R55.reuse, R2, PT ;  /* 0x000000023700720c */ /* 0x040fe20003fa4070 */
[----:B------:R-:W-:-:S03]  /*e010*/  IMAD R4, R55, R6, R4 ;  /* 0x0000000637047224 */ /* 0x000fc600078e0204 */
[C---:B------:R-:W-:Y:S02]  /*e020*/  ISETP.GT.U32.AND P0, PT, R55.reuse, R12, PT ;  /* 0x0000000c3700720c */ /* 0x040fe40003f04070 */
[----:B------:R-:W-:-:S07]  /*e030*/  ISETP.GT.U32.AND P1, PT, R55, R4, PT ;  /* 0x000000043700720c */ /* 0x000fce0003f24070 */
[----:B------:R-:W-:-:S04]  /*e040*/  @!P5 IMAD.IADD R2, R2, 0x1, -R55 ;  /* 0x000000010202d824 */ /* 0x000fc800078e0a37 */
[--C-:B------:R-:W-:Y:S02]  /*e050*/  @!P0 IMAD.IADD R12, R12, 0x1, -R55.reuse ;  /* 0x000000010c0c8824 */ /* 0x100fe400078e0a37 */
[----:B0-----:R-:W-:Y:S02]  /*e060*/  IMAD.MOV.U32 R5, RZ, RZ, R2 ;  /* 0x000000ffff057224 */ /* 0x001fe400078e0002 */
[----:B------:R-:W-:Y:S02]  /*e070*/  @!P1 IMAD.IADD R4, R4, 0x1, -R55 ;  /* 0x0000000104049824 */ /* 0x000fe400078e0a37 */
[----:B------:R-:W-:Y:S02]  /*e080*/  @!P6 IMAD.MOV R5, RZ, RZ, -R5 ;  /* 0x000000ffff05e224 */ /* 0x000fe400078e0a05 */
[----:B------:R-:W-:Y:S01]  /*e090*/  IMAD.MOV.U32 R7, RZ, RZ, R20 ;  /* 0x000000ffff077224 */ /* 0x000fe200078e0014 */
[----:B------:R-:W-:-:S03]  /*e0a0*/  ISETP.GT.U32.AND P3, PT, R55, R4, PT ;  /* 0x000000043700720c */ /* 0x000fc60003f64070 */
[----:B------:R-:W-:Y:S01]  /*e0b0*/  @!P2 IMAD.MOV R7, RZ, RZ, -R7 ;  /* 0x000000ffff07a224 */ /* 0x000fe200078e0a07 */
[----:B------:R-:W-:-:S09]  /*e0c0*/  ISETP.GE.AND P1, PT, R34, RZ, PT ;  /* 0x000000ff2200720c */ /* 0x000fd20003f26270 */
[----:B------:R-:W-:Y:S01]  /*e0d0*/  @!P3 IMAD.IADD R4, R4, 0x1, -R55 ;  /* 0x000000010404b824 */ /* 0x000fe200078e0a37 */
[----:B--2---:R-:W-:Y:S02]  /*e0e0*/  IABS R6, R29 ;  /* 0x0000001d00067213 */ /* 0x004fe40000000000 */
[----:B------:R-:W-:Y:S02]  /*e0f0*/  ISETP.GE.AND P0, PT, R29, RZ, PT ;  /* 0x000000ff1d00720c */ /* 0x000fe40003f06270 */
[----:B------:R-:W2:Y:S01]  /*e100*/  LDL.LU R29, [R1+0xaf4] ;  /* 0x000af400011d7983 */ /* 0x000ea20000300800 */
[----:B------:R-:W-:Y:S02]  /*e110*/  IABS R8, R54 ;  /* 0x0000003600087213 */ /* 0x000fe40000000000 */
[----:B------:R-:W-:Y:S01]  /*e120*/  ISETP.GE.AND P2, PT, R54, RZ, PT ;  /* 0x000000ff3600720c */ /* 0x000fe20003f46270 */
[----:B------:R0:W-:Y:S01]  /*e130*/  STL [R1+0x98], R5 ;  /* 0x0000980501007387 */ /* 0x0001e20000100800 */
[----:B------:R-:W-:-:S03]  /*e140*/  IMAD.HI.U32 R18, R0, R6, RZ ;  /* 0x0000000600127227 */ /* 0x000fc600078e00ff */
[----:B------:R-:W5:Y:S01]  /*e150*/  LDL.LU R54, [R1+0xaf8] ;  /* 0x000af80001367983 */ /* 0x000f620000300800 */
[----:B------:R-:W-:-:S04]  /*e160*/  IMAD.MOV R18, RZ, RZ, -R18 ;  /* 0x000000ffff127224 */ /* 0x000fc800078e0a12 */
[----:B------:R-:W-:Y:S02]  /*e170*/  IMAD R6, R55, R18, R6 ;  /* 0x0000001237067224 */ /* 0x000fe400078e0206 */
[----:B0-----:R-:W-:-:S03]  /*e180*/  IMAD.MOV.U32 R5, RZ, RZ, R4 ;  /* 0x000000ffff057224 */ /* 0x001fc600078e0004 */
[C---:B------:R-:W-:Y:S01]  /*e190*/  ISETP.GT.U32.AND P5, PT, R55.reuse, R6, PT ;  /* 0x000000063700720c */ /* 0x040fe20003fa4070 */
[----:B------:R-:W-:Y:S01]  /*e1a0*/  @!P1 IMAD.MOV R5, RZ, RZ, -R5 ;  /* 0x000000ffff059224 */ /* 0x000fe200078e0a05 */
[----:B------:R0:W-:Y:S11]  /*e1b0*/  STL [R1+0x94], R7 ;  /* 0x0000940701007387 */ /* 0x0001f60000100800 */
[----:B------:R-:W-:Y:S01]  /*e1c0*/  @!P5 IMAD.IADD R6, R6, 0x1, -R55 ;  /* 0x000000010606d824 */ /* 0x000fe200078e0a37 */
[----:B------:R-:W-:-:S04]  /*e1d0*/  ISETP.GT.U32.AND P5, PT, R55, R12, PT ;  /* 0x0000000c3700720c */ /* 0x000fc80003fa4070 */
[----:B------:R-:W-:Y:S02]  /*e1e0*/  ISETP.GT.U32.AND P6, PT, R55, R6, PT ;  /* 0x000000063700720c */ /* 0x000fe40003fc4070 */
[----:B----4-:R-:W-:Y:S02]  /*e1f0*/  IABS R17, R56 ;  /* 0x0000003800117213 */ /* 0x010fe40000000000 */
[----:B------:R-:W-:Y:S02]  /*e200*/  ISETP.GE.AND P1, PT, R56, RZ, PT ;  /* 0x000000ff3800720c */ /* 0x000fe40003f26270 */
[----:B------:R-:W4:Y:S04]  /*e210*/  LDL.LU R56, [R1+0xafc] ;  /* 0x000afc0001387983 */ /* 0x000f280000300800 */
[----:B------:R-:W4:Y:S04]  /*e220*/  LDL.LU R37, [R1+0xb00] ;  /* 0x000b000001257983 */ /* 0x000f280000300800 */
[----:B------:R1:W-:Y:S04]  /*e230*/  STL [R1+0x240], R5 ;  /* 0x0002400501007387 */ /* 0x0003e80000100800 */
[----:B------:R-:W4:Y:S01]  /*e240*/  LDL.LU R36, [R1+0xb04] ;  /* 0x000b040001247983 */ /* 0x000f220000300800 */
[----:B------:R-:W-:-:S02]  /*e250*/  @!P5 IMAD.IADD R12, R12, 0x1, -R55 ;  /* 0x000000010c0cd824 */ /* 0x000fc400078e0a37 */
[----:B------:R-:W-:Y:S02]  /*e260*/  @!P6 IMAD.IADD R6, R6, 0x1, -R55 ;  /* 0x000000010606e824 */ /* 0x000fe400078e0a37 */
[----:B0-----:R-:W-:Y:S02]  /*e270*/  IMAD.MOV.U32 R7, RZ, RZ, R12 ;  /* 0x000000ffff077224 */ /* 0x001fe400078e000c */
[----:B-1----:R-:W-:Y:S02]  /*e280*/  IMAD.MOV.U32 R5, RZ, RZ, R6 ;  /* 0x000000ffff057224 */ /* 0x002fe400078e0006 */
[----:B------:R-:W-:Y:S02]  /*e290*/  @!P4 IMAD.MOV R7, RZ, RZ, -R7 ;  /* 0x000000ffff07c224 */ /* 0x000fe400078e0a07 */
[----:B------:R-:W-:-:S03]  /*e2a0*/  @!P0 IMAD.MOV R5, RZ, RZ, -R5 ;  /* 0x000000ffff058224 */ /* 0x000fc600078e0a05 */
[----:B------:R0:W-:Y:S04]  /*e2b0*/  STL [R1+0x234], R7 ;  /* 0x0002340701007387 */ /* 0x0001e80000100800 */
[----:B------:R1:W-:Y:S01]  /*e2c0*/  STL [R1+0x238], R5 ;  /* 0x0002380501007387 */ /* 0x0003e20000100800 */
[----:B---3--:R-:W-:Y:S02]  /*e2d0*/  IABS R4, R52 ;  /* 0x0000003400047213 */ /* 0x008fe40000000000 */
[----:B------:R-:W-:Y:S02]  /*e2e0*/  ISETP.GE.AND P4, PT, R52, RZ, PT ;  /* 0x000000ff3400720c */ /* 0x000fe40003f86270 */
[----:B------:R-:W3:Y:S01]  /*e2f0*/  LDL.LU R52, [R1+0xb08] ;  /* 0x000b080001347983 */ /* 0x000ee20000300800 */
[----:B------:R-:W-:-:S03]  /*e300*/  IMAD.HI.U32 R18, R0, R8, RZ ;  /* 0x0000000800127227 */ /* 0x000fc600078e00ff */
[----:B------:R-:W3:Y:S01]  /*e310*/  LDL.LU R34, [R1+0xb0c] ;  /* 0x000b0c0001227983 */ /* 0x000ee20000300800 */
        /* <DEDUP_REMOVED lines=9> */
[----:B------:R-:W-:-:S03]  /*e3b0*/  ISETP.GT.U32.AND P3, PT, R55, R8, PT ;  /* 0x000000083700720c */ /* 0x000fc60003f64070 */
[----:B------:R-:W-:-:S04]  /*e3c0*/  IMAD.MOV R2, RZ, RZ, -R2 ;  /* 0x000000ffff027224 */ /* 0x000fc800078e0a02 */
[C---:B------:R-:W-:Y:S01]  /*e3d0*/  IMAD R18, R55.reuse, R2, R18 ;  /* 0x0000000237127224 */ /* 0x040fe200078e0212 */
[----:B------:R-:W-:-:S05]  /*e3e0*/  ISETP.GT.U32.AND P6, PT, R55, R17, PT ;  /* 0x000000113700720c */ /* 0x000fca0003fc4070 */
[----:B------:R-:W-:Y:S01]  /*e3f0*/  @!P3 IMAD.IADD R8, R8, 0x1, -R55 ;  /* 0x000000010808b824 */ /* 0x000fe200078e0a37 */
[----:B------:R-:W-:-:S07]  /*e400*/  ISETP.GT.U32.AND P3, PT, R55, R18, PT ;  /* 0x000000123700720c */ /* 0x000fce0003f64070 */
[----:B------:R-:W-:-:S06]  /*e410*/  @!P6 IMAD.IADD R17, R17, 0x1, -R55 ;  /* 0x000000011111e824 */ /* 0x000fcc00078e0a37 */
[----:B------:R-:W-:Y:S01]  /*e420*/  @!P3 IMAD.IADD R18, R18, 0x1, -R55 ;  /* 0x000000011212b824 */ /* 0x000fe200078e0a37 */
[----:B------:R-:W-:-:S04]  /*e430*/  ISETP.GT.U32.AND P6, PT, R55, R17, PT ;  /* 0x000000113700720c */ /* 0x000fc80003fc4070 */
[----:B------:R-:W-:Y:S01]  /*e440*/  ISETP.GT.U32.AND P3, PT, R55, R18, PT ;  /* 0x000000123700720c */ /* 0x000fe20003f64070 */
[----:B------:R-:W-:Y:S01]  /*e450*/  IMAD.HI.U32 R2, R0, R4, RZ ;  /* 0x0000000400027227 */ /* 0x000fe200078e00ff */
[----:B------:R-:W-:Y:S02]  /*e460*/  ISETP.GE.AND P5, PT, R31, RZ, PT ;  /* 0x000000ff1f00720c */ /* 0x000fe40003fa6270 */
[----:B------:R-:W3:Y:S01]  /*e470*/  LDL.LU R31, [R1+0xb10] ;  /* 0x000b1000011f7983 */ /* 0x000ee20000300800 */
[----:B------:R-:W-:-:S04]  /*e480*/  IMAD.MOV R2, RZ, RZ, -R2 ;  /* 0x000000ffff027224 */ /* 0x000fc800078e0a02 */
[--C-:B------:R-:W-:Y:S02]  /*e490*/  @!P6 IMAD.IADD R17, R17, 0x1, -R55.reuse ;  /* 0x000000011111e824 */ /* 0x100fe400078e0a37 */
[C---:B------:R-:W-:Y:S02]  /*e4a0*/  IMAD R4, R55.reuse, R2, R4 ;  /* 0x0000000237047224 */ /* 0x040fe400078e0204 */
[----:B------:R-:W-:Y:S02]  /*e4b0*/  @!P3 IMAD.IADD R18, R18, 0x1, -R55 ;  /* 0x000000011212b824 */ /* 0x000fe400078e0a37 */
[----:B------:R-:W-:Y:S02]  /*e4c0*/  IMAD.MOV.U32 R9, RZ, RZ, R8 ;  /* 0x000000ffff097224 */ /* 0x000fe400078e0008 */
[----:B0-----:R-:W-:Y:S01]  /*e4d0*/  IMAD.MOV.U32 R7, RZ, RZ, R17 ;  /* 0x000000ffff077224 */ /* 0x001fe200078e0011 */
[----:B------:R-:W-:Y:S01]  /*e4e0*/  ISETP.GT.U32.AND P6, PT, R55, R4, PT ;  /* 0x000000043700720c */ /* 0x000fe20003fc4070 */
[----:B-1----:R-:W-:-:S02]  /*e4f0*/  IMAD.MOV.U32 R5, RZ, RZ, R18 ;  /* 0x000000ffff057224 */ /* 0x002fc400078e0012 */
[----:B------:R-:W-:Y:S02]  /*e500*/  @!P2 IMAD.MOV R9, RZ, RZ, -R9 ;  /* 0x000000ffff09a224 */ /* 0x000fe400078e0a09 */
[----:B------:R-:W-:Y:S02]  /*e510*/  @!P1 IMAD.MOV R7, RZ, RZ, -R7 ;  /* 0x000000ffff079224 */ /* 0x000fe400078e0a07 */
[----:B------:R-:W-:Y:S01]  /*e520*/  @!P5 IMAD.MOV R5, RZ, RZ, -R5 ;  /* 0x000000ffff05d224 */ /* 0x000fe200078e0a05 */
[----:B------:R-:W-:Y:S04]  /*e530*/  STL [R1+0x78], R9 ;  /* 0x0000780901007387 */ /* 0x000fe80000100800 */
[----:B------:R-:W-:Y:S04]  /*e540*/  STL [R1+0x74], R7 ;  /* 0x0000740701007387 */ /* 0x000fe80000100800 */
[----:B------:R0:W-:Y:S01]  /*e550*/  STL [R1+0x70], R5 ;  /* 0x0000700501007387 */ /* 0x0001e20000100800 */
[----:B------:R-:W-:-:S05]  /*e560*/  @!P6 IMAD.IADD R4, R4, 0x1, -R55 ;  /* 0x000000010404e824 */ /* 0x000fca00078e0a37 */
[----:B------:R-:W-:Y:S02]  /*e570*/  ISETP.GT.U32.AND P6, PT, R55, R4, PT ;  /* 0x000000043700720c */ /* 0x000fe40003fc4070 */
[----:B--2---:R-:W-:-:S05]  /*e580*/  IABS R26, R29 ;  /* 0x0000001d001a7213 */ /* 0x004fca0000000000 */
[----:B------:R-:W-:Y:S01]  /*e590*/  IMAD.HI.U32 R24, R0, R26, RZ ;  /* 0x0000001a00187227 */ /* 0x000fe200078e00ff */
[----:B-----5:R-:W-:-:S03]  /*e5a0*/  IABS R20, R54 ;  /* 0x0000003600147213 */ /* 0x020fc60000000000 */
[----:B------:R-:W-:Y:S01]  /*e5b0*/  IMAD.MOV R24, RZ, RZ, -R24 ;  /* 0x000000ffff187224 */ /* 0x000fe200078e0a18 */
[----:B------:R-:W-:Y:S01]  /*e5c0*/  ISETP.GE.AND P0, PT, R29, RZ, PT ;  /* 0x000000ff1d00720c */ /* 0x000fe20003f06270 */
[----:B------:R-:W-:-:S04]  /*e5d0*/  IMAD.HI.U32 R29, R0, R20, RZ ;  /* 0x00000014001d7227 */ /* 0x000fc800078e00ff */
[----:B------:R-:W-:Y:S02]  /*e5e0*/  IMAD R24, R55, R24, R26 ;  /* 0x0000001837187224 */ /* 0x000fe400078e021a */
[----:B------:R-:W-:-:S03]  /*e5f0*/  IMAD.MOV R29, RZ, RZ, -R29 ;  /* 0x000000ffff1d7224 */ /* 0x000fc600078e0a1d */
[C---:B------:R-:W-:Y:S01]  /*e600*/  ISETP.GT.U32.AND P3, PT, R55.reuse, R24, PT ;  /* 0x000000183700720c */ /* 0x040fe20003f64070 */
[----:B------:R-:W-:-:S05]  /*e610*/  IMAD R20, R55, R29, R20 ;  /* 0x0000001d37147224 */ /* 0x000fca00078e0214 */
[----:B------:R-:W-:Y:S02]  /*e620*/  ISETP.GT.U32.AND P2, PT, R55, R20, PT ;  /* 0x000000143700720c */ /* 0x000fe40003f44070 */
[----:B------:R-:W-:-:S05]  /*e630*/  ISETP.GE.AND P5, PT, R54, RZ, PT ;  /* 0x000000ff3600720c */ /* 0x000fca0003fa6270 */
[----:B------:R-:W-:-:S06]  /*e640*/  @!P3 IMAD.IADD R24, R24, 0x1, -R55 ;  /* 0x000000011818b824 */ /* 0x000fcc00078e0a37 */
[--C-:B------:R-:W-:Y:S01]  /*e650*/  @!P2 IMAD.IADD R20, R20, 0x1, -R55.reuse ;  /* 0x000000011414a824 */ /* 0x100fe200078e0a37 */
[----:B------:R-:W-:Y:S01]  /*e660*/  ISETP.GT.U32.AND P2, PT, R55, R24, PT ;  /* 0x000000183700720c */ /* 0x000fe20003f44070 */
[----:B------:R-:W-:Y:S01]  /*e670*/  @!P6 IMAD.IADD R4, R4, 0x1, -R55 ;  /* 0x000000010404e824 */ /* 0x000fe200078e0a37 */
[----:B----4-:R-:W-:Y:S02]  /*e680*/  IABS R6, R56 ;  /* 0x0000003800067213 */ /* 0x010fe40000000000 */
[----:B------:R-:W-:Y:S02]  /*e690*/  ISETP.GE.AND P3, PT, R56, RZ, PT ;  /* 0x000000ff3800720c */ /* 0x000fe40003f66270 */
[----:B------:R-:W2:Y:S01]  /*e6a0*/  LDL.LU R56, [R1+0xb14] ;  /* 0x000b140001387983 */ /* 0x000ea20000300800 */
[----:B------:R-:W-:-:S03]  /*e6b0*/  IMAD.HI.U32 R2, R0, R6, RZ ;  /* 0x0000000600027227 */ /* 0x000fc600078e00ff */
[----:B------:R-:W4:Y:S01]  /*e6c0*/  LDL.LU R54, [R1+0xb18] ;  /* 0x000b180001367983 */ /* 0x000f220000300800 */
[----:B------:R-:W-:Y:S01]  /*e6d0*/  IMAD.MOV R2, RZ, RZ, -R2 ;  /* 0x000000ffff027224 */ /* 0x000fe200078e0a02 */
[----:B------:R-:W-:-:S03]  /*e6e0*/  IABS R21, R36 ;  /* 0x0000002400157213 */ /* 0x000fc60000000000 */
[----:B------:R-:W-:Y:S02]  /*e6f0*/  IMAD R2, R55, R2, R6 ;  /* 0x0000000237027224 */ /* 0x000fe400078e0206 */
[----:B------:R-:W-:-:S04]  /*e700*/  IMAD.HI.U32 R6, R0, R21, RZ ;  /* 0x0000001500067227 */ /* 0x000fc800078e00ff */
[----:B------:R-:W-:-:S04]  /*e710*/  IMAD.MOV R6, RZ, RZ, -R6 ;  /* 0x000000ffff067224 */ /* 0x000fc800078e0a06 */
[----:B------:R-:W-:Y:S02]  /*e720*/  IMAD R6, R55, R6, R21 ;  /* 0x0000000637067224 */ /* 0x000fe400078e0215 */
[----:B------:R-:W-:-:S03]  /*e730*/  @!P2 IMAD.IADD R24, R24, 0x1, -R55 ;  /* 0x000000011818a824 */ /* 0x000fc600078e0a37 */
[----:B------:R-:W-:Y:S01]  /*e740*/  ISETP.GT.U32.AND P2, PT, R55, R6, PT ;  /* 0x000000063700720c */ /* 0x000fe20003f44070 */
[----:B0-----:R-:W-:-:S04]  /*e750*/  IMAD.MOV.U32 R5, RZ, RZ, R4 ;  /* 0x000000ffff057224 */ /* 0x001fc800078e0004 */
[----:B------:R-:W-:-:S05]  /*e760*/  @!P4 IMAD.MOV R5, RZ, RZ, -R5 ;  /* 0x000000ffff05c224 */ /* 0x000fca00078e0a05 */
[----:B------:R0:W-:Y:S03]  /*e770*/  STL [R1+0x1ec], R5 ;  /* 0x0001ec0501007387 */ /* 0x0001e60000100800 */
[----:B------:R-:W-:Y:S01]  /*e780*/  @!P2 IMAD.IADD R6, R6, 0x1, -R55 ;  /* 0x000000010606a824 */ /* 0x000fe200078e0a37 */
[----:B---3--:R-:W-:Y:S02]  /*e790*/  IABS R8, R52 ;  /* 0x0000003400087213 */ /* 0x008fe40000000000 */
[----:B------:R-:W-:Y:S02]  /*e7a0*/  ISETP.GE.AND P2, PT, R52, RZ, PT ;  /* 0x000000ff3400720c */ /* 0x000fe40003f46270 */
[----:B------:R-:W3:Y:S01]  /*e7b0*/  LDL.LU R52, [R1+0xb1c] ;  /* 0x000b1c0001347983 */ /* 0x000ee20000300800 */
[----:B------:R-:W-:Y:S02]  /*e7c0*/  IABS R12, R37 ;  /* 0x00000025000c7213 */ /* 0x000fe40000000000 */
[----:B------:R-:W-:-:S03]  /*e7d0*/  ISETP.GT.U32.AND P1, PT, R55, R2, PT ;  /* 0x000000023700720c */ /* 0x000fc60003f24070 */
[----:B------:R-:W-:-:S04]  /*e7e0*/  IMAD.HI.U32 R22, R0, R12, RZ ;  /* 0x0000000c00167227 */ /* 0x000fc800078e00ff */
[----:B------:R-:W-:-:S04]  /*e7f0*/  IMAD.MOV R22, RZ, RZ, -R22 ;  /* 0x000000ffff167224 */ /* 0x000fc800078e0a16 */
[C---:B------:R-:W-:Y:S02]  /*e800*/  IMAD R12, R55.reuse, R22, R12 ;  /* 0x00000016370c7224 */ /* 0x040fe400078e020c */
[----:B------:R-:W-:Y:S01]  /*e810*/  @!P1 IMAD.IADD R2, R2, 0x1, -R55 ;  /* 0x0000000102029824 */ /* 0x000fe200078e0a37 */
[C---:B------:R-:W-:Y:S02]  /*e820*/  ISETP.GT.U32.AND P1, PT, R55.reuse, R20, PT ;  /* 0x000000143700720c */ /* 0x040fe40003f24070 */
[----:B------:R-:W-:Y:S01]  /*e830*/  ISETP.GT.U32.AND P6, PT, R55, R12, PT ;  /* 0x0000000c3700720c */ /* 0x000fe20003fc4070 */
[----:B------:R-:W-:Y:S01]  /*e840*/  IMAD.MOV.U32 R7, RZ, RZ, R24 ;  /* 0x000000ffff077224 */ /* 0x000fe200078e0018 */
[----:B------:R-:W-:-:S03]  /*e850*/  IABS R49, R34 ;  /* 0x0000002200317213 */ /* 0x000fc60000000000 */
[----:B------:R-:W-:Y:S02]  /*e860*/  @!P0 IMAD.MOV R7, RZ, RZ, -R7 ;  /* 0x000000ffff078224 */ /* 0x000fe400078e0a07 */
[----:B------:R-:W-:-:S04]  /*e870*/  IMAD.HI.U32 R17, R0, R49, RZ ;  /* 0x0000003100117227 */ /* 0x000fc800078e00ff */
[--C-:B------:R-:W-:Y:S02]  /*e880*/  @!P1 IMAD.IADD R20, R20, 0x1, -R55.reuse ;  /* 0x0000000114149824 */ /* 0x100fe400078e0a37 */
[----:B------:R-:W-:Y:S01]  /*e890*/  @!P6 IMAD.IADD R12, R12, 0x1, -R55 ;  /* 0x000000010c0ce824 */ /* 0x000fe200078e0a37 */
[----:B------:R-:W-:Y:S02]  /*e8a0*/  ISETP.GE.AND P1, PT, R37, RZ, PT ;  /* 0x000000ff2500720c */ /* 0x000fe40003f26270 */
[----:B------:R-:W5:Y:S02]  /*e8b0*/  LDL R37, [R1+0x3c] ;  /* 0x00003c0001257983 */ /* 0x000f640000100800 */
[C---:B------:R-:W-:Y:S02]  /*e8c0*/  ISETP.GT.U32.AND P6, PT, R55.reuse, R12, PT ;  /* 0x0000000c3700720c */ /* 0x040fe40003fc4070 */
[----:B------:R-:W-:Y:S01]  /*e8d0*/  STL [R1+0x68], R7 ;  /* 0x0000680701007387 */ /* 0x000fe20000100800 */
[----:B------:R-:W-:-:S03]  /*e8e0*/  ISETP.GT.U32.AND P4, PT, R55, R2, PT ;  /* 0x000000023700720c */ /* 0x000fc60003f84070 */
[----:B------:R-:W5:Y:S01]  /*e8f0*/  LDL.LU R42, [R1+0xb20] ;  /* 0x000b2000012a7983 */ /* 0x000f620000300800 */
[----:B------:R-:W-:Y:S02]  /*e900*/  IMAD.MOV R17, RZ, RZ, -R17 ;  /* 0x000000ffff117224 */ /* 0x000fe400078e0a11 */
[----:B0-----:R-:W-:Y:S01]  /*e910*/  IMAD.MOV.U32 R5, RZ, RZ, R20 ;  /* 0x000000ffff057224 */ /* 0x001fe200078e0014 */
[----:B------:R-:W5:Y:S01]  /*e920*/  LDL.LU R40, [R1+0xb24] ;  /* 0x000b240001287983 */ /* 0x000f620000300800 */
[C---:B------:R-:W-:Y:S02]  /*e930*/  IMAD R49, R55.reuse, R17, R49 ;  /* 0x0000001137317224 */ /* 0x040fe400078e0231 */
[----:B------:R-:W-:Y:S01]  /*e940*/  @!P5 IMAD.MOV R5, RZ, RZ, -R5 ;  /* 0x000000ffff05d224 */ /* 0x000fe200078e0a05 */
[C---:B------:R-:W-:Y:S01]  /*e950*/  ISETP.GT.U32.AND P0, PT, R55.reuse, R6, PT ;  /* 0x000000063700720c */ /* 0x040fe20003f04070 */
[--C-:B------:R-:W-:Y:S01]  /*e960*/  @!P6 IMAD.IADD R12, R12, 0x1, -R55.reuse ;  /* 0x000000010c0ce824 */ /* 0x100fe200078e0a37 */
[----:B------:R-:W-:Y:S01]  /*e970*/  ISETP.GT.U32.AND P5, PT, R55, R49, PT ;  /* 0x000000313700720c */ /* 0x000fe20003fa4070 */
[----:B------:R-:W-:Y:S01]  /*e980*/  @!P4 IMAD.IADD R2, R2, 0x1, -R55 ;  /* 0x000000010202c824 */ /* 0x000fe200078e0a37 */
[----:B------:R0:W-:Y:S01]  /*e990*/  STL [R1+0x64], R5 ;  /* 0x0000640501007387 */ /* 0x0001e20000100800 */
[----:B------:R-:W-:-:S02]  /*e9a0*/  ISETP.GE.AND P6, PT, R36, RZ, PT ;  /* 0x000000ff2400720c */ /* 0x000fc40003fc6270 */
[----:B------:R-:W-:Y:S02]  /*e9b0*/  @!P3 IMAD.MOV R2, RZ, RZ, -R2 ;  /* 0x000000ffff02b224 */ /* 0x000fe400078e0a02 */
[----:B0-----:R-:W-:-:S04]  /*e9c0*/  IMAD.MOV.U32 R5, RZ, RZ, R12 ;  /* 0x000000ffff057224 */ /* 0x001fc800078e000c */
[----:B------:R-:W-:Y:S01]  /*e9d0*/  @!P1 IMAD.MOV R5, RZ, RZ, -R5 ;  /* 0x000000ffff059224 */ /* 0x000fe200078e0a05 */
[----:B------:R-:W-:Y:S01]  /*e9e0*/  STL [R1+0x60], R2 ;  /* 0x0000600201007387 */ /* 0x000fe20000100800 */
[--C-:B------:R-:W-:Y:S02]  /*e9f0*/  @!P0 IMAD.IADD R6, R6, 0x1, -R55.reuse ;  /* 0x0000000106068824 */ /* 0x100fe400078e0a37 */
[----:B------:R-:W-:Y:S01]  /*ea00*/  @!P5 IMAD.IADD R49, R49, 0x1, -R55 ;  /* 0x000000013131d824 */ /* 0x000fe200078e0a37 */
[----:B------:R0:W-:Y:S04]  /*ea10*/  STL [R1+0x5c], R5 ;  /* 0x00005c0501007387 */ /* 0x0001e80000100800 */
[----:B------:R-:W5:Y:S01]  /*ea20*/  LDL.LU R38, [R1+0xb28] ;  /* 0x000b280001267983 */ /* 0x000f620000300800 */
[----:B0-----:R-:W-:-:S02]  /*ea30*/  IMAD.MOV.U32 R5, RZ, RZ, R6 ;  /* 0x000000ffff057224 */ /* 0x001fc400078e0006 */
[----:B------:R-:W-:-:S04]  /*ea40*/  IMAD.HI.U32 R4, R0, R8, RZ ;  /* 0x0000000800047227 */ /* 0x000fc800078e00ff */
[----:B------:R-:W-:Y:S01]  /*ea50*/  @!P6 IMAD.MOV R5, RZ, RZ, -R5 ;  /* 0x000000ffff05e224 */ /* 0x000fe200078e0a05 */
[----:B------:R-:W-:Y:S01]  /*ea60*/  ISETP.GT.U32.AND P6, PT, R55, R49, PT ;  /* 0x000000313700720c */ /* 0x000fe20003fc4070 */
[----:B------:R-:W-:Y:S01]  /*ea70*/  IMAD.MOV R4, RZ, RZ, -R4 ;  /* 0x000000ffff047224 */ /* 0x000fe200078e0a04 */
[----:B------:R-:W-:-:S03]  /*ea80*/  IABS R18, R31 ;  /* 0x0000001f00127213 */ /* 0x000fc60000000000 */
[----:B------:R-:W-:Y:S02]  /*ea90*/  IMAD R8, R55, R4, R8 ;  /* 0x0000000437087224 */ /* 0x000fe400078e0208 */
[----:B------:R-:W-:-:S04]  /*eaa0*/  IMAD.HI.U32 R4, R0, R18, RZ ;  /* 0x0000001200047227 */ /* 0x000fc800078e00ff */
[----:B------:R-:W-:Y:S02]  /*eab0*/  IMAD.MOV R4, RZ, RZ, -R4 ;  /* 0x000000ffff047224 */ /* 0x000fe400078e0a04 */
[----:B------:R-:W-:Y:S02]  /*eac0*/  @!P6 IMAD.IADD R49, R49, 0x1, -R55 ;  /* 0x000000013131e824 */ /* 0x000fe400078e0a37 */
[----:B------:R-:W-:Y:S01]  /*ead0*/  IMAD R18, R55, R4, R18 ;  /* 0x0000000437127224 */ /* 0x000fe200078e0212 */
[----:B--2---:R-:W-:Y:S02]  /*eae0*/  IABS R21, R56 ;  /* 0x0000003800157213 */ /* 0x004fe40000000000 */
[----:B------:R-:W-:Y:S02]  /*eaf0*/  ISETP.GE.AND P5, PT, R56, RZ, PT ;  /* 0x000000ff3800720c */ /* 0x000fe40003fa6270 */
[----:B------:R-:W2:Y:S01]  /*eb00*/  LDL.LU R56, [R1+0xb2c] ;  /* 0x000b2c0001387983 */ /* 0x000ea20000300800 */
[----:B----4-:R-:W-:-:S05]  /*eb10*/  IABS R17, R54 ;  /* 0x0000003600117213 */ /* 0x010fca0000000000 */
[----:B------:R-:W-:-:S04]  /*eb20*/  IMAD.HI.U32 R2, R0, R17, RZ ;  /* 0x0000001100027227 */ /* 0x000fc800078e00ff */
[----:B------:R-:W-:-:S04]  /*eb30*/  IMAD.MOV R2, RZ, RZ, -R2 ;  /* 0x000000ffff027224 */ /* 0x000fc800078e0a02 */
[----:B------:R-:W-:-:S05]  /*eb40*/  IMAD R17, R55, R2, R17 ;  /* 0x0000000237117224 */ /* 0x000fca00078e0211 */
[----:B------:R-:W-:Y:S01]  /*eb50*/  ISETP.GT.U32.AND P6, PT, R55, R17, PT ;  /* 0x000000113700720c */ /* 0x000fe20003fc4070 */
[----:B------:R-:W-:-:S04]  /*eb60*/  IMAD.HI.U32 R4, R0, R21, RZ ;  /* 0x0000001500047227 */ /* 0x000fc800078e00ff */
[----:B------:R-:W-:Y:S01]  /*eb70*/  IMAD.MOV R4, RZ, RZ, -R4 ;  /* 0x000000ffff047224 */ /* 0x000fe200078e0a04 */
[----:B------:R0:W-:Y:S03]  /*eb80*/  STL [R1+0x1b8], R5 ;  /* 0x0001b80501007387 */ /* 0x0001e60000100800 */
[----:B------:R-:W-:-:S04]  /*eb90*/  IMAD R21, R55, R4, R21 ;  /* 0x0000000437157224 */ /* 0x000fc800078e0215 */
[----:B------:R-:W-:Y:S01]  /*eba0*/  @!P6 IMAD.IADD R17, R17, 0x1, -R55 ;  /* 0x000000011111e824 */ /* 0x000fe200078e0a37 */
[----:B---3--:R-:W-:Y:S02]  /*ebb0*/  IABS R4, R52 ;  /* 0x0000003400047213 */ /* 0x008fe40000000000 */
[----:B------:R-:W-:Y:S02]  /*ebc0*/  ISETP.GE.AND P6, PT, R52, RZ, PT ;  /* 0x000000ff3400720c */ /* 0x000fe40003fc6270 */
[----:B------:R-:W3:Y:S01]  /*ebd0*/  LDL.LU R52, [R1+0xb30] ;  /* 0x000b300001347983 */ /* 0x000ee20000300800 */
[----:B------:R-:W-:-:S13]  /*ebe0*/  ISETP.GT.U32.AND P4, PT, R55, R8, PT ;  /* 0x000000083700720c */ /* 0x000fda0003f84070 */
[----:B------:R-:W-:-:S05]  /*ebf0*/  @!P4 IMAD.IADD R8, R8, 0x1, -R55 ;  /* 0x000000010808c824 */ /* 0x000fca00078e0a37 */
[C---:B------:R-:W-:Y:S02]  /*ec00*/  ISETP.GT.U32.AND P4, PT, R55.reuse, R8, PT ;  /* 0x000000083700720c */ /* 0x040fe40003f84070 */
[----:B------:R-:W-:-:S11]  /*ec10*/  ISETP.GT.U32.AND P3, PT, R55, R18, PT ;  /* 0x000000123700720c */ /* 0x000fd60003f64070 */
[--C-:B------:R-:W-:Y:S01]  /*ec20*/  @!P4 IMAD.IADD R8, R8, 0x1, -R55.reuse ;  /* 0x000000010808c824 */ /* 0x100fe200078e0a37 */
[----:B------:R-:W-:Y:S01]  /*ec30*/  ISETP.GT.U32.AND P4, PT, R55, R21, PT ;  /* 0x000000153700720c */ /* 0x000fe20003f84070 */
[----:B------:R-:W-:Y:S02]  /*ec40*/  @!P3 IMAD.IADD R18, R18, 0x1, -R55 ;  /* 0x000000011212b824 */ /* 0x000fe400078e0a37 */
[----:B------:R-:W-:-:S03]  /*ec50*/  IMAD.HI.U32 R2, R0, R4, RZ ;  /* 0x0000000400027227 */ /* 0x000fc600078e00ff */
[----:B------:R-:W-:-:S07]  /*ec60*/  ISETP.GT.U32.AND P3, PT, R55, R18, PT ;  /* 0x000000123700720c */ /* 0x000fce0003f64070 */
[----:B------:R-:W-:Y:S01]  /*ec70*/  @!P4 IMAD.IADD R21, R21, 0x1, -R55 ;  /* 0x000000011515c824 */ /* 0x000fe200078e0a37 */
[----:B------:R-:W-:Y:S01]  /*ec80*/  ISETP.GE.AND P1, PT, R34, RZ, PT ;  /* 0x000000ff2200720c */ /* 0x000fe20003f26270 */
[----:B------:R-:W-:Y:S01]  /*ec90*/  IMAD.MOV R2, RZ, RZ, -R2 ;  /* 0x000000ffff027224 */ /* 0x000fe200078e0a02 */
[----:B-----5:R-:W-:Y:S01]  /*eca0*/  IABS R6, R37 ;  /* 0x0000002500067213 */ /* 0x020fe20000000000 */
[----:B0-----:R-:W-:Y:S01]  /*ecb0*/  IMAD.MOV.U32 R5, RZ, RZ, R8 ;  /* 0x000000ffff057224 */ /* 0x001fe200078e0008 */
[C---:B------:R-:W-:Y:S01]  /*ecc0*/  ISETP.GT.U32.AND P4, PT, R55.reuse, R21, PT ;  /* 0x000000153700720c */ /* 0x040fe20003f84070 */
[----:B------:R-:W4:Y:S01]  /*ecd0*/  LDL.LU R34, [R1+0xb34] ;  /* 0x000b340001227983 */ /* 0x000f220000300800 */
[----:B------:R-:W-:Y:S01]  /*ece0*/  IABS R36, R42 ;  /* 0x0000002a00247213 */ /* 0x000fe20000000000 */
[----:B------:R-:W-:Y:S01]  /*ecf0*/  IMAD R4, R55, R2, R4 ;  /* 0x0000000237047224 */ /* 0x000fe200078e0204 */
[----:B------:R-:W-:Y:S01]  /*ed00*/  ISETP.GE.AND P0, PT, R31, RZ, PT ;  /* 0x000000ff1f00720c */ /* 0x000fe20003f06270 */
[C---:B------:R-:W-:Y:S01]  /*ed10*/  IMAD.HI.U32 R22, R0.reuse, R6, RZ ;  /* 0x0000000600167227 */ /* 0x040fe200078e00ff */
[----:B------:R-:W5:Y:S03]  /*ed20*/  LDL.LU R31, [R1+0xb38] ;  /* 0x000b3800011f7983 */ /* 0x000f660000300800 */
[----:B------:R-:W-:-:S04]  /*ed30*/  IMAD.HI.U32 R2, R0, R36, RZ ;  /* 0x0000002400027227 */ /* 0x000fc800078e00ff */
[----:B------:R-:W-:Y:S01]  /*ed40*/  @!P2 IMAD.MOV R5, RZ, RZ, -R5 ;  /* 0x000000ffff05a224 */ /* 0x000fe200078e0a05 */
[----:B------:R-:W-:Y:S01]  /*ed50*/  ISETP.GT.U32.AND P2, PT, R55, R17, PT ;  /* 0x000000113700720c */ /* 0x000fe20003f44070 */
[--C-:B------:R-:W-:Y:S02]  /*ed60*/  @!P3 IMAD.IADD R18, R18, 0x1, -R55.reuse ;  /* 0x000000011212b824 */ /* 0x100fe400078e0a37 */
[----:B------:R-:W-:Y:S01]  /*ed70*/  @!P4 IMAD.IADD R21, R21, 0x1, -R55 ;  /* 0x000000011515c824 */ /* 0x000fe200078e0a37 */
[C---:B------:R-:W-:Y:S01]  /*ed80*/  ISETP.GT.U32.AND P4, PT, R55.reuse, R4, PT ;  /* 0x000000043700720c */ /* 0x040fe20003f84070 */
[----:B------:R-:W-:Y:S02]  /*ed90*/  IMAD.MOV R22, RZ, RZ, -R22 ;  /* 0x000000ffff167224 */ /* 0x000fe400078e0a16 */
[----:B------:R-:W-:Y:S01]  /*eda0*/  IMAD.MOV R2, RZ, RZ, -R2 ;  /* 0x000000ffff027224 */ /* 0x000fe200078e0a02 */
[----:B------:R-:W-:Y:S01]  /*edb0*/  IABS R12, R40 ;  /* 0x00000028000c7213 */ /* 0x000fe20000000000 */
[----:B------:R0:W-:Y:S01]  /*edc0*/  STL [R1+0x54], R5 ;  /* 0x0000540501007387 */ /* 0x0001e20000100800 */
[----:B------:R-:W-:Y:S01]  /*edd0*/  IMAD.MOV.U32 R7, RZ, RZ, R18 ;  /* 0x000000ffff077224 */ /* 0x000fe200078e0012 */
[----:B------:R-:W-:Y:S01]  /*ede0*/  ISETP.GE.AND P3, PT, R54, RZ, PT ;  /* 0x000000ff3600720c */ /* 0x000fe20003f66270 */
[C---:B------:R-:W-:Y:S01]  /*edf0*/  IMAD R6, R55.reuse, R22, R6 ;  /* 0x0000001637067224 */ /* 0x040fe200078e0206 */
[----:B------:R-:W5:Y:S01]  /*ee00*/  LDL.LU R54, [R1+0xb3c] ;  /* 0x000b3c0001367983 */ /* 0x000f620000300800 */
[----:B------:R-:W-:-:S02]  /*ee10*/  IMAD R36, R55, R2, R36 ;  /* 0x0000000237247224 */ /* 0x000fc400078e0224 */
[----:B------:R-:W-:Y:S02]  /*ee20*/  @!P0 IMAD.MOV R7, RZ, RZ, -R7 ;  /* 0x000000ffff078224 */ /* 0x000fe400078e0a07 */
[----:B0-----:R-:W-:Y:S01]  /*ee30*/  IMAD.MOV.U32 R5, RZ, RZ, R21 ;  /* 0x000000ffff057224 */ /* 0x001fe200078e0015 */
[----:B------:R-:W-:Y:S01]  /*ee40*/  ISETP.GT.U32.AND P0, PT, R55, R36, PT ;  /* 0x000000243700720c */ /* 0x000fe20003f04070 */
[----:B------:R-:W-:-:S04]  /*ee50*/  IMAD.HI.U32 R20, R0, R12, RZ ;  /* 0x0000000c00147227 */ /* 0x000fc800078e00ff */
[----:B------:R-:W-:Y:S01]  /*ee60*/  @!P1 IMAD.MOV R49, RZ, RZ, -R49 ;  /* 0x000000ffff319224 */ /* 0x000fe200078e0a31 */
[----:B------:R-:W-:Y:S01]  /*ee70*/  ISETP.GT.U32.AND P1, PT, R55, R6, PT ;  /* 0x000000063700720c */ /* 0x000fe20003f24070 */
[----:B------:R-:W-:Y:S02]  /*ee80*/  @!P5 IMAD.MOV R5, RZ, RZ, -R5 ;  /* 0x000000ffff05d224 */ /* 0x000fe400078e0a05 */
[--C-:B------:R-:W-:Y:S01]  /*ee90*/  @!P2 IMAD.IADD R17, R17, 0x1, -R55.reuse ;  /* 0x000000011111a824 */ /* 0x100fe200078e0a37 */
[----:B------:R-:W-:Y:S01]  /*eea0*/  STL [R1+0x130], R7 ;  /* 0x0001300701007387 */ /* 0x000fe20000100800 */
[----:B------:R-:W-:Y:S02]  /*eeb0*/  IMAD.MOV R20, RZ, RZ, -R20 ;  /* 0x000000ffff147224 */ /* 0x000fe400078e0a14 */
[----:B------:R-:W-:Y:S01]  /*eec0*/  @!P4 IMAD.IADD R4, R4, 0x1, -R55 ;  /* 0x000000010404c824 */ /* 0x000fe200078e0a37 */
[----:B------:R0:W-:Y:S01]  /*eed0*/  STL [R1+0x154], R5 ;  /* 0x0001540501007387 */ /* 0x0001e20000100800 */
[----:B------:R-:W-:-:S03]  /*eee0*/  IMAD R12, R55, R20, R12 ;  /* 0x00000014370c7224 */ /* 0x000fc600078e020c */
[C---:B------:R-:W-:Y:S01]  /*eef0*/  ISETP.GT.U32.AND P4, PT, R55.reuse, R4, PT ;  /* 0x000000043700720c */ /* 0x040fe20003f84070 */
[----:B0-----:R-:W-:Y:S01]  /*ef00*/  IMAD.MOV.U32 R5, RZ, RZ, R17 ;  /* 0x000000ffff057224 */ /* 0x001fe200078e0011 */
[----:B------:R-:W-:-:S03]  /*ef10*/  ISETP.GT.U32.AND P2, PT, R55, R12, PT ;  /* 0x0000000c3700720c */ /* 0x000fc60003f44070 */
[----:B------:R-:W-:Y:S01]  /*ef20*/  @!P3 IMAD.MOV R5, RZ, RZ, -R5 ;  /* 0x000000ffff05b224 */ /* 0x000fe200078e0a05 */
[----:B------:R-:W-:Y:S01]  /*ef30*/  IABS R2, R38 ;  /* 0x0000002600027213 */ /* 0x000fe20000000000 */
[--C-:B------:R-:W-:Y:S01]  /*ef40*/  @!P1 IMAD.IADD R6, R6, 0x1, -R55.reuse ;  /* 0x0000000106069824 */ /* 0x100fe200078e0a37 */
[----:B------:R-:W-:Y:S01]  /*ef50*/  ISETP.GE.AND P1, PT, R38, RZ, PT ;  /* 0x000000ff2600720c */ /* 0x000fe20003f26270 */
[----:B------:R-:W-:Y:S01]  /*ef60*/  @!P0 IMAD.IADD R36, R36, 0x1, -R55 ;  /* 0x0000000124248824 */ /* 0x000fe200078e0a37 */
[----:B------:R0:W-:Y:S04]  /*ef70*/  STL [R1+0x158], R5 ;  /* 0x0001580501007387 */ /* 0x0001e80000100800 */
[----:B------:R-:W5:Y:S01]  /*ef80*/  LDL.LU R38, [R1+0xb40] ;  /* 0x000b400001267983 */ /* 0x000f620000300800 */
[----:B------:R-:W-:-:S02]  /*ef90*/  ISETP.GT.U32.AND P3, PT, R55, R36, PT ;  /* 0x000000243700720c */ /* 0x000fc40003f64070 */
[----:B------:R-:W-:Y:S01]  /*efa0*/  ISETP.GT.U32.AND P0, PT, R55, R6, PT ;  /* 0x000000063700720c */ /* 0x000fe20003f04070 */
[--C-:B------:R-:W-:Y:S02]  /*efb0*/  @!P4 IMAD.IADD R4, R4, 0x1, -R55.reuse ;  /* 0x000000010404c824 */ /* 0x100fe400078e0a37 */
[----:B------:R-:W-:Y:S02]  /*efc0*/  @!P2 IMAD.IADD R12, R12, 0x1, -R55 ;  /* 0x000000010c0ca824 */ /* 0x000fe400078e0a37 */
[----:B------:R-:W-:Y:S01]  /*efd0*/  @!P6 IMAD.MOV R4, RZ, RZ, -R4 ;  /* 0x000000ffff04e224 */ /* 0x000fe200078e0a04 */
[----:B------:R-:W-:Y:S02]  /*efe0*/  ISETP.GE.AND P6, PT, R37, RZ, PT ;  /* 0x000000ff2500720c */ /* 0x000fe40003fc6270 */
[----:B------:R-:W-:-:S03]  /*eff0*/  ISETP.GT.U32.AND P2, PT, R55, R12, PT ;  /* 0x0000000c3700720c */ /* 0x000fc60003f44070 */
[--C-:B------:R-:W-:Y:S02]  /*f000*/  @!P3 IMAD.IADD R36, R36, 0x1, -R55.reuse ;  /* 0x000000012424b824 */ /* 0x100fe400078e0a37 */
[----:B------:R-:W-:-:S04]  /*f010*/  @!P0 IMAD.IADD R6, R6, 0x1, -R55 ;  /* 0x0000000106068824 */ /* 0x000fc800078e0a37 */
[----:B0-----:R-:W-:Y:S01]  /*f020*/  IMAD.MOV.U32 R5, RZ, RZ, R6 ;  /* 0x000000ffff057224 */ /* 0x001fe200078e0006 */
[----:B------:R4:W-:Y:S03]  /*f030*/  STL [R1+0x160], R4 ;  /* 0x0001600401007387 */ /* 0x0009e60000100800 */
[----:B------:R-:W-:Y:S02]  /*f040*/  @!P6 IMAD.MOV R5, RZ, RZ, -R5 ;  /* 0x000000ffff05e224 */ /* 0x000fe400078e0a05 */
[----:B------:R-:W-:Y:S01]  /*f050*/  @!P2 IMAD.IADD R12, R12, 0x1, -R55 ;  /* 0x000000010c0ca824 */ /* 0x000fe200078e0a37 */
[----:B--2---:R-:W-:-:S05]  /*f060*/  IABS R20, R56 ;  /* 0x0000003800147213 */ /* 0x004fca0000000000 */
[----:B------:R-:W-:-:S04]  /*f070*/  IMAD.MOV.U32 R8, RZ, RZ, R20 ;  /* 0x000000ffff087224 */ /* 0x000fc800078e0014 */
[----:B------:R-:W-:-:S04]  /*f080*/  IMAD.HI.U32 R18, R0, R8, RZ ;  /* 0x0000000800127227 */ /* 0x000fc800078e00ff */
[----:B------:R-:W-:-:S04]  /*f090*/  IMAD.MOV R18, RZ, RZ, -R18 ;  /* 0x000000ffff127224 */ /* 0x000fc800078e0a12 */
[----:B------:R-:W-:-:S05]  /*f0a0*/  IMAD R8, R55, R18, R8 ;  /* 0x0000001237087224 */ /* 0x000fca00078e0208 */
[----:B------:R-:W-:Y:S02]  /*f0b0*/  ISETP.GT.U32.AND P3, PT, R55, R8, PT ;  /* 0x000000083700720c */ /* 0x000fe40003f64070 */
[----:B------:R-:W-:Y:S02]  /*f0c0*/  ISETP.GE.AND P2, PT, R56, RZ, PT ;  /* 0x000000ff3800720c */ /* 0x000fe40003f46270 */
[----:B------:R-:W2:Y:S04]  /*f0d0*/  LDL.LU R56, [R1+0xb44] ;  /* 0x000b440001387983 */ /* 0x000ea80000300800 */
[----:B------:R0:W-:Y:S05]  /*f0e0*/  STL [R1+0x148], R5 ;  /* 0x0001480501007387 */ /* 0x0001ea0000100800 */
[----:B------:R-:W-:Y:S01]  /*f0f0*/  @!P3 IMAD.IADD R8, R8, 0x1, -R55 ;  /* 0x000000010808b824 */ /* 0x000fe200078e0a37 */
[----:B---3--:R-:W-:-:S02]  /*f100*/  IABS R17, R52 ;  /* 0x0000003400117213 */ /* 0x008fc40000000000 */
[----:B------:R-:W-:Y:S02]  /*f110*/  ISETP.GE.AND P3, PT, R52, RZ, PT ;  /* 0x000000ff3400720c */ /* 0x000fe40003f66270 */
[----:B------:R-:W3:Y:S01]  /*f120*/  LDL.LU R52, [R1+0xb48] ;  /* 0x000b480001347983 */ /* 0x000ee20000300800 */
[----:B------:R-:W-:-:S03]  /*f130*/  IMAD.HI.U32 R20, R0, R2, RZ ;  /* 0x0000000200147227 */ /* 0x000fc600078e00ff */
[----:B------:R-:W2:Y:S01]  /*f140*/  LDL.LU R37, [R1+0xb4c] ;  /* 0x000b4c0001257983 */ /* 0x000ea20000300800 */
[----:B------:R-:W-:-:S04]  /*f150*/  IMAD.MOV R20, RZ, RZ, -R20 ;  /* 0x000000ffff147224 */ /* 0x000fc800078e0a14 */
[----:B------:R-:W-:Y:S02]  /*f160*/  IMAD R2, R55, R20, R2 ;  /* 0x0000001437027224 */ /* 0x000fe400078e0202 */
[----:B------:R-:W-:-:S03]  /*f170*/  IMAD.HI.U32 R20, R0, R17, RZ ;  /* 0x0000001100147227 */ /* 0x000fc600078e00ff */
[----:B------:R-:W-:Y:S01]  /*f180*/  ISETP.GT.U32.AND P0, PT, R55, R2, PT ;  /* 0x000000023700720c */ /* 0x000fe20003f04070 */
[----:B------:R-:W-:-:S04]  /*f190*/  IMAD.MOV R20, RZ, RZ, -R20 ;  /* 0x000000ffff147224 */ /* 0x000fc800078e0a14 */
[----:B------:R-:W-:-:S08]  /*f1a0*/  IMAD R17, R55, R20, R17 ;  /* 0x0000001437117224 */ /* 0x000fd000078e0211 */
[----:B------:R-:W-:Y:S01]  /*f1b0*/  @!P0 IMAD.IADD R2, R2, 0x1, -R55 ;  /* 0x0000000102028824 */ /* 0x000fe200078e0a37 */
[----:B------:R-:W-:-:S04]  /*f1c0*/  ISETP.GT.U32.AND P0, PT, R55, R17, PT ;  /* 0x000000113700720c */ /* 0x000fc80003f04070 */
[----:B------:R-:W-:Y:S02]  /*f1d0*/  ISETP.GT.U32.AND P6, PT, R55, R2, PT ;  /* 0x000000023700720c */ /* 0x000fe40003fc4070 */
[----:B------:R-:W-:-:S07]  /*f1e0*/  ISETP.GE.AND P4, PT, R40, RZ, PT ;  /* 0x000000ff2800720c */ /* 0x000fce0003f86270 */
[----:B------:R-:W-:-:S04]  /*f1f0*/  @!P0 IMAD.IADD R17, R17, 0x1, -R55 ;  /* 0x0000000111118824 */ /* 0x000fc800078e0a37 */
[----:B------:R-:W-:Y:S01]  /*f200*/  @!P6 IMAD.IADD R2, R2, 0x1, -R55 ;  /* 0x000000010202e824 */ /* 0x000fe200078e0a37 */
[----:B------:R-:W-:Y:S02]  /*f210*/  ISETP.GT.U32.AND P0, PT, R55, R17, PT ;  /* 0x000000113700720c */ /* 0x000fe40003f04070 */
[----:B----4-:R-:W-:Y:S01]  /*f220*/  IABS R4, R34 ;  /* 0x0000002200047213 */ /* 0x010fe20000000000 */
[----:B------:R-:W-:Y:S01]  /*f230*/  IMAD.MOV.U32 R7, RZ, RZ, R12 ;  /* 0x000000ffff077224 */ /* 0x000fe200078e000c */
[----:B------:R-:W-:Y:S01]  /*f240*/  ISETP.GE.AND P5, PT, R42, RZ, PT ;  /* 0x000000ff2a00720c */ /* 0x000fe20003fa6270 */
[----:B0-----:R-:W-:Y:S02]  /*f250*/  IMAD.MOV.U32 R5, RZ, RZ, R2 ;  /* 0x000000ffff057224 */ /* 0x001fe400078e0002 */
[----:B------:R-:W-:-:S04]  /*f260*/  IMAD.HI.U32 R20, R0, R4, RZ ;  /* 0x0000000400147227 */ /* 0x000fc800078e00ff */
[----:B------:R-:W-:Y:S02]  /*f270*/  @!P4 IMAD.MOV R7, RZ, RZ, -R7 ;  /* 0x000000ffff07c224 */ /* 0x000fe400078e0a07 */
[----:B------:R-:W-:Y:S02]  /*f280*/  @!P1 IMAD.MOV R5, RZ, RZ, -R5 ;  /* 0x000000ffff059224 */ /* 0x000fe400078e0a05 */
[----:B------:R-:W-:Y:S01]  /*f290*/  IMAD.MOV R20, RZ, RZ, -R20 ;  /* 0x000000ffff147224 */ /* 0x000fe200078e0a14 */
[----:B------:R-:W-:Y:S01]  /*f2a0*/  STL [R1+0xe8], R7 ;  /* 0x0000e80701007387 */ /* 0x000fe20000100800 */
[----:B------:R-:W-:Y:S01]  /*f2b0*/  ISETP.GE.AND P1, PT, R34, RZ, PT ;  /* 0x000000ff2200720c */ /* 0x000fe20003f26270 */
[----:B------:R-:W-:Y:S01]  /*f2c0*/  @!P0 IMAD.IADD R17, R17, 0x1, -R55 ;  /* 0x0000000111118824 */ /* 0x000fe200078e0a37 */
[----:B-----5:R-:W-:Y:S01]  /*f2d0*/  IABS R22, R31 ;  /* 0x0000001f00167213 */ /* 0x020fe20000000000 */
[----:B------:R-:W-:Y:S01]  /*f2e0*/  IMAD R4, R55, R20, R4 ;  /* 0x0000001437047224 */ /* 0x000fe200078e0204 */
[----:B------:R0:W-:Y:S01]  /*f2f0*/  STL [R1+0x108], R5 ;  /* 0x0001080501007387 */ /* 0x0001e20000100800 */
[----:B------:R-:W-:-:S03]  /*f300*/  ISETP.GE.AND P0, PT, R31, RZ, PT ;  /* 0x000000ff1f00720c */ /* 0x000fc60003f06270 */
[----:B------:R-:W4:Y:S01]  /*f310*/  LDL.LU R34, [R1+0xb50] ;  /* 0x000b500001227983 */ /* 0x000f220000300800 */
[----:B------:R-:W-:-:S03]  /*f320*/  @!P5 IMAD.MOV R36, RZ, RZ, -R36 ;  /* 0x000000ffff24d224 */ /* 0x000fc600078e0a24 */
[----:B------:R-:W5:Y:S01]  /*f330*/  LDL.LU R31, [R1+0xb54] ;  /* 0x000b5400011f7983 */ /* 0x000f620000300800 */
[C---:B------:R-:W-:Y:S02]  /*f340*/  ISETP.GT.U32.AND P5, PT, R55.reuse, R8, PT ;  /* 0x000000083700720c */ /* 0x040fe40003fa4070 */
[----:B------:R-:W-:Y:S02]  /*f350*/  ISETP.GT.U32.AND P6, PT, R55, R4, PT ;  /* 0x000000043700720c */ /* 0x000fe40003fc4070 */
[----:B------:R-:W-:-:S09]  /*f360*/  IABS R18, R54 ;  /* 0x0000003600127213 */ /* 0x000fd20000000000 */
[--C-:B------:R-:W-:Y:S02]  /*f370*/  @!P5 IMAD.IADD R8, R8, 0x1, -R55.reuse ;  /* 0x000000010808d824 */ /* 0x100fe400078e0a37 */
[----:B------:R-:W-:Y:S01]  /*f380*/  @!P6 IMAD.IADD R4, R4, 0x1, -R55 ;  /* 0x000000010404e824 */ /* 0x000fe200078e0a37 */
[----:B------:R-:W-:Y:S02]  /*f390*/  ISETP.GE.AND P6, PT, R54, RZ, PT ;  /* 0x000000ff3600720c */ /* 0x000fe40003fc6270 */
[----:B------:R-:W5:Y:S01]  /*f3a0*/  LDL.LU R54, [R1+0xb58] ;  /* 0x000b580001367983 */ /* 0x000f620000300800 */
[----:B0-----:R-:W-:-:S04]  /*f3b0*/  IMAD.MOV.U32 R5, RZ, RZ, R8 ;  /* 0x000000ffff057224 */ /* 0x001fc800078e0008 */
[----:B------:R-:W-:-:S05]  /*f3c0*/  @!P2 IMAD.MOV R5, RZ, RZ, -R5 ;  /* 0x000000ffff05a224 */ /* 0x000fca00078e0a05 */
[----:B------:R0:W-:Y:S01]  /*f3d0*/  STL [R1+0x110], R5 ;  /* 0x0001100501007387 */ /* 0x0001e20000100800 */
[----:B------:R-:W-:-:S05]  /*f3e0*/  IABS R6, R38 ;  /* 0x0000002600067213 */ /* 0x000fca0000000000 */
[----:B------:R-:W-:-:S04]  /*f3f0*/  IMAD.HI.U32 R12, R0, R6, RZ ;  /* 0x00000006000c7227 */ /* 0x000fc800078e00ff */
[----:B------:R-:W-:Y:S02]  /*f400*/  IMAD.MOV R12, RZ, RZ, -R12 ;  /* 0x000000ffff0c7224 */ /* 0x000fe400078e0a0c */
[----:B0-----:R-:W-:Y:S02]  /*f410*/  IMAD.MOV.U32 R5, RZ, RZ, R17 ;  /* 0x000000ffff057224 */ /* 0x001fe400078e0011 */
[----:B------:R-:W-:Y:S02]  /*f420*/  IMAD R6, R55, R12, R6 ;  /* 0x0000000c37067224 */ /* 0x000fe400078e0206 */
[----:B------:R-:W-:-:S03]  /*f430*/  @!P3 IMAD.MOV R5, RZ, RZ, -R5 ;  /* 0x000000ffff05b224 */ /* 0x000fc600078e0a05 */
        /* <DEDUP_REMOVED lines=9> */
[----:B------:R-:W-:-:S04]  /*f4d0*/  IMAD.HI.U32 R21, R0, R22, RZ ;  /* 0x0000001600157227 */ /* 0x000fc800078e00ff */
[----:B------:R-:W-:-:S04]  /*f4e0*/  IMAD.MOV R21, RZ, RZ, -R21 ;  /* 0x000000ffff157224 */ /* 0x000fc800078e0a15 */
[C---:B------:R-:W-:Y:S01]  /*f4f0*/  IMAD R22, R55.reuse, R21, R22 ;  /* 0x0000001537167224 */ /* 0x040fe200078e0216 */
[----:B------:R-:W-:-:S04]  /*f500*/  ISETP.GT.U32.AND P5, PT, R55, R18, PT ;  /* 0x000000123700720c */ /* 0x000fc80003fa4070 */
[----:B------:R-:W-:Y:S02]  /*f510*/  ISETP.GT.U32.AND P4, PT, R55, R22, PT ;  /* 0x000000163700720c */ /* 0x000fe40003f84070 */
[----:B--2---:R-:W-:-:S07]  /*f520*/  IABS R2, R56 ;  /* 0x0000003800027213 */ /* 0x004fce0000000000 */
[----:B------:R-:W-:-:S04]  /*f530*/  @!P5 IMAD.IADD R18, R18, 0x1, -R55 ;  /* 0x000000011212d824 */ /* 0x000fc800078e0a37 */
[----:B------:R-:W-:Y:S01]  /*f540*/  @!P4 IMAD.IADD R22, R22, 0x1, -R55 ;  /* 0x000000011616c824 */ /* 0x000fe200078e0a37 */
[----:B------:R-:W-:-:S04]  /*f550*/  ISETP.GT.U32.AND P4, PT, R55, R4, PT ;  /* 0x000000043700720c */ /* 0x000fc80003f84070 */
[C---:B------:R-:W-:Y:S01]  /*f560*/  ISETP.GT.U32.AND P5, PT, R55.reuse, R22, PT ;  /* 0x000000163700720c */ /* 0x040fe20003fa4070 */
[----:B------:R-:W-:Y:S01]  /*f570*/  IMAD.HI.U32 R8, R0, R2, RZ ;  /* 0x0000000200087227 */ /* 0x000fe200078e00ff */
[C---:B------:R-:W-:Y:S02]  /*f580*/  ISETP.GT.U32.AND P2, PT, R55.reuse, R18, PT ;  /* 0x000000123700720c */ /* 0x040fe40003f44070 */
[----:B------:R-:W-:Y:S01]  /*f590*/  IABS R12, R37 ;  /* 0x00000025000c7213 */ /* 0x000fe20000000000 */
[----:B------:R-:W-:Y:S02]  /*f5a0*/  IMAD.MOV.U32 R17, RZ, RZ, R20 ;  /* 0x000000ffff117224 */ /* 0x000fe400078e0014 */
[----:B------:R-:W-:Y:S02]  /*f5b0*/  IMAD.MOV R20, RZ, RZ, -R8 ;  /* 0x000000ffff147224 */ /* 0x000fe400078e0a08 */
[----:B------:R-:W-:Y:S02]  /*f5c0*/  @!P4 IMAD.IADD R4, R4, 0x1, -R55 ;  /* 0x000000010404c824 */ /* 0x000fe400078e0a37 */
[----:B------:R-:W-:-:S02]  /*f5d0*/  IMAD R2, R55, R20, R2 ;  /* 0x0000001437027224 */ /* 0x000fc400078e0202 */
[----:B------:R-:W-:Y:S02]  /*f5e0*/  @!P5 IMAD.IADD R22, R22, 0x1, -R55 ;  /* 0x000000011616d824 */ /* 0x000fe400078e0a37 */
[----:B------:R-:W-:Y:S02]  /*f5f0*/  IMAD.MOV.U32 R7, RZ, RZ, R4 ;  /* 0x000000ffff077224 */ /* 0x000fe400078e0004 */
[----:B------:R-:W-:Y:S01]  /*f600*/  IMAD.MOV.U32 R8, RZ, RZ, R12 ;  /* 0x000000ffff087224 */ /* 0x000fe200078e000c */
[----:B------:R-:W-:Y:S01]  /*f610*/  ISETP.GE.AND P4, PT, R38, RZ, PT ;  /* 0x000000ff2600720c */ /* 0x000fe20003f86270 */
[----:B0-----:R-:W-:Y:S01]  /*f620*/  IMAD.MOV.U32 R5, RZ, RZ, R22 ;  /* 0x000000ffff057224 */ /* 0x001fe200078e0016 */
[----:B------:R-:W2:Y:S01]  /*f630*/  LDL.LU R38, [R1+0xb60] ;  /* 0x000b600001267983 */ /* 0x000ea20000300800 */
[----:B------:R-:W-:Y:S02]  /*f640*/  @!P1 IMAD.MOV R7, RZ, RZ, -R7 ;  /* 0x000000ffff079224 */ /* 0x000fe400078e0a07 */
[----:B------:R-:W-:Y:S01]  /*f650*/  @!P2 IMAD.IADD R18, R18, 0x1, -R55 ;  /* 0x000000011212a824 */ /* 0x000fe200078e0a37 */
[C---:B------:R-:W-:Y:S01]  /*f660*/  ISETP.GT.U32.AND P2, PT, R55.reuse, R2, PT ;  /* 0x000000023700720c */ /* 0x040fe20003f44070 */
[----:B------:R-:W-:Y:S01]  /*f670*/  IMAD.HI.U32 R20, R0, R8, RZ ;  /* 0x0000000800147227 */ /* 0x000fe200078e00ff */
[----:B------:R-:W-:Y:S01]  /*f680*/  ISETP.GE.AND P5, PT, R56, RZ, PT ;  /* 0x000000ff3800720c */ /* 0x000fe20003fa6270 */
[----:B------:R-:W-:Y:S02]  /*f690*/  STL [R1+0xe0], R7 ;  /* 0x0000e00701007387 */ /* 0x000fe40000100800 */
[----:B------:R-:W-:Y:S01]  /*f6a0*/  @!P0 IMAD.MOV R5, RZ, RZ, -R5 ;  /* 0x000000ffff058224 */ /* 0x000fe200078e0a05 */
[C---:B------:R-:W-:Y:S01]  /*f6b0*/  ISETP.GT.U32.AND P1, PT, R55.reuse, R6, PT ;  /* 0x000000063700720c */ /* 0x040fe20003f24070 */
[----:B------:R-:W-:Y:S01]  /*f6c0*/  IMAD.MOV R20, RZ, RZ, -R20 ;  /* 0x000000ffff147224 */ /* 0x000fe200078e0a14 */
[----:B------:R-:W2:Y:S03]  /*f6d0*/  LDL.LU R56, [R1+0xb64] ;  /* 0x000b640001387983 */ /* 0x000ea60000300800 */
[----:B------:R-:W-:Y:S01]  /*f6e0*/  IMAD R8, R55, R20, R8 ;  /* 0x0000001437087224 */ /* 0x000fe200078e0208 */
[----:B------:R0:W-:Y:S01]  /*f6f0*/  STL [R1+0x90], R5 ;  /* 0x0000900501007387 */ /* 0x0001e20000100800 */
[----:B------:R-:W-:-:S02]  /*f700*/  @!P2 IMAD.IADD R2, R2, 0x1, -R55 ;  /* 0x000000010202a824 */ /* 0x000fc400078e0a37 */
[----:B0-----:R-:W-:-:S04]  /*f710*/  IMAD.MOV.U32 R5, RZ, RZ, R18 ;  /* 0x000000ffff057224 */ /* 0x001fc800078e0012 */
[----:B------:R-:W-:Y:S01]  /*f720*/  @!P6 IMAD.MOV R5, RZ, RZ, -R5 ;  /* 0x000000ffff05e224 */ /* 0x000fe200078e0a05 */
[C---:B------:R-:W-:Y:S01]  /*f730*/  ISETP.GT.U32.AND P6, PT, R55.reuse, R8, PT ;  /* 0x000000083700720c */ /* 0x040fe20003fc4070 */
[----:B------:R-:W-:Y:S01]  /*f740*/  IMAD.HI.U32 R21, R0, R17, RZ ;  /* 0x0000001100157227 */ /* 0x000fe200078e00ff */
[----:B------:R-:W-:-:S03]  /*f750*/  ISETP.GT.U32.AND P2, PT, R55, R2, PT ;  /* 0x000000023700720c */ /* 0x000fc60003f44070 */
[----:B------:R-:W-:Y:S01]  /*f760*/  @!P1 IMAD.IADD R6, R6, 0x1, -R55 ;  /* 0x0000000106069824 */ /* 0x000fe200078e0a37 */
[----:B------:R0:W-:Y:S01]  /*f770*/  STL [R1+0xc8], R5 ;  /* 0x0000c80501007387 */ /* 0x0001e20000100800 */
[----:B------:R-:W-:-:S03]  /*f780*/  IMAD.MOV R21, RZ, RZ, -R21 ;  /* 0x000000ffff157224 */ /* 0x000fc600078e0a15 */
[----:B------:R-:W2:Y:S01]  /*f790*/  LDL.LU R42, [R1+0xb68] ;  /* 0x000b6800012a7983 */ /* 0x000ea20000300800 */
[C---:B------:R-:W-:Y:S02]  /*f7a0*/  IMAD R17, R55.reuse, R21, R17 ;  /* 0x0000001537117224 */ /* 0x040fe400078e0211 */
[----:B0-----:R-:W-:Y:S02]  /*f7b0*/  IMAD.MOV.U32 R5, RZ, RZ, R6 ;  /* 0x000000ffff057224 */ /* 0x001fe400078e0006 */
[----:B------:R-:W-:Y:S02]  /*f7c0*/  @!P6 IMAD.IADD R8, R8, 0x1, -R55 ;  /* 0x000000010808e824 */ /* 0x000fe400078e0a37 */
[----:B------:R-:W-:Y:S01]  /*f7d0*/  @!P4 IMAD.MOV R5, RZ, RZ, -R5 ;  /* 0x000000ffff05c224 */ /* 0x000fe200078e0a05 */
[----:B------:R-:W-:Y:S01]  /*f7e0*/  ISETP.GT.U32.AND P0, PT, R55, R17, PT ;  /* 0x000000113700720c */ /* 0x000fe20003f04070 */
[----:B------:R-:W-:Y:S01]  /*f7f0*/  @!P2 IMAD.IADD R2, R2, 0x1, -R55 ;  /* 0x000000010202a824 */ /* 0x000fe200078e0a37 */
[----:B------:R-:W-:-:S02]  /*f800*/  ISETP.GE.AND P1, PT, R37, RZ, PT ;  /* 0x000000ff2500720c */ /* 0x000fc40003f26270 */
[----:B------:R-:W-:Y:S01]  /*f810*/  ISETP.GT.U32.AND P6, PT, R55, R8, PT ;  /* 0x000000083700720c */ /* 0x000fe20003fc4070 */
[----:B------:R0:W-:Y:S04]  /*f820*/  STL [R1+0xa8], R5 ;  /* 0x0000a80501007387 */ /* 0x0001e80000100800 */
[----:B------:R-:W2:Y:S01]  /*f830*/  LDL.LU R37, [R1+0xb6c] ;  /* 0x000b6c0001257983 */ /* 0x000ea20000300800 */
[----:B0-----:R-:W-:-:S04]  /*f840*/  IMAD.MOV.U32 R5, RZ, RZ, R2 ;  /* 0x000000ffff057224 */ /* 0x001fc800078e0002 */
[----:B------:R-:W-:Y:S01]  /*f850*/  @!P5 IMAD.MOV R5, RZ, RZ, -R5 ;  /* 0x000000ffff05d224 */ /* 0x000fe200078e0a05 */
[----:B----4-:R-:W-:Y:S01]  /*f860*/  IABS R12, R34 ;  /* 0x00000022000c7213 */ /* 0x010fe20000000000 */
[--C-:B------:R-:W-:Y:S01]  /*f870*/  @!P0 IMAD.IADD R17, R17, 0x1, -R55.reuse ;  /* 0x0000000111118824 */ /* 0x100fe200078e0a37 */
[----:B------:R-:W-:Y:S01]  /*f880*/  ISETP.GE.AND P0, PT, R34, RZ, PT ;  /* 0x000000ff2200720c */ /* 0x000fe20003f06270 */
[----:B------:R-:W-:Y:S01]  /*f890*/  @!P6 IMAD.IADD R8, R8, 0x1, -R55 ;  /* 0x000000010808e824 */ /* 0x000fe200078e0a37 */
[----:B------:R0:W-:Y:S01]  /*f8a0*/  STL [R1+0xb0], R5 ;  /* 0x0000b00501007387 */ /* 0x0001e20000100800 */
[----:B-----5:R-:W-:Y:S02]  /*f8b0*/  IABS R21, R31 ;  /* 0x0000001f00157213 */ /* 0x020fe40000000000 */
[----:B------:R-:W-:Y:S01]  /*f8c0*/  ISETP.GE.AND P6, PT, R31, RZ, PT ;  /* 0x000000ff1f00720c */ /* 0x000fe20003fc6270 */
[----:B------:R-:W4:Y:S04]  /*f8d0*/  LDL.LU R34, [R1+0xb70] ;  /* 0x000b700001227983 */ /* 0x000f280000300800 */
[----:B------:R-:W5:Y:S01]  /*f8e0*/  LDL.LU R31, [R1+0xb74] ;  /* 0x000b7400011f7983 */ /* 0x000f620000300800 */
[----:B------:R-:W-:Y:S01]  /*f8f0*/  IMAD.HI.U32 R4, R0, R12, RZ ;  /* 0x0000000c00047227 */ /* 0x000fe200078e00ff */
[----:B------:R-:W-:-:S03]  /*f900*/  IABS R20, R54 ;  /* 0x0000003600147213 */ /* 0x000fc60000000000 */
[----:B------:R-:W-:Y:S01]  /*f910*/  IMAD.MOV R4, RZ, RZ, -R4 ;  /* 0x000000ffff047224 */ /* 0x000fe200078e0a04 */
[----:B------:R-:W-:Y:S01]  /*f920*/  ISETP.GT.U32.AND P4, PT, R55, R17, PT ;  /* 0x000000113700720c */ /* 0x000fe20003f84070 */
[----:B------:R-:W-:-:S04]  /*f930*/  IMAD.HI.U32 R18, R0, R21, RZ ;  /* 0x0000001500127227 */ /* 0x000fc800078e00ff */
[----:B------:R-:W-:Y:S02]  /*f940*/  IMAD R12, R55, R4, R12 ;  /* 0x00000004370c7224 */ /* 0x000fe400078e020c */
[----:B------:R-:W-:-:S04]  /*f950*/  IMAD.HI.U32 R4, R0, R20, RZ ;  /* 0x0000001400047227 */ /* 0x000fc800078e00ff */
[----:B------:R-:W-:Y:S02]  /*f960*/  IMAD.MOV R18, RZ, RZ, -R18 ;  /* 0x000000ffff127224 */ /* 0x000fe400078e0a12 */
[----:B------:R-:W-:Y:S02]  /*f970*/  IMAD.MOV R4, RZ, RZ, -R4 ;  /* 0x000000ffff047224 */ /* 0x000fe400078e0a04 */
[C---:B------:R-:W-:Y:S02]  /*f980*/  IMAD R21, R55.reuse, R18, R21 ;  /* 0x0000001237157224 */ /* 0x040fe400078e0215 */
[----:B------:R-:W-:Y:S02]  /*f990*/  IMAD R20, R55, R4, R20 ;  /* 0x0000000437147224 */ /* 0x000fe400078e0214 */
[----:B------:R-:W-:Y:S01]  /*f9a0*/  @!P4 IMAD.IADD R17, R17, 0x1, -R55 ;  /* 0x000000011111c824 */ /* 0x000fe200078e0a37 */
[C---:B------:R-:W-:Y:S02]  /*f9b0*/  ISETP.GT.U32.AND P5, PT, R55.reuse, R21, PT ;  /* 0x000000153700720c */ /* 0x040fe40003fa4070 */
[----:B------:R-:W-:Y:S01]  /*f9c0*/  ISETP.GT.U32.AND P4, PT, R55, R20, PT ;  /* 0x000000143700720c */ /* 0x000fe20003f84070 */
[----:B------:R-:W-:-:S02]  /*f9d0*/  IMAD.MOV.U32 R7, RZ, RZ, R17 ;  /* 0x000000ffff077224 */ /* 0x000fc400078e0011 */
[----:B0-----:R-:W-:Y:S02]  /*f9e0*/  IMAD.MOV.U32 R5, RZ, RZ, R8 ;  /* 0x000000ffff057224 */ /* 0x001fe400078e0008 */
[----:B------:R-:W-:Y:S02]  /*f9f0*/  @!P3 IMAD.MOV R7, RZ, RZ, -R7 ;  /* 0x000000ffff07b224 */ /* 0x000fe400078e0a07 */
[----:B------:R-:W-:-:S03]  /*fa00*/  @!P1 IMAD.MOV R5, RZ, RZ, -R5 ;  /* 0x000000ffff059224 */ /* 0x000fc600078e0a05 */
[----:B------:R-:W-:Y:S01]  /*fa10*/  STL [R1+0x88], R7 ;  /* 0x0000880701007387 */ /* 0x000fe20000100800 */
[--C-:B------:R-:W-:Y:S01]  /*fa20*/  @!P5 IMAD.IADD R21, R21, 0x1, -R55.reuse ;  /* 0x000000011515d824 */ /* 0x100fe200078e0a37 */
[----:B------:R-:W-:Y:S01]  /*fa30*/  ISETP.GE.AND P5, PT, R54, RZ, PT ;  /* 0x000000ff3600720c */ /* 0x000fe20003fa6270 */
[----:B------:R-:W-:Y:S01]  /*fa40*/  @!P4 IMAD.IADD R20, R20, 0x1, -R55 ;  /* 0x000000011414c824 */ /* 0x000fe200078e0a37 */
[----:B------:R0:W-:Y:S04]  /*fa50*/  STL [R1+0x84], R5 ;  /* 0x0000840501007387 */ /* 0x0001e80000100800 */
[----:B------:R-:W4:Y:S01]  /*fa60*/  LDL.LU R54, [R1+0xb78] ;  /* 0x000b780001367983 */ /* 0x000f220000300800 */
[----:B---3--:R-:W-:Y:S02]  /*fa70*/  IABS R18, R52 ;  /* 0x0000003400127213 */ /* 0x008fe40000000000 */
[----:B------:R-:W-:-:S02]  /*fa80*/  ISETP.GE.AND P4, PT, R52, RZ, PT ;  /* 0x000000ff3400720c */ /* 0x000fc40003f86270 */
[----:B------:R-:W3:Y:S01]  /*fa90*/  LDL.LU R52, [R1+0xb7c] ;  /* 0x000b7c0001347983 */ /* 0x000ee20000300800 */
[----:B------:R-:W-:Y:S01]  /*faa0*/  ISETP.GT.U32.AND P2, PT, R55, R12, PT ;  /* 0x0000000c3700720c */ /* 0x000fe20003f44070 */
[----:B------:R-:W-:-:S12]  /*fab0*/  IMAD.HI.U32 R2, R0, R18, RZ ;  /* 0x0000001200027227 */ /* 0x000fd800078e00ff */
[----:B------:R-:W-:-:S05]  /*fac0*/  @!P2 IMAD.IADD R12, R12, 0x1, -R55 ;  /* 0x000000010c0ca824 */ /* 0x000fca00078e0a37 */
[----:B------:R-:W-:Y:S01]  /*fad0*/  ISETP.GT.U32.AND P2, PT, R55, R12, PT ;  /* 0x0000000c3700720c */ /* 0x000fe20003f44070 */
[----:B------:R-:W-:-:S04]  /*fae0*/  IMAD.MOV R2, RZ, RZ, -R2 ;  /* 0x000000ffff027224 */ /* 0x000fc800078e0a02 */
[----:B------:R-:W-:-:S08]  /*faf0*/  IMAD R18, R55, R2, R18 ;  /* 0x0000000237127224 */ /* 0x000fd000078e0212 */
[----:B------:R-:W-:Y:S01]  /*fb00*/  @!P2 IMAD.IADD R12, R12, 0x1, -R55 ;  /* 0x000000010c0ca824 */ /* 0x000fe200078e0a37 */
[----:B------:R-:W-:Y:S02]  /*fb10*/  ISETP.GT.U32.AND P2, PT, R55, R18, PT ;  /* 0x000000123700720c */ /* 0x000fe40003f44070 */
[----:B--2---:R-:W-:-:S11]  /*fb20*/  IABS R6, R38 ;  /* 0x0000002600067213 */ /* 0x004fd60000000000 */
[----:B------:R-:W-:Y:S01]  /*fb30*/  @!P2 IMAD.IADD R18, R18, 0x1, -R55 ;  /* 0x000000011212a824 */ /* 0x000fe200078e0a37 */
[----:B------:R-:W-:Y:S01]  /*fb40*/  ISETP.GT.U32.AND P2, PT, R55, R21, PT ;  /* 0x000000153700720c */ /* 0x000fe20003f44070 */
[----:B------:R-:W-:Y:S01]  /*fb50*/  IMAD.HI.U32 R24, R0, R6, RZ ;  /* 0x0000000600187227 */ /* 0x000fe200078e00ff */
[----:B------:R-:W-:-:S03]  /*fb60*/  IABS R4, R56 ;  /* 0x0000003800047213 */ /* 0x000fc60000000000 */
[----:B------:R-:W-:Y:S02]  /*fb70*/  IMAD.MOV R24, RZ, RZ, -R24 ;  /* 0x000000ffff187224 */ /* 0x000fe400078e0a18 */
[----:B------:R-:W-:-:S04]  /*fb80*/  IMAD.HI.U32 R22, R0, R4, RZ ;  /* 0x0000000400167227 */ /* 0x000fc800078e00ff */
[C---:B------:R-:W-:Y:S02]  /*fb90*/  IMAD R6, R55.reuse, R24, R6 ;  /* 0x0000001837067224 */ /* 0x040fe400078e0206 */
[----:B------:R-:W-:Y:S02]  /*fba0*/  IMAD.MOV R22, RZ, RZ, -R22 ;  /* 0x000000ffff167224 */ /* 0x000fe400078e0a16 */
[----:B0-----:R-:W-:Y:S02]  /*fbb0*/  IMAD.MOV.U32 R5, RZ, RZ, R12 ;  /* 0x000000ffff057224 */ /* 0x001fe400078e000c */
[C---:B------:R-:W-:Y:S02]  /*fbc0*/  IMAD R4, R55.reuse, R22, R4 ;  /* 0x0000001637047224 */ /* 0x040fe400078e0204 */
[----:B------:R-:W-:Y:S01]  /*fbd0*/  @!P0 IMAD.MOV R5, RZ, RZ, -R5 ;  /* 0x000000ffff058224 */ /* 0x000fe200078e0a05 */
[----:B------:R-:W-:Y:S01]  /*fbe0*/  ISETP.GT.U32.AND P0, PT, R55, R6, PT ;  /* 0x000000063700720c */ /* 0x000fe20003f04070 */
[----:B------:R-:W-:Y:S01]  /*fbf0*/  @!P2 IMAD.IADD R21, R21, 0x1, -R55 ;  /* 0x000000011515a824 */ /* 0x000fe200078e0a37 */
[----:B------:R-:W-:-:S02]  /*fc00*/  ISETP.GT.U32.AND P2, PT, R55, R4, PT ;  /* 0x000000043700720c */ /* 0x000fc40003f44070 */
[----:B------:R-:W-:Y:S02]  /*fc10*/  ISETP.GT.U32.AND P3, PT, R55, R20, PT ;  /* 0x000000143700720c */ /* 0x000fe40003f64070 */
[----:B------:R-:W-:-:S05]  /*fc20*/  IABS R2, R42 ;  /* 0x0000002a00027213 */ /* 0x000fca0000000000 */
[----:B------:R-:W-:-:S04]  /*fc30*/  IMAD.HI.U32 R24, R0, R2, RZ ;  /* 0x0000000200187227 */ /* 0x000fc800078e00ff */
[----:B------:R-:W-:Y:S02]  /*fc40*/  IMAD.MOV R24, RZ, RZ, -R24 ;  /* 0x000000ffff187224 */ /* 0x000fe400078e0a18 */
[--C-:B------:R-:W-:Y:S02]  /*fc50*/  @!P0 IMAD.IADD R6, R6, 0x1, -R55.reuse ;  /* 0x0000000106068824 */ /* 0x100fe400078e0a37 */
[C---:B------:R-:W-:Y:S02]  /*fc60*/  IMAD R2, R55.reuse, R24, R2 ;  /* 0x0000001837027224 */ /* 0x040fe400078e0202 */
[--C-:B------:R-:W-:Y:S01]  /*fc70*/  @!P2 IMAD.IADD R4, R4, 0x1, -R55.reuse ;  /* 0x000000010404a824 */ /* 0x100fe200078e0a37 */
[C---:B------:R-:W-:Y:S02]  /*fc80*/  ISETP.GT.U32.AND P2, PT, R55.reuse, R6, PT ;  /* 0x000000063700720c */ /* 0x040fe40003f44070 */
[----:B------:R-:W-:Y:S01]  /*fc90*/  IABS R40, R37 ;  /* 0x0000002500287213 */ /* 0x000fe20000000000 */
[----:B------:R-:W-:Y:S01]  /*fca0*/  @!P3 IMAD.IADD R20, R20, 0x1, -R55 ;  /* 0x000000011414b824 */ /* 0x000fe200078e0a37 */
[----:B------:R-:W-:-:S03]  /*fcb0*/  ISETP.GT.U32.AND P3, PT, R55, R2, PT ;  /* 0x000000023700720c */ /* 0x000fc60003f64070 */
[----:B------:R-:W-:Y:S01]  /*fcc0*/  IMAD.HI.U32 R17, R0, R40, RZ ;  /* 0x0000002800117227 */ /* 0x000fe200078e00ff */
[----:B------:R0:W-:Y:S01]  /*fcd0*/  STL [R1+0x80], R5 ;  /* 0x0000800501007387 */ /* 0x0001e20000100800 */
[----:B------:R-:W-:Y:S02]  /*fce0*/  ISETP.GE.AND P0, PT, R56, RZ, PT ;  /* 0x000000ff3800720c */ /* 0x000fe40003f06270 */
[----:B------:R-:W-:Y:S01]  /*fcf0*/  IMAD.MOV R17, RZ, RZ, -R17 ;  /* 0x000000ffff117224 */ /* 0x000fe200078e0a11 */
[----:B------:R-:W2:Y:S03]  /*fd00*/  LDL.LU R56, [R1+0xb80] ;  /* 0x000b800001387983 */ /* 0x000ea60000300800 */
[----:B------:R-:W-:Y:S02]  /*fd10*/  IMAD R40, R55, R17, R40 ;  /* 0x0000001137287224 */ /* 0x000fe400078e0228 */
[----:B------:R-:W-:-:S02]  /*fd20*/  @!P2 IMAD.IADD R6, R6, 0x1, -R55 ;  /* 0x000000010606a824 */ /* 0x000fc400078e0a37 */
[----:B0-----:R-:W-:Y:S01]  /*fd30*/  IMAD.MOV.U32 R5, RZ, RZ, R20 ;  /* 0x000000ffff057224 */ /* 0x001fe200078e0014 */
[C---:B------:R-:W-:Y:S02]  /*fd40*/  ISETP.GT.U32.AND P2, PT, R55.reuse, R40, PT ;  /* 0x000000283700720c */ /* 0x040fe40003f44070 */
[----:B-----5:R-:W-:Y:S02]  /*fd50*/  IABS R8, R31 ;  /* 0x0000001f00087213 */ /* 0x020fe40000000000 */
[----:B----4-:R-:W-:Y:S01]  /*fd60*/  IABS R24, R34 ;  /* 0x0000002200187213 */ /* 0x010fe20000000000 */
[----:B------:R-:W-:Y:S02]  /*fd70*/  @!P3 IMAD.IADD R2, R2, 0x1, -R55 ;  /* 0x000000010202b824 */ /* 0x000fe400078e0a37 */
[C---:B------:R-:W-:Y:S01]  /*fd80*/  IMAD.HI.U32 R20, R0.reuse, R8, RZ ;  /* 0x0000000800147227 */ /* 0x040fe200078e00ff */
[C---:B------:R-:W-:Y:S02]  /*fd90*/  ISETP.GT.U32.AND P1, PT, R55.reuse, R18, PT ;  /* 0x000000123700720c */ /* 0x040fe40003f24070 */
[----:B------:R-:W-:Y:S01]  /*fda0*/  ISETP.GT.U32.AND P3, PT, R55, R4, PT ;  /* 0x000000043700720c */ /* 0x000fe20003f64070 */
[----:B------:R-:W-:-:S04]  /*fdb0*/  IMAD.HI.U32 R12, R0, R24, RZ ;  /* 0x00000018000c7227 */ /* 0x000fc800078e00ff */
[----:B------:R-:W-:Y:S02]  /*fdc0*/  IMAD.MOV R20, RZ, RZ, -R20 ;  /* 0x000000ffff147224 */ /* 0x000fe400078e0a14 */
[----:B------:R-:W-:Y:S02]  /*fdd0*/  IMAD.MOV R12, RZ, RZ, -R12 ;  /* 0x000000ffff0c7224 */ /* 0x000fe400078e0a0c */
[C---:B------:R-:W-:Y:S02]  /*fde0*/  IMAD R8, R55.reuse, R20, R8 ;  /* 0x0000001437087224 */ /* 0x040fe400078e0208 */
[----:B------:R-:W-:Y:S02]  /*fdf0*/  IMAD.MOV.U32 R7, RZ, RZ, R21 ;  /* 0x000000ffff077224 */ /* 0x000fe400078e0015 */
[C---:B------:R-:W-:Y:S02]  /*fe00*/  IMAD R24, R55.reuse, R12, R24 ;  /* 0x0000000c37187224 */ /* 0x040fe400078e0218 */
[--C-:B------:R-:W-:Y:S01]  /*fe10*/  @!P2 IMAD.IADD R40, R40, 0x1, -R55.reuse ;  /* 0x000000012828a824 */ /* 0x100fe200078e0a37 */
[C---:B------:R-:W-:Y:S01]  /*fe20*/  ISETP.GT.U32.AND P2, PT, R55.reuse, R8, PT ;  /* 0x000000083700720c */ /* 0x040fe20003f44070 */
[----:B------:R-:W-:Y:S01]  /*fe30*/  @!P1 IMAD.IADD R18, R18, 0x1, -R55 ;  /* 0x0000000112129824 */ /* 0x000fe200078e0a37 */
[----:B------:R-:W-:Y:S01]  /*fe40*/  ISETP.GE.AND P1, PT, R38, RZ, PT ;  /* 0x000000ff2600720c */ /* 0x000fe20003f26270 */
[----:B------:R-:W-:Y:S01]  /*fe50*/  @!P6 IMAD.MOV R7, RZ, RZ, -R7 ;  /* 0x000000ffff07e224 */ /* 0x000fe200078e0a07 */
[C---:B------:R-:W-:Y:S01]  /*fe60*/  ISETP.GT.U32.AND P6, PT, R55.reuse, R2, PT ;  /* 0x000000023700720c */ /* 0x040fe20003fc4070 */
[----:B------:R-:W-:Y:S01]  /*fe70*/  @!P3 IMAD.IADD R4, R4, 0x1, -R55 ;  /* 0x000000010404b824 */ /* 0x000fe200078e0a37 */
[----:B------:R-:W-:Y:S01]  /*fe80*/  ISETP.GT.U32.AND P3, PT, R55, R24, PT ;  /* 0x000000183700720c */ /* 0x000fe20003f64070 */
[----:B------:R-:W-:Y:S01]  /*fe90*/  @!P5 IMAD.MOV R5, RZ, RZ, -R5 ;  /* 0x000000ffff05d224 */ /* 0x000fe200078e0a05 */
[----:B------:R-:W4:Y:S01]  /*fea0*/  LDL.LU R38, [R1+0xb84] ;  /* 0x000b840001267983 */ /* 0x000f220000300800 */
[----:B------:R-:W-:-:S03]  /*feb0*/  ISETP.GE.AND P5, PT, R42, RZ, PT ;  /* 0x000000ff2a00720c */ /* 0x000fc60003fa6270 */
[----:B------:R0:W-:Y:S01]  /*fec0*/  STL [R1+0x48], R7 ;  /* 0x0000480701007387 */ /* 0x0001e20000100800 */
[----:B------:R-:W-:-:S03]  /*fed0*/  @!P2 IMAD.IADD R8, R8, 0x1, -R55 ;  /* 0x000000010808a824 */ /* 0x000fc600078e0a37 */
[----:B------:R1:W-:Y:S01]  /*fee0*/  STL [R1+0x50], R5 ;  /* 0x0000500501007387 */ /* 0x0003e20000100800 */
[----:B------:R-:W-:Y:S02]  /*fef0*/  @!P6 IMAD.IADD R2, R2, 0x1, -R55 ;  /* 0x000000010202e824 */ /* 0x000fe400078e0a37 */
[----:B0-----:R-:W-:Y:S02]  /*ff00*/  IMAD.MOV.U32 R7, RZ, RZ, R18 ;  /* 0x000000ffff077224 */ /* 0x001fe400078e0012 */
[----:B-1----:R-:W-:Y:S02]  /*ff10*/  IMAD.MOV.U32 R5, RZ, RZ, R6 ;  /* 0x000000ffff057224 */ /* 0x002fe400078e0006 */
[----:B------:R-:W-:Y:S01]  /*ff20*/  @!P4 IMAD.MOV R7, RZ, RZ, -R7 ;  /* 0x000000ffff07c224 */ /* 0x000fe200078e0a07 */
[----:B------:R-:W-:Y:S01]  /*ff30*/  ISETP.GE.AND P6, PT, R37, RZ, PT ;  /* 0x000000ff2500720c */ /* 0x000fe20003fc6270 */
[----:B------:R-:W-:Y:S01]  /*ff40*/  @!P1 IMAD.MOV R5, RZ, RZ, -R5 ;  /* 0x000000ffff059224 */ /* 0x000fe200078e0a05 */
[----:B------:R-:W5:Y:S01]  /*ff50*/  LDL.LU R37, [R1+0xb88] ;  /* 0x000b880001257983 */ /* 0x000f620000300800 */
[----:B------:R-:W-:Y:S01]  /*ff60*/  @!P3 IMAD.IADD R24, R24, 0x1, -R55 ;  /* 0x000000011818b824 */ /* 0x000fe200078e0a37 */
[----:B------:R-:W-:-:S02]  /*ff70*/  ISETP.GE.AND P3, PT, R34, RZ, PT ;  /* 0x000000ff2200720c */ /* 0x000fc40003f66270 */
[----:B------:R-:W-:Y:S01]  /*ff80*/  ISETP.GT.U32.AND P1, PT, R55, R8, PT ;  /* 0x000000083700720c */ /* 0x000fe20003f24070 */
[----:B------:R-:W5:Y:S04]  /*ff90*/  LDL.LU R34, [R1+0xb8c] ;  /* 0x000b8c0001227983 */ /* 0x000f680000300800 */
[----:B------:R-:W-:Y:S04]  /*ffa0*/  STL [R1+0x40], R7 ;  /* 0x0000400701007387 */ /* 0x000fe80000100800 */
[----:B------:R0:W-:Y:S01]  /*ffb0*/  STL [R1+0x38], R5 ;  /* 0x0000380501007387 */ /* 0x0001e20000100800 */
[----:B------:R-:W-:-:S02]  /*ffc0*/  @!P0 IMAD.MOV R4, RZ, RZ, -R4 ;  /* 0x000000ffff048224 */ /* 0x000fc400078e0a04 */
[----:B0-----:R-:W-:-:S04]  /*ffd0*/  IMAD.MOV.U32 R5, RZ, RZ, R2 ;  /* 0x000000ffff057224 */ /* 0x001fc800078e0002 */
[----:B------:R-:W-:Y:S01]  /*ffe0*/  @!P5 IMAD.MOV R5, RZ, RZ, -R5 ;  /* 0x000000ffff05d224 */ /* 0x000fe200078e0a05 */
[----:B------:R0:W-:Y:S01]  /*fff0*/  STL [R1+0x34], R4 ;  /* 0x0000340401007387 */ /* 0x0001e20000100800 */
[----:B------:R-:W-:Y:S01]  /*10000*/  ISETP.GE.AND P5, PT, R31, RZ, PT ;  /* 0x000000ff1f00720c */ /* 0x000fe20003fa6270 */
[----:B------:R-:W-:Y:S02]  /*10010*/  @!P1 IMAD.IADD R8, R8, 0x1, -R55 ;  /* 0x0000000108089824 */ /* 0x000fe400078e0a37 */
[----:B------:R1:W-:Y:S04]  /*10020*/  STL [R1+0x30], R5 ;  /* 0x0000300501007387 */ /* 0x0003e80000100800 */
[----:B------:R-:W4:Y:S01]  /*10030*/  LDL.LU R31, [R1+0xb90] ;  /* 0x000b9000011f7983 */ /* 0x000f220000300800 */
[----:B---3--:R-:W-:-:S02]  /*10040*/  IABS R17, R52 ;  /* 0x0000003400117213 */ /* 0x008fc40000000000 */
[----:B------:R-:W-:Y:S02]  /*10050*/  ISETP.GE.AND P1, PT, R52, RZ, PT ;  /* 0x000000ff3400720c */ /* 0x000fe40003f26270 */
[----:B------:R-:W3:Y:S01]  /*10060*/  LDL.LU R52, [R1+0xb94] ;  /* 0x000b940001347983 */ /* 0x000ee20000300800 */
[----:B------:R-:W-:-:S05]  /*10070*/  IABS R12, R54 ;  /* 0x00000036000c7213 */ /* 0x000fca0000000000 */
[----:B------:R-:W-:-:S04]  /*10080*/  IMAD.HI.U32 R26, R0, R12, RZ ;  /* 0x0000000c001a7227 */ /* 0x000fc800078e00ff */
[----:B------:R-:W-:-:S04]  /*10090*/  IMAD.MOV R26, RZ, RZ, -R26 ;  /* 0x000000ffff1a7224 */ /* 0x000fc800078e0a1a */
[C---:B------:R-:W-:Y:S01]  /*100a0*/  IMAD R12, R55.reuse, R26, R12 ;  /* 0x0000001a370c7224 */ /* 0x040fe200078e020c */
[----:B------:R-:W-:Y:S01]  /*100b0*/  ISETP.GT.U32.AND P2, PT, R55, R40, PT ;  /* 0x000000283700720c */ /* 0x000fe20003f44070 */
[----:B------:R-:W-:-:S03]  /*100c0*/  IMAD.HI.U32 R22, R0, R17, RZ ;  /* 0x0000001100167227 */ /* 0x000fc600078e00ff */
[C---:B------:R-:W-:Y:S01]  /*100d0*/  ISETP.GT.U32.AND P0, PT, R55.reuse, R12, PT ;  /* 0x0000000c3700720c */ /* 0x040fe20003f04070 */
[----:B------:R-:W-:Y:S01]  /*100e0*/  IMAD.MOV R22, RZ, RZ, -R22 ;  /* 0x000000ffff167224 */ /* 0x000fe200078e0a16 */
[----:B------:R-:W-:-:S03]  /*100f0*/  ISETP.GT.U32.AND P4, PT, R55, R24, PT ;  /* 0x000000183700720c */ /* 0x000fc60003f84070 */
[----:B------:R-:W-:-:S04]  /*10100*/  IMAD R17, R55, R22, R17 ;  /* 0x0000001637117224 */ /* 0x000fc800078e0211 */
[----:B------:R-:W-:Y:S01]  /*10110*/  @!P2 IMAD.IADD R40, R40, 0x1, -R55 ;  /* 0x000000012828a824 */ /* 0x000fe200078e0a37 */
[----:B------:R-:W-:-:S03]  /*10120*/  ISETP.GT.U32.AND P2, PT, R55, R17, PT ;  /* 0x000000113700720c */ /* 0x000fc60003f44070 */
[--C-:B------:R-:W-:Y:S02]  /*10130*/  @!P0 IMAD.IADD R12, R12, 0x1, -R55.reuse ;  /* 0x000000010c0c8824 */ /* 0x100fe400078e0a37 */
[--C-:B------:R-:W-:Y:S01]  /*10140*/  @!P4 IMAD.IADD R24, R24, 0x1, -R55.reuse ;  /* 0x000000011818c824 */ /* 0x100fe200078e0a37 */
[----:B------:R-:W-:Y:S02]  /*10150*/  ISETP.GE.AND P4, PT, R54, RZ, PT ;  /* 0x000000ff3600720c */ /* 0x000fe40003f86270 */
[----:B------:R-:W5:Y:S05]  /*10160*/  LDL.LU R54, [R1+0xb98] ;  /* 0x000b980001367983 */ /* 0x000f6a0000300800 */
[----:B------:R-:W-:-:S02]  /*10170*/  @!P2 IMAD.IADD R17, R17, 0x1, -R55 ;  /* 0x000000011111a824 */ /* 0x000fc400078e0a37 */
[----:B------:R-:W-:-:S03]  /*10180*/  @!P5 IMAD.MOV R8, RZ, RZ, -R8 ;  /* 0x000000ffff08d224 */ /* 0x000fc600078e0a08 */
[----:B------:R-:W-:-:S13]  /*10190*/  ISETP.GT.U32.AND P2, PT, R55, R17, PT ;  /* 0x000000113700720c */ /* 0x000fda0003f44070 */
[----:B------:R-:W-:Y:S01]  /*101a0*/  @!P2 IMAD.IADD R17, R17, 0x1, -R55 ;  /* 0x000000011111a824 */ /* 0x000fe200078e0a37 */
[----:B--2---:R-:W-:-:S05]  /*101b0*/  IABS R21, R56 ;  /* 0x0000003800157213 */ /* 0x004fca0000000000 */
[----:B------:R-:W-:-:S04]  /*101c0*/  IMAD.HI.U32 R18, R0, R21, RZ ;  /* 0x0000001500127227 */ /* 0x000fc800078e00ff */
[----:B------:R-:W-:-:S04]  /*101d0*/  IMAD.MOV R18, RZ, RZ, -R18 ;  /* 0x000000ffff127224 */ /* 0x000fc800078e0a12 */
[----:B------:R-:W-:-:S05]  /*101e0*/  IMAD R18, R55, R18, R21 ;  /* 0x0000001237127224 */ /* 0x000fca00078e0215 */
[----:B------:R-:W-:-:S13]  /*101f0*/  ISETP.GT.U32.AND P0, PT, R55, R18, PT ;  /* 0x000000123700720c */ /* 0x000fda0003f04070 */
[----:B------:R-:W-:Y:S01]  /*10200*/  @!P0 IMAD.IADD R18, R18, 0x1, -R55 ;  /* 0x0000000112128824 */ /* 0x000fe200078e0a37 */
[----:B------:R-:W-:Y:S01]  /*10210*/  ISETP.GE.AND P0, PT, R56, RZ, PT ;  /* 0x000000ff3800720c */ /* 0x000fe20003f06270 */
[----:B------:R-:W-:Y:S01]  /*10220*/  @!P1 IMAD.MOV R17, RZ, RZ, -R17 ;  /* 0x000000ffff119224 */ /* 0x000fe200078e0a11 */
[----:B------:R-:W2:Y:S02]  /*10230*/  LDL.LU R56, [R1+0xb9c] ;  /* 0x000b9c0001387983 */ /* 0x000ea40000300800 */
[----:B------:R-:W-:-:S13]  /*10240*/  ISETP.GT.U32.AND P5, PT, R55, R18, PT ;  /* 0x000000123700720c */ /* 0x000fda0003fa4070 */
[----:B------:R-:W-:-:S04]  /*10250*/  @!P5 IMAD.IADD R18, R18, 0x1, -R55 ;  /* 0x000000011212d824 */ /* 0x000fc800078e0a37 */
[----:B------:R-:W-:Y:S01]  /*10260*/  @!P0 IMAD.MOV R18, RZ, RZ, -R18 ;  /* 0x000000ffff128224 */ /* 0x000fe200078e0a12 */
[----:B----4-:R-:W-:Y:S02]  /*10270*/  ISETP.GE.AND P1, PT, R31, RZ, PT ;  /* 0x000000ff1f00720c */ /* 0x010fe40003f26270 */
[----:B------:R-:W-:Y:S02]  /*10280*/  IABS R29, R31 ;  /* 0x0000001f001d7213 */ /* 0x000fe40000000000 */
[----:B---3--:R-:W-:Y:S02]  /*10290*/  ISETP.GE.AND P0, PT, R52, RZ, PT ;  /* 0x000000ff3400720c */ /* 0x008fe40003f06270 */
[----:B------:R-:W-:Y:S02]  /*102a0*/  IABS R31, R52 ;  /* 0x00000034001f7213 */ /* 0x000fe40000000000 */
[----:B------:R-:W3:Y:S04]  /*102b0*/  LDL.LU R52, [R1+0xba0] ;  /* 0x000ba00001347983 */ /* 0x000ee80000300800 */
[----:B------:R-:W4:Y:S04]  /*102c0*/  LDL.LU R53, [R1+0xba4] ;  /* 0x000ba40001357983 */ /* 0x000f280000300800 */
[----:B------:R-:W3:Y:S04]  /*102d0*/  LDL.LU R50, [R1+0xba8] ;  /* 0x000ba80001327983 */ /* 0x000ee80000300800 */
[----:B------:R-:W3:Y:S04]  /*102e0*/  LDL.LU R47, [R1+0xbac] ;  /* 0x000bac00012f7983 */ /* 0x000ee80000300800 */
[----:B------:R-:W3:Y:S04]  /*102f0*/  LDL.LU R44, [R1+0xbb0] ;  /* 0x000bb000012c7983 */ /* 0x000ee80000300800 */
[----:B------:R-:W3:Y:S04]  /*10300*/  LDL.LU R39, [R1+0xbb4] ;  /* 0x000bb40001277983 */ /* 0x000ee80000300800 */
[----:B------:R-:W3:Y:S04]  /*10310*/  LDL.LU R57, [R1+0xbb8] ;  /* 0x000bb80001397983 */ /* 0x000ee80000300800 */
[----:B------:R-:W3:Y:S04]  /*10320*/  LDL.LU R58, [R1+0xbbc] ;  /* 0x000bbc00013a7983 */ /* 0x000ee80000300800 */
[----:B------:R-:W3:Y:S04]  /*10330*/  LDL.LU R59, [R1+0xbc0] ;  /* 0x000bc000013b7983 */ /* 0x000ee80000300800 */
[----:B------:R-:W3:Y:S04]  /*10340*/  LDL.LU R61, [R1+0xbc4] ;  /* 0x000bc400013d7983 */ /* 0x000ee80000300800 */
[----:B------:R-:W3:Y:S01]  /*10350*/  LDL.LU R60, [R1+0xbc8] ;  /* 0x000bc800013c7983 */ /* 0x000ee20000300800 */
[----:B------:R-:W-:-:S05]  /*10360*/  IABS R20, R38 ;  /* 0x0000002600147213 */ /* 0x000fca0000000000 */
[----:B------:R-:W-:-:S04]  /*10370*/  IMAD.HI.U32 R2, R0, R20, RZ ;  /* 0x0000001400027227 */ /* 0x000fc800078e00ff */
[----:B------:R-:W-:-:S04]  /*10380*/  IMAD.MOV R2, RZ, RZ, -R2 ;  /* 0x000000ffff027224 */ /* 0x000fc800078e0a02 */
[----:B------:R-:W-:Y:S02]  /*10390*/  IMAD R20, R55, R2, R20 ;  /* 0x0000000237147224 */ /* 0x000fe400078e0214 */
[----:B------:R-:W-:-:S03]  /*103a0*/  @!P3 IMAD.MOV R24, RZ, RZ, -R24 ;  /* 0x000000ffff18b224 */ /* 0x000fc600078e0a18 */
[----:B------:R-:W-:Y:S02]  /*103b0*/  ISETP.GT.U32.AND P3, PT, R55, R20, PT ;  /* 0x000000143700720c */ /* 0x000fe40003f64070 */
[----:B-----5:R-:W-:-:S05]  /*103c0*/  IABS R22, R37 ;  /* 0x0000002500167213 */ /* 0x020fca0000000000 */
[----:B------:R-:W-:Y:S01]  /*103d0*/  IMAD.HI.U32 R2, R0, R22, RZ ;  /* 0x0000001600027227 */ /* 0x000fe200078e00ff */
[----:B------:R-:W-:-:S03]  /*103e0*/  IABS R26, R34 ;  /* 0x00000022001a7213 */ /* 0x000fc60000000000 */
[----:B------:R-:W-:Y:S02]  /*103f0*/  IMAD.MOV R2, RZ, RZ, -R2 ;  /* 0x000000ffff027224 */ /* 0x000fe400078e0a02 */
[----:B------:R-:W-:Y:S02]  /*10400*/  @!P3 IMAD.IADD R20, R20, 0x1, -R55 ;  /* 0x000000011414b824 */ /* 0x000fe400078e0a37 */
[C---:B------:R-:W-:Y:S02]  /*10410*/  IMAD R22, R55.reuse, R2, R22 ;  /* 0x0000000237167224 */ /* 0x040fe400078e0216 */
[----:B------:R-:W-:Y:S01]  /*10420*/  IMAD.HI.U32 R2, R0, R26, RZ ;  /* 0x0000001a00027227 */ /* 0x000fe200078e00ff */
[----:B------:R-:W-:-:S03]  /*10430*/  ISETP.GT.U32.AND P3, PT, R55, R20, PT ;  /* 0x000000143700720c */ /* 0x000fc60003f64070 */
[----:B------:R-:W-:-:S04]  /*10440*/  IMAD.MOV R2, RZ, RZ, -R2 ;  /* 0x000000ffff027224 */ /* 0x000fc800078e0a02 */
[----:B------:R-:W-:-:S06]  /*10450*/  IMAD R26, R55, R2, R26 ;  /* 0x00000002371a7224 */ /* 0x000fcc00078e021a */
[----:B------:R-:W-:Y:S01]  /*10460*/  @!P3 IMAD.IADD R20, R20, 0x1, -R55 ;  /* 0x000000011414b824 */ /* 0x000fe200078e0a37 */
[----:B------:R-:W-:Y:S01]  /*10470*/  ISETP.GT.U32.AND P3, PT, R55, R26, PT ;  /* 0x0000001a3700720c */ /* 0x000fe20003f64070 */
[----:B------:R-:W-:-:S12]  /*10480*/  IMAD.HI.U32 R2, R0, R29, RZ ;  /* 0x0000001d00027227 */ /* 0x000fd800078e00ff */
[----:B------:R-:W-:-:S05]  /*10490*/  @!P3 IMAD.IADD R26, R26, 0x1, -R55 ;  /* 0x000000011a1ab824 */ /* 0x000fca00078e0a37 */
[----:B------:R-:W-:Y:S01]  /*104a0*/  ISETP.GT.U32.AND P3, PT, R55, R26, PT ;  /* 0x0000001a3700720c */ /* 0x000fe20003f64070 */
[----:B------:R-:W-:-:S04]  /*104b0*/  IMAD.MOV R2, RZ, RZ, -R2 ;  /* 0x000000ffff027224 */ /* 0x000fc800078e0a02 */
[----:B------:R-:W-:-:S08]  /*104c0*/  IMAD R29, R55, R2, R29 ;  /* 0x00000002371d7224 */ /* 0x000fd000078e021d */
[----:B------:R-:W-:Y:S01]  /*104d0*/  @!P3 IMAD.IADD R26, R26, 0x1, -R55 ;  /* 0x000000011a1ab824 */ /* 0x000fe200078e0a37 */
[C---:B------:R-:W-:Y:S01]  /*104e0*/  ISETP.GT.U32.AND P3, PT, R55.reuse, R29, PT ;  /* 0x0000001d3700720c */ /* 0x040fe20003f64070 */
[----:B------:R-:W-:Y:S01]  /*104f0*/  @!P6 IMAD.MOV R40, RZ, RZ, -R40 ;  /* 0x000000ffff28e224 */ /* 0x000fe200078e0a28 */
[----:B------:R-:W-:Y:S02]  /*10500*/  ISETP.GT.U32.AND P6, PT, R55, R12, PT ;  /* 0x0000000c3700720c */ /* 0x000fe40003fc4070 */
[----:B------:R-:W-:Y:S02]  /*10510*/  ISETP.GE.AND P5, PT, R34, RZ, PT ;  /* 0x000000ff2200720c */ /* 0x000fe40003fa6270 */
[----:B------:R-:W-:Y:S01]  /*10520*/  IABS R34, R54 ;  /* 0x0000003600227213 */ /* 0x000fe20000000000 */
[----:B------:R-:W-:-:S06]  /*10530*/  IMAD.HI.U32 R21, R0, R31, RZ ;  /* 0x0000001f00157227 */ /* 0x000fcc00078e00ff */
[----:B------:R-:W-:Y:S02]  /*10540*/  @!P3 IMAD.IADD R29, R29, 0x1, -R55 ;  /* 0x000000011d1db824 */ /* 0x000fe400078e0a37 */
[----:B------:R-:W-:-:S03]  /*10550*/  IMAD.HI.U32 R6, R0, R34, RZ ;  /* 0x0000002200067227 */ /* 0x000fc600078e00ff */
[C---:B------:R-:W-:Y:S01]  /*10560*/  ISETP.GT.U32.AND P3, PT, R55.reuse, R29, PT ;  /* 0x0000001d3700720c */ /* 0x040fe20003f64070 */
[----:B------:R-:W-:Y:S02]  /*10570*/  @!P6 IMAD.IADD R12, R12, 0x1, -R55 ;  /* 0x000000010c0ce824 */ /* 0x000fe400078e0a37 */
[----:B------:R-:W-:Y:S02]  /*10580*/  IMAD.MOV R21, RZ, RZ, -R21 ;  /* 0x000000ffff157224 */ /* 0x000fe400078e0a15 */
[----:B------:R-:W-:Y:S02]  /*10590*/  IMAD.MOV R6, RZ, RZ, -R6 ;  /* 0x000000ffff067224 */ /* 0x000fe400078e0a06 */
[----:B------:R-:W-:Y:S01]  /*105a0*/  @!P4 IMAD.MOV R12, RZ, RZ, -R12 ;  /* 0x000000ffff0cc224 */ /* 0x000fe200078e0a0c */
[C---:B------:R-:W-:Y:S01]  /*105b0*/  ISETP.GT.U32.AND P4, PT, R55.reuse, R22, PT ;  /* 0x000000163700720c */ /* 0x040fe20003f84070 */
[C---:B------:R-:W-:Y:S02]  /*105c0*/  IMAD R31, R55.reuse, R21, R31 ;  /* 0x00000015371f7224 */ /* 0x040fe400078e021f */
[----:B------:R-:W-:-:S02]  /*105d0*/  IMAD R34, R55, R6, R34 ;  /* 0x0000000637227224 */ /* 0x000fc400078e0222 */
[----:B------:R-:W-:Y:S01]  /*105e0*/  @!P5 IMAD.MOV R26, RZ, RZ, -R26 ;  /* 0x000000ffff1ad224 */ /* 0x000fe200078e0a1a */
[----:B------:R-:W-:Y:S01]  /*105f0*/  ISETP.GT.U32.AND P5, PT, R55, R31, PT ;  /* 0x0000001f3700720c */ /* 0x000fe20003fa4070 */
[----:B------:R-:W-:Y:S01]  /*10600*/  @!P3 IMAD.IADD R29, R29, 0x1, -R55 ;  /* 0x000000011d1db824 */ /* 0x000fe200078e0a37 */
[----:B------:R-:W-:-:S05]  /*10610*/  ISETP.GT.U32.AND P3, PT, R55, R34, PT ;  /* 0x000000223700720c */ /* 0x000fca0003f64070 */
[----:B------:R-:W-:Y:S01]  /*10620*/  @!P4 IMAD.IADD R22, R22, 0x1, -R55 ;  /* 0x000000011616c824 */ /* 0x000fe200078e0a37 */
[----:B------:R-:W-:-:S04]  /*10630*/  ISETP.GE.AND P2, PT, R37, RZ, PT ;  /* 0x000000ff2500720c */ /* 0x000fc80003f46270 */
[----:B------:R-:W-:Y:S01]  /*10640*/  ISETP.GT.U32.AND P4, PT, R55, R22, PT ;  /* 0x000000163700720c */ /* 0x000fe20003f84070 */
[--C-:B------:R-:W-:Y:S02]  /*10650*/  @!P5 IMAD.IADD R31, R31, 0x1, -R55.reuse ;  /* 0x000000011f1fd824 */ /* 0x100fe400078e0a37 */
[----:B------:R-:W-:-:S03]  /*10660*/  @!P3 IMAD.IADD R34, R34, 0x1, -R55 ;  /* 0x000000012222b824 */ /* 0x000fc600078e0a37 */
[C---:B------:R-:W-:Y:S02]  /*10670*/  ISETP.GT.U32.AND P5, PT, R55.reuse, R31, PT ;  /* 0x0000001f3700720c */ /* 0x040fe40003fa4070 */
[----:B------:R-:W-:Y:S02]  /*10680*/  ISETP.GT.U32.AND P3, PT, R55, R34, PT ;  /* 0x000000223700720c */ /* 0x000fe40003f64070 */
[----:B--2---:R-:W-:Y:S02]  /*10690*/  IABS R37, R56 ;  /* 0x0000003800257213 */ /* 0x004fe40000000000 */
[----:B------:R-:W-:Y:S01]  /*106a0*/  ISETP.GE.AND P6, PT, R38, RZ, PT ;  /* 0x000000ff2600720c */ /* 0x000fe20003fc6270 */
[----:B------:R-:W-:Y:S02]  /*106b0*/  @!P4 IMAD.IADD R22, R22, 0x1, -R55 ;  /* 0x000000011616c824 */ /* 0x000fe400078e0a37 */
[----:B0-----:R-:W-:-:S04]  /*106c0*/  IMAD.HI.U32 R4, R0, R37, RZ ;  /* 0x0000002500047227 */ /* 0x001fc800078e00ff */
[----:B------:R-:W-:Y:S02]  /*106d0*/  IMAD.MOV R4, RZ, RZ, -R4 ;  /* 0x000000ffff047224 */ /* 0x000fe400078e0a04 */
[----:B------:R-:W-:Y:S02]  /*106e0*/  @!P2 IMAD.MOV R22, RZ, RZ, -R22 ;  /* 0x000000ffff16a224 */ /* 0x000fe400078e0a16 */
[--C-:B------:R-:W-:Y:S02]  /*106f0*/  @!P5 IMAD.IADD R31, R31, 0x1, -R55.reuse ;  /* 0x000000011f1fd824 */ /* 0x100fe400078e0a37 */
[----:B------:R-:W-:Y:S02]  /*10700*/  @!P3 IMAD.IADD R34, R34, 0x1, -R55 ;  /* 0x000000012222b824 */ /* 0x000fe400078e0a37 */
[C---:B------:R-:W-:Y:S02]  /*10710*/  IMAD R37, R55.reuse, R4, R37 ;  /* 0x0000000437257224 */ /* 0x040fe400078e0225 */
[----:B------:R-:W-:Y:S01]  /*10720*/  @!P6 IMAD.MOV R20, RZ, RZ, -R20 ;  /* 0x000000ffff14e224 */ /* 0x000fe200078e0a14 */
[----:B------:R-:W-:Y:S01]  /*10730*/  ISETP.GE.AND P6, PT, R54, RZ, PT ;  /* 0x000000ff3600720c */ /* 0x000fe20003fc6270 */
[----:B------:R-:W-:Y:S01]  /*10740*/  @!P0 IMAD.MOV R31, RZ, RZ, -R31 ;  /* 0x000000ffff1f8224 */ /* 0x000fe200078e0a1f */
[----:B------:R-:W-:Y:S01]  /*10750*/  ISETP.GT.U32.AND P5, PT, R55, R37, PT ;  /* 0x000000253700720c */ /* 0x000fe20003fa4070 */
[----:B------:R-:W-:Y:S01]  /*10760*/  @!P1 IMAD.MOV R29, RZ, RZ, -R29 ;  /* 0x000000ffff1d9224 */ /* 0x000fe200078e0a1d */
[----:B------:R-:W-:-:S09]  /*10770*/  ISETP.GE.AND P4, PT, R56, RZ, PT ;  /* 0x000000ff3800720c */ /* 0x000fd20003f86270 */
[----:B------:R-:W-:Y:S02]  /*10780*/  @!P6 IMAD.MOV R34, RZ, RZ, -R34 ;  /* 0x000000ffff22e224 */ /* 0x000fe400078e0a22 */
[----:B------:R-:W-:Y:S01]  /*10790*/  @!P5 IMAD.IADD R37, R37, 0x1, -R55 ;  /* 0x000000012525d824 */ /* 0x000fe200078e0a37 */
[----:B----4-:R-:W-:Y:S02]  /*107a0*/  IABS R42, R53 ;  /* 0x00000035002a7213 */ /* 0x010fe40000000000 */
[----:B---3--:R-:W-:-:S03]  /*107b0*/  IABS R45, R50 ;  /* 0x00000032002d7213 */ /* 0x008fc60000000000 */
[----:B------:R-:W-:-:S04]  /*107c0*/  IMAD.HI.U32 R21, R0, R42, RZ ;  /* 0x0000002a00157227 */ /* 0x000fc800078e00ff */
[----:B------:R-:W-:Y:S01]  /*107d0*/  IMAD.HI.U32 R6, R0, R45, RZ ;  /* 0x0000002d00067227 */ /* 0x000fe200078e00ff */
[----:B------:R-:W-:-:S03]  /*107e0*/  IABS R38, R52 ;  /* 0x0000003400267213 */ /* 0x000fc60000000000 */
[----:B------:R-:W-:Y:S02]  /*107f0*/  IMAD.MOV R6, RZ, RZ, -R6 ;  /* 0x000000ffff067224 */ /* 0x000fe400078e0a06 */
[----:B------:R-:W-:Y:S02]  /*10800*/  IMAD.MOV R21, RZ, RZ, -R21 ;  /* 0x000000ffff157224 */ /* 0x000fe400078e0a15 */
[C---:B------:R-:W-:Y:S02]  /*10810*/  IMAD R45, R55.reuse, R6, R45 ;  /* 0x00000006372d7224 */ /* 0x040fe400078e022d */
[----:B------:R-:W-:Y:S01]  /*10820*/  IMAD.HI.U32 R2, R0, R38, RZ ;  /* 0x0000002600027227 */ /* 0x000fe200078e00ff */
[----:B------:R-:W-:Y:S02]  /*10830*/  IABS R48, R47 ;  /* 0x0000002f00307213 */ /* 0x000fe40000000000 */
[----:B------:R-:W-:Y:S01]  /*10840*/  ISETP.GE.AND P2, PT, R52, RZ, PT ;  /* 0x000000ff3400720c */ /* 0x000fe20003f46270 */
[C---:B------:R-:W-:Y:S01]  /*10850*/  IMAD R42, R55.reuse, R21, R42 ;  /* 0x00000015372a7224 */ /* 0x040fe200078e022a */
[----:B------:R-:W-:Y:S01]  /*10860*/  IABS R52, R44 ;  /* 0x0000002c00347213 */ /* 0x000fe20000000000 */
[----:B------:R-:W-:Y:S01]  /*10870*/  IMAD.MOV R2, RZ, RZ, -R2 ;  /* 0x000000ffff027224 */ /* 0x000fe200078e0a02 */
[C---:B------:R-:W-:Y:S01]  /*10880*/  ISETP.GT.U32.AND P3, PT, R55.reuse, R45, PT ;  /* 0x0000002d3700720c */ /* 0x040fe20003f64070 */
[----:B------:R-:W-:Y:S01]  /*10890*/  IMAD.HI.U32 R4, R0, R48, RZ ;  /* 0x0000003000047227 */ /* 0x000fe200078e00ff */
[----:B------:R-:W-:-:S03]  /*108a0*/  ISETP.GT.U32.AND P0, PT, R55, R42, PT ;  /* 0x0000002a3700720c */ /* 0x000fc60003f04070 */
[----:B------:R-:W-:Y:S02]  /*108b0*/  IMAD R38, R55, R2, R38 ;  /* 0x0000000237267224 */ /* 0x000fe400078e0226 */
[----:B------:R-:W-:Y:S01]  /*108c0*/  IMAD.HI.U32 R2, R0, R52, RZ ;  /* 0x0000003400027227 */ /* 0x000fe200078e00ff */
[----:B------:R-:W-:-:S03]  /*108d0*/  IABS R6, R57 ;  /* 0x0000003900067213 */ /* 0x000fc60000000000 */
[----:B------:R-:W-:Y:S02]  /*108e0*/  IMAD.MOV R4, RZ, RZ, -R4 ;  /* 0x000000ffff047224 */ /* 0x000fe400078e0a04 */
[----:B------:R-:W-:Y:S01]  /*108f0*/  IMAD.MOV R2, RZ, RZ, -R2 ;  /* 0x000000ffff027224 */ /* 0x000fe200078e0a02 */
[----:B------:R-:W-:Y:S01]  /*10900*/  IABS R21, R59 ;  /* 0x0000003b00157213 */ /* 0x000fe20000000000 */
[C---:B------:R-:W-:Y:S01]  /*10910*/  IMAD R48, R55.reuse, R4, R48 ;  /* 0x0000000437307224 */ /* 0x040fe200078e0230 */
[----:B------:R-:W-:Y:S01]  /*10920*/  IABS R4, R39 ;  /* 0x0000002700047213 */ /* 0x000fe20000000000 */
[C---:B------:R-:W-:Y:S01]  /*10930*/  IMAD R52, R55.reuse, R2, R52 ;  /* 0x0000000237347224 */ /* 0x040fe200078e0234 */
[----:B------:R-:W-:Y:S01]  /*10940*/  ISETP.GT.U32.AND P1, PT, R55, R38, PT ;  /* 0x000000263700720c */ /* 0x000fe20003f24070 */
[----:B------:R-:W-:Y:S01]  /*10950*/  @!P3 IMAD.IADD R45, R45, 0x1, -R55 ;  /* 0x000000012d2db824 */ /* 0x000fe200078e0a37 */
[----:B------:R-:W-:Y:S01]  /*10960*/  IABS R43, R58 ;  /* 0x0000003a002b7213 */ /* 0x000fe20000000000 */
[----:B------:R-:W-:-:S02]  /*10970*/  IMAD.MOV.U32 R2, RZ, RZ, R6 ;  /* 0x000000ffff027224 */ /* 0x000fc400078e0006 */
[----:B------:R-:W-:Y:S01]  /*10980*/  IMAD.MOV.U32 R6, RZ, RZ, R21 ;  /* 0x000000ffff067224 */ /* 0x000fe200078e0015 */
[----:B------:R-:W-:Y:S01]  /*10990*/  ISETP.GT.U32.AND P6, PT, R55, R45, PT ;  /* 0x0000002d3700720c */ /* 0x000fe20003fc4070 */
[----:B------:R-:W-:-:S04]  /*109a0*/  IMAD.HI.U32 R54, R0, R4, RZ ;  /* 0x0000000400367227 */ /* 0x000fc800078e00ff */
[----:B------:R-:W-:Y:S02]  /*109b0*/  @!P0 IMAD.IADD R42, R42, 0x1, -R55 ;  /* 0x000000012a2a8824 */ /* 0x000fe400078e0a37 */
[----:B------:R-:W-:-:S04]  /*109c0*/  IMAD.HI.U32 R21, R0, R2, RZ ;  /* 0x0000000200157227 */ /* 0x000fc800078e00ff */
[----:B------:R-:W-:Y:S01]  /*109d0*/  IMAD.HI.U32 R7, R0, R43, RZ ;  /* 0x0000002b00077227 */ /* 0x000fe200078e00ff */
[----:B------:R-:W-:-:S03]  /*109e0*/  ISETP.GT.U32.AND P3, PT, R55, R42, PT ;  /* 0x0000002a3700720c */ /* 0x000fc60003f64070 */
[----:B------:R-:W-:Y:S02]  /*109f0*/  IMAD.MOV R56, RZ, RZ, -R54 ;  /* 0x000000ffff387224 */ /* 0x000fe400078e0a36 */
[----:B------:R-:W-:Y:S02]  /*10a00*/  IMAD.MOV R54, RZ, RZ, -R21 ;  /* 0x000000ffff367224 */ /* 0x000fe400078e0a15 */
[----:B------:R-:W-:Y:S02]  /*10a10*/  IMAD.MOV R21, RZ, RZ, -R7 ;  /* 0x000000ffff157224 */ /* 0x000fe400078e0a07 */
[----:B------:R-:W-:Y:S01]  /*10a20*/  @!P1 IMAD.IADD R38, R38, 0x1, -R55 ;  /* 0x0000000126269824 */ /* 0x000fe200078e0a37 */
[C---:B------:R-:W-:Y:S01]  /*10a30*/  ISETP.GT.U32.AND P1, PT, R55.reuse, R37, PT ;  /* 0x000000253700720c */ /* 0x040fe20003f24070 */
[C---:B------:R-:W-:Y:S01]  /*10a40*/  IMAD R2, R55.reuse, R54, R2 ;  /* 0x0000003637027224 */ /* 0x040fe200078e0202 */
[C---:B------:R-:W-:Y:S01]  /*10a50*/  ISETP.GT.U32.AND P5, PT, R55.reuse, R48, PT ;  /* 0x000000303700720c */ /* 0x040fe20003fa4070 */
[----:B------:R-:W-:Y:S01]  /*10a60*/  IMAD R43, R55, R21, R43 ;  /* 0x00000015372b7224 */ /* 0x000fe200078e022b */
[----:B------:R-:W-:Y:S01]  /*10a70*/  IABS R54, R61 ;  /* 0x0000003d00367213 */ /* 0x000fe20000000000 */
[----:B------:R-:W-:Y:S01]  /*10a80*/  @!P6 IMAD.IADD R45, R45, 0x1, -R55 ;  /* 0x000000012d2de824 */ /* 0x000fe200078e0a37 */
[----:B------:R-:W0:Y:S01]  /*10a90*/  LDC R7, c[0x0][0x23c] ;  /* 0x00008f00ff077b82 */ /* 0x000e220000000800 */
[C---:B------:R-:W-:Y:S01]  /*10aa0*/  IMAD R4, R55.reuse, R56, R4 ;  /* 0x0000003837047224 */ /* 0x040fe200078e0204 */
[----:B------:R-:W-:Y:S01]  /*10ab0*/  ISETP.GT.U32.AND P6, PT, R55, R43, PT ;  /* 0x0000002b3700720c */ /* 0x000fe20003fc4070 */
[----:B------:R-:W-:-:S04]  /*10ac0*/  IMAD.HI.U32 R56, R0, R54, RZ ;  /* 0x0000003600387227 */ /* 0x000fc800078e00ff */
[--C-:B------:R-:W-:Y:S01]  /*10ad0*/  @!P3 IMAD.IADD R42, R42, 0x1, -R55.reuse ;  /* 0x000000012a2ab824 */ /* 0x100fe200078e0a37 */
[----:B------:R-:W-:Y:S01]  /*10ae0*/  ISETP.GT.U32.AND P3, PT, R55, R2, PT ;  /* 0x000000023700720c */ /* 0x000fe20003f64070 */
[----:B------:R-:W-:Y:S02]  /*10af0*/  IMAD.MOV R56, RZ, RZ, -R56 ;  /* 0x000000ffff387224 */ /* 0x000fe400078e0a38 */
[--C-:B------:R-:W-:Y:S01]  /*10b00*/  @!P1 IMAD.IADD R37, R37, 0x1, -R55.reuse ;  /* 0x0000000125259824 */ /* 0x100fe200078e0a37 */
[C---:B------:R-:W-:Y:S01]  /*10b10*/  ISETP.GT.U32.AND P1, PT, R55.reuse, R52, PT ;  /* 0x000000343700720c */ /* 0x040fe20003f24070 */
[--C-:B------:R-:W-:Y:S02]  /*10b20*/  @!P5 IMAD.IADD R48, R48, 0x1, -R55.reuse ;  /* 0x000000013030d824 */ /* 0x100fe400078e0a37 */
[----:B------:R-:W-:Y:S02]  /*10b30*/  IMAD R54, R55, R56, R54 ;  /* 0x0000003837367224 */ /* 0x000fe400078e0236 */
[----:B------:R-:W-:Y:S01]  /*10b40*/  @!P6 IMAD.IADD R43, R43, 0x1, -R55 ;  /* 0x000000012b2be824 */ /* 0x000fe200078e0a37 */
[----:B------:R-:W-:-:S02]  /*10b50*/  ISETP.GT.U32.AND P5, PT, R55, R48, PT ;  /* 0x000000303700720c */ /* 0x000fc40003fa4070 */
[----:B------:R-:W-:Y:S01]  /*10b60*/  ISETP.GT.U32.AND P6, PT, R55, R54, PT ;  /* 0x000000363700720c */ /* 0x000fe20003fc4070 */
[--C-:B------:R-:W-:Y:S01]  /*10b70*/  @!P3 IMAD.IADD R2, R2, 0x1, -R55.reuse ;  /* 0x000000010202b824 */ /* 0x100fe200078e0a37 */
[----:B------:R-:W-:Y:S02]  /*10b80*/  ISETP.GE.AND P3, PT, R47, RZ, PT ;  /* 0x000000ff2f00720c */ /* 0x000fe40003f66270 */
[----:B------:R-:W-:Y:S01]  /*10b90*/  IABS R21, R60 ;  /* 0x0000003c00157213 */ /* 0x000fe20000000000 */
[----:B------:R-:W-:Y:S02]  /*10ba0*/  @!P1 IMAD.IADD R52, R52, 0x1, -R55 ;  /* 0x0000000134349824 */ /* 0x000fe400078e0a37 */
[----:B------:R-:W-:Y:S02]  /*10bb0*/  @!P4 IMAD.MOV R37, RZ, RZ, -R37 ;  /* 0x000000ffff25c224 */ /* 0x000fe400078e0a25 */
[----:B-1----:R-:W-:Y:S01]  /*10bc0*/  IMAD.HI.U32 R5, R0, R6, RZ ;  /* 0x0000000600057227 */ /* 0x002fe200078e00ff */
[----:B------:R-:W-:-:S03]  /*10bd0*/  ISETP.GT.U32.AND P4, PT, R55, R52, PT ;  /* 0x000000343700720c */ /* 0x000fc60003f84070 */
[----:B------:R-:W-:-:S04]  /*10be0*/  IMAD.HI.U32 R0, R0, R21, RZ ;  /* 0x0000001500007227 */ /* 0x000fc800078e00ff */
[--C-:B------:R-:W-:Y:S02]  /*10bf0*/  @!P5 IMAD.IADD R48, R48, 0x1, -R55.reuse ;  /* 0x000000013030d824 */ /* 0x100fe400078e0a37 */
[----:B------:R-:W-:Y:S02]  /*10c00*/  @!P6 IMAD.IADD R54, R54, 0x1, -R55 ;  /* 0x000000013636e824 */ /* 0x000fe400078e0a37 */
[----:B------:R-:W-:Y:S02]  /*10c10*/  IMAD.MOV R0, RZ, RZ, -R0 ;  /* 0x000000ffff007224 */ /* 0x000fe400078e0a00 */
[----:B------:R-:W-:Y:S01]  /*10c20*/  @!P3 IMAD.MOV R48, RZ, RZ, -R48 ;  /* 0x000000ffff30b224 */ /* 0x000fe200078e0a30 */
[C---:B------:R-:W-:Y:S01]  /*10c30*/  ISETP.GT.U32.AND P3, PT, R55.reuse, R54, PT ;  /* 0x000000363700720c */ /* 0x040fe20003f64070 */
[----:B------:R-:W-:Y:S02]  /*10c40*/  IMAD R21, R55, R0, R21 ;  /* 0x0000000037157224 */ /* 0x000fe400078e0215 */
[----:B------:R-:W-:-:S03]  /*10c50*/  @!P4 IMAD.IADD R52, R52, 0x1, -R55 ;  /* 0x000000013434c824 */ /* 0x000fc600078e0a37 */
[----:B------:R-:W-:-:S07]  /*10c60*/  ISETP.GT.U32.AND P4, PT, R55, R21, PT ;  /* 0x000000153700720c */ /* 0x000fce0003f84070 */
[--C-:B------:R-:W-:Y:S01]  /*10c70*/  @!P3 IMAD.IADD R54, R54, 0x1, -R55.reuse ;  /* 0x000000013636b824 */ /* 0x100fe200078e0a37 */
[----:B------:R-:W-:Y:S02]  /*10c80*/  ISETP.GE.AND P3, PT, R61, RZ, PT ;  /* 0x000000ff3d00720c */ /* 0x000fe40003f66270 */
[----:B------:R-:W1:Y:S03]  /*10c90*/  S2R R61, SR_TID.X ;  /* 0x00000000003d7919 */ /* 0x000e660000002100 */
[----:B------:R-:W-:Y:S01]  /*10ca0*/  @!P4 IMAD.IADD R21, R21, 0x1, -R55 ;  /* 0x000000011515c824 */ /* 0x000fe200078e0a37 */
[----:B------:R-:W-:Y:S02]  /*10cb0*/  ISETP.GE.AND P4, PT, R60, RZ, PT ;  /* 0x000000ff3c00720c */ /* 0x000fe40003f86270 */
[----:B------:R-:W2:Y:S01]  /*10cc0*/  LDC R60, c[0x0][0x230] ;  /* 0x00008c00ff3c7b82 */ /* 0x000ea20000000800 */
[----:B------:R-:W-:Y:S01]  /*10cd0*/  ISETP.GT.U32.AND P0, PT, R55, R38, PT ;  /* 0x000000263700720c */ /* 0x000fe20003f04070 */
[----:B------:R-:W-:-:S04]  /*10ce0*/  IMAD.MOV R5, RZ, RZ, -R5 ;  /* 0x000000ffff057224 */ /* 0x000fc800078e0a05 */
[----:B------:R-:W-:-:S08]  /*10cf0*/  IMAD R6, R55, R5, R6 ;  /* 0x0000000537067224 */ /* 0x000fd000078e0206 */
[----:B------:R-:W-:Y:S01]  /*10d00*/  @!P0 IMAD.IADD R38, R38, 0x1, -R55 ;  /* 0x0000000126268824 */ /* 0x000fe200078e0a37 */
[C---:B------:R-:W-:Y:S02]  /*10d10*/  ISETP.GT.U32.AND P0, PT, R55.reuse, R4, PT ;  /* 0x000000043700720c */ /* 0x040fe40003f04070 */
[----:B------:R-:W-:Y:S01]  /*10d20*/  ISETP.GT.U32.AND P5, PT, R55, R6, PT ;  /* 0x000000063700720c */ /* 0x000fe20003fa4070 */
[----:B--2---:R-:W-:Y:S01]  /*10d30*/  VIADD R60, R60, 0x3f ;  /* 0x0000003f3c3c7836 */ /* 0x004fe20000000000 */
[----:B-1----:R-:W-:Y:S02]  /*10d40*/  LOP3.LUT R9, R61, 0x3, RZ, 0xc0, !PT ;  /* 0x000000033d097812 */ /* 0x002fe400078ec0ff */
[----:B------:R-:W-:Y:S02]  /*10d50*/  SHF.R.U32.HI R10, RZ, 0x2, R61 ;  /* 0x00000002ff0a7819 */ /* 0x000fe4000001163d */
[----:B------:R-:W-:Y:S01]  /*10d60*/  SHF.R.S32.HI R0, RZ, 0x1f, R60 ;  /* 0x0000001fff007819 */ /* 0x000fe2000001143c */
[----:B------:R-:W-:Y:S01]  /*10d70*/  IMAD R9, R9, 0x110, RZ ;  /* 0x0000011009097824 */ /* 0x000fe200078e02ff */
[----:B------:R-:W-:-:S03]  /*10d80*/  SGXT.U32 R10, R10, 0x3 ;  /* 0x000000030a0a781a */ /* 0x000fc60000000000 */
[----:B------:R-:W-:Y:S01]  /*10d90*/  @!P0 IMAD.IADD R4, R4, 0x1, -R55 ;  /* 0x0000000104048824 */ /* 0x000fe200078e0a37 */
[----:B------:R-:W-:Y:S02]  /*10da0*/  ISETP.GE.AND P1, PT, R53, RZ, PT ;  /* 0x000000ff3500720c */ /* 0x000fe40003f26270 */
[----:B------:R-:W-:Y:S02]  /*10db0*/  ISETP.GE.AND P0, PT, R50, RZ, PT ;  /* 0x000000ff3200720c */ /* 0x000fe40003f06270 */
[----:B------:R-:W-:Y:S02]  /*10dc0*/  LEA.HI R11, R0, R60, RZ, 0x6 ;  /* 0x0000003c000b7211 */ /* 0x000fe400078f30ff */
[----:B------:R-:W-:Y:S01]  /*10dd0*/  LOP3.LUT R0, R9, R10, RZ, 0xfc, !PT ;  /* 0x0000000a09007212 */ /* 0x000fe200078efcff */
[----:B------:R-:W-:Y:S01]  /*10de0*/  @!P2 IMAD.MOV R38, RZ, RZ, -R38 ;  /* 0x000000ffff26a224 */ /* 0x000fe200078e0a26 */
[----:B------:R-:W-:-:S03]  /*10df0*/  ISETP.GT.U32.AND P2, PT, R55, R4, PT ;  /* 0x000000043700720c */ /* 0x000fc60003f44070 */
[----:B------:R1:W-:Y:S01]  /*10e00*/  STL [R1+0x258c], R0 ;  /* 0x00258c0001007387 */ /* 0x0003e20000100800 */
[----:B------:R-:W-:-:S03]  /*10e10*/  @!P5 IMAD.IADD R6, R6, 0x1, -R55 ;  /* 0x000000010606d824 */ /* 0x000fc600078e0a37 */
[----:B------:R-:W2:Y:S01]  /*10e20*/  LDL.LU R16, [R1+0x2f4] ;  /* 0x0002f40001107983 */ /* 0x000ea20000300800 */
[C---:B------:R-:W-:Y:S01]  /*10e30*/  ISETP.GT.U32.AND P5, PT, R55.reuse, R2, PT ;  /* 0x000000023700720c */ /* 0x040fe20003fa4070 */
[----:B------:R-:W-:Y:S02]  /*10e40*/  @!P1 IMAD.MOV R42, RZ, RZ, -R42 ;  /* 0x000000ffff2a9224 */ /* 0x000fe400078e0a2a */
[----:B------:R-:W3:Y:S01]  /*10e50*/  LDL.LU R33, [R1+0x2fc] ;  /* 0x0002fc0001217983 */ /* 0x000ee20000300800 */
[C---:B------:R-:W-:Y:S01]  /*10e60*/  ISETP.GT.U32.AND P1, PT, R55.reuse, R43, PT ;  /* 0x0000002b3700720c */ /* 0x040fe20003f24070 */
[----:B------:R-:W-:Y:S02]  /*10e70*/  @!P0 IMAD.MOV R45, RZ, RZ, -R45 ;  /* 0x000000ffff2d8224 */ /* 0x000fe400078e0a2d */
[----:B------:R-:W4:Y:S01]  /*10e80*/  LDL.LU R15, [R1+0x300] ;  /* 0x00030000010f7983 */ /* 0x000f220000300800 */
[----:B------:R-:W-:-:S03]  /*10e90*/  ISETP.GT.U32.AND P0, PT, R55, R6, PT ;  /* 0x000000063700720c */ /* 0x000fc60003f04070 */
[----:B------:R-:W5:Y:S01]  /*10ea0*/  LDL.LU R23, [R1+0x304] ;  /* 0x0003040001177983 */ /* 0x000f620000300800 */
[----:B------:R-:W-:-:S03]  /*10eb0*/  IMAD.SHL.U32 R56, R61, 0x40, RZ ;  /* 0x000000403d387824 */ /* 0x000fc600078e00ff */
[----:B------:R-:W5:Y:S01]  /*10ec0*/  LDL.LU R53, [R1+0x30c] ;  /* 0x00030c0001357983 */ /* 0x000f620000300800 */
[----:B------:R-:W-:-:S03]  /*10ed0*/  ISETP.GE.AND P6, PT, R44, RZ, PT ;  /* 0x000000ff2c00720c */ /* 0x000fc60003fc6270 */
[----:B------:R-:W5:Y:S01]  /*10ee0*/  LDL.LU R50, [R1+0x310] ;  /* 0x0003100001327983 */ /* 0x000f620000300800 */
[----:B------:R-:W-:Y:S01]  /*10ef0*/  IMAD.SHL.U32 R5, R61, 0x8, RZ ;  /* 0x000000083d057824 */ /* 0x000fe200078e00ff */
[----:B------:R-:W-:Y:S02]  /*10f00*/  LOP3.LUT R56, R56, 0x1c0, RZ, 0xc0, !PT ;  /* 0x000001c038387812 */ /* 0x000fe400078ec0ff */
[----:B------:R-:W5:Y:S01]  /*10f10*/  LDL.LU R47, [R1+0x314] ;  /* 0x00031400012f7983 */ /* 0x000f620000300800 */
[--C-:B------:R-:W-:Y:S01]  /*10f20*/  @!P2 IMAD.IADD R4, R4, 0x1, -R55.reuse ;  /* 0x000000010404a824 */ /* 0x100fe200078e0a37 */
[----:B------:R-:W-:Y:S02]  /*10f30*/  ISETP.GE.AND P2, PT, R39, RZ, PT ;  /* 0x000000ff2700720c */ /* 0x000fe40003f46270 */
[----:B------:R-:W5:Y:S01]  /*10f40*/  LDL.LU R44, [R1+0x31c] ;  /* 0x00031c00012c7983 */ /* 0x000f620000300800 */
[----:B------:R-:W-:Y:S01]  /*10f50*/  @!P5 IMAD.IADD R2, R2, 0x1, -R55 ;  /* 0x000000010202d824 */ /* 0x000fe200078e0a37 */
[----:B------:R-:W-:-:S02]  /*10f60*/  ISETP.GE.AND P5, PT, R57, RZ, PT ;  /* 0x000000ff3900720c */ /* 0x000fc40003fa6270 */
[----:B------:R-:W5:Y:S01]  /*10f70*/  LDL.LU R39, [R1+0x320] ;  /* 0x0003200001277983 */ /* 0x000f620000300800 */
[----:B------:R-:W-:Y:S01]  /*10f80*/  @!P1 IMAD.IADD R43, R43, 0x1, -R55 ;  /* 0x000000012b2b9824 */ /* 0x000fe200078e0a37 */
[----:B------:R-:W-:Y:S01]  /*10f90*/  LOP3.LUT R56, R56, 0x30, R5, 0xf8, !PT ;  /* 0x0000003038387812 */ /* 0x000fe200078ef805 */
[C---:B------:R-:W-:Y:S01]  /*10fa0*/  IMAD.SHL.U32 R5, R61.reuse, 0x2, RZ ;  /* 0x000000023d057824 */ /* 0x040fe200078e00ff */
[----:B------:R-:W5:Y:S01]  /*10fb0*/  LDL.LU R57, [R1+0x324] ;  /* 0x0003240001397983 */ /* 0x000f620000300800 */
[----:B------:R-:W-:Y:S01]  /*10fc0*/  ISETP.GE.AND P1, PT, R58, RZ, PT ;  /* 0x000000ff3a00720c */ /* 0x000fe20003f26270 */
[----:B------:R-:W-:Y:S01]  /*10fd0*/  @!P0 IMAD.IADD R6, R6, 0x1, -R55 ;  /* 0x0000000106068824 */ /* 0x000fe200078e0a37 */
[----:B------:R-:W-:Y:S01]  /*10fe0*/  LOP3.LUT R61, R61, 0x1f, RZ, 0xc0, !PT ;  /* 0x0000001f3d3d7812 */ /* 0x000fe200078ec0ff */
[----:B------:R-:W5:Y:S01]  /*10ff0*/  LDL.LU R58, [R1+0x328] ;  /* 0x00032800013a7983 */ /* 0x000f620000300800 */
[----:B------:R-:W-:-:S03]  /*11000*/  ISETP.GE.AND P0, PT, R59, RZ, PT ;  /* 0x000000ff3b00720c */ /* 0x000fc60003f06270 */
[----:B------:R-:W5:Y:S01]  /*11010*/  LDL.LU R59, [R1+0x32c] ;  /* 0x00032c00013b7983 */ /* 0x000f620000300800 */
[----:B-1----:R-:W-:Y:S01]  /*11020*/  LOP3.LUT R0, R56, 0x30, R5, 0x78, !PT ;  /* 0x0000003038007812 */ /* 0x002fe200078e7805 */
[----:B0-----:R-:W-:Y:S02]  /*11030*/  IMAD R5, R61, R7, RZ ;  /* 0x000000073d057224 */ /* 0x001fe400078e02ff */
[----:B------:R-:W5:Y:S04]  /*11040*/  LDL.LU R60, [R1+0x318] ;  /* 0x00031800013c7983 */ /* 0x000f680000300800 */
[----:B------:R-:W5:Y:S01]  /*11050*/  LDL.LU R61, [R1+0x308] ;  /* 0x00030800013d7983 */ /* 0x000f620000300800 */
[----:B------:R-:W-:Y:S01]  /*11060*/  @!P6 IMAD.MOV R52, RZ, RZ, -R52 ;  /* 0x000000ffff34e224 */ /* 0x000fe200078e0a34 */
[----:B------:R-:W-:Y:S01]  /*11070*/  ISETP.GT.U32.AND P6, PT, R55, R21, PT ;  /* 0x000000153700720c */ /* 0x000fe20003fc4070 */
[----:B------:R-:W-:Y:S01]  /*11080*/  @!P2 IMAD.MOV R4, RZ, RZ, -R4 ;  /* 0x000000ffff04a224 */ /* 0x000fe200078e0a04 */
[----:B------:R-:W-:Y:S01]  /*11090*/  ISETP.NE.AND P2, PT, R3, RZ, PT ;  /* 0x000000ff0300720c */ /* 0x000fe20003f45270 */
[----:B------:R-:W-:Y:S01]  /*110a0*/  IMAD R0, R7, 0x20, R5 ;  /* 0x0000002007007824 */ /* 0x000fe200078e0205 */
[----:B------:R-:W-:Y:S01]  /*110b0*/  LOP3.LUT R56, RZ, R3, RZ, 0x33, !PT ;  /* 0x00000003ff387212 */ /* 0x000fe200078e33ff */
[----:B------:R-:W-:Y:S01]  /*110c0*/  @!P5 IMAD.MOV R2, RZ, RZ, -R2 ;  /* 0x000000ffff02d224 */ /* 0x000fe200078e0a02 */
[----:B------:R-:W-:-:S07]  /*110d0*/  IADD3 R3, P5, R5, UR6, RZ ;  /* 0x0000000605037c10 */ /* 0x000fce000ffbe0ff */
[----:B------:R-:W-:Y:S01]  /*110e0*/  @!P6 IMAD.IADD R21, R21, 0x1, -R55 ;  /* 0x000000011515e824 */ /* 0x000fe200078e0a37 */
[----:B------:R-:W-:Y:S01]  /*110f0*/  IADD3 R55, P6, R0, UR6, RZ ;  /* 0x0000000600377c10 */ /* 0x000fe2000ffde0ff */
[----:B------:R3:W-:Y:S04]  /*11100*/  STL [R1+0x25ac], R3 ;  /* 0x0025ac0301007387 */ /* 0x0007e80000100800 */
[----:B------:R-:W-:Y:S01]  /*11110*/  STL [R1+0x25b0], R55 ;  /* 0x0025b03701007387 */ /* 0x000fe20000100800 */
[C---:B--2---:R-:W-:Y:S02]  /*11120*/  SEL R5, R56.reuse, R16, !P2 ;  /* 0x0000001038057207 */ /* 0x044fe40005000000 */
[----:B---3--:R-:W-:-:S03]  /*11130*/  SEL R3, R56, R33, !P2 ;  /* 0x0000002138037207 */ /* 0x008fc60005000000 */
[----:B------:R5:W-:Y:S01]  /*11140*/  STL [R1+0x2f4], R5 ;  /* 0x0002f40501007387 */ /* 0x000be20000100800 */
[----:B----4-:R-:W-:-:S03]  /*11150*/  SEL R7, R56, R15, !P2 ;  /* 0x0000000f38077207 */ /* 0x010fc60005000000 */
[----:B------:R0:W-:Y:S01]  /*11160*/  STL [R1+0x2fc], R3 ;  /* 0x0002fc0301007387 */ /* 0x0001e20000100800 */
[----:B-----5:R-:W-:-:S03]  /*11170*/  SEL R5, R56, R23, !P2 ;  /* 0x0000001738057207 */ /* 0x020fc60005000000 */
[----:B------:R1:W-:Y:S01]  /*11180*/  STL [R1+0x300], R7 ;  /* 0x0003000701007387 */ /* 0x0003e20000100800 */
[----:B0-----:R-:W-:-:S03]  /*11190*/  SEL R3, R56, R53, !P2 ;  /* 0x0000003538037207 */ /* 0x001fc60005000000 */
[----:B------:R0:W-:Y:S01]  /*111a0*/  STL [R1+0x304], R5 ;  /* 0x0003040501007387 */ /* 0x0001e20000100800 */
[----:B-1----:R-:W-:-:S03]  /*111b0*/  SEL R7, R56, R50, !P2 ;  /* 0x0000003238077207 */ /* 0x002fc60005000000 */
        /* <DEDUP_REMOVED lines=14> */
[----:B------:R0:W-:Y:S04]  /*112a0*/  STL [R1+0x330], R7 ;  /* 0x0003300701007387 */ /* 0x0001e80000100800 */
[----:B------:R-:W2:Y:S01]  /*112b0*/  LDL.LU R11, [R1+0x2f8] ;  /* 0x0002f800010b7983 */ /* 0x000ea20000300800 */
[----:B-1----:R-:W-:-:S03]  /*112c0*/  SEL R3, R56, R61, !P2 ;  /* 0x0000003d38037207 */ /* 0x002fc60005000000 */
[----:B------:R1:W-:Y:S04]  /*112d0*/  STL [R1+0x338], R5 ;  /* 0x0003380501007387 */ /* 0x0003e80000100800 */
[----:B------:R-:W3:Y:S04]  /*112e0*/  LDL.LU R10, [R1+0x2f0] ;  /* 0x0002f000010a7983 */ /* 0x000ee80000300800 */
[----:B------:R4:W-:Y:S04]  /*112f0*/  STL [R1+0x33c], R3 ;  /* 0x00033c0301007387 */ /* 0x0009e80000100800 */
[----:B0-----:R-:W5:Y:S04]  /*11300*/  LDL.LU R7, [R1+0x2ec] ;  /* 0x0002ec0001077983 */ /* 0x001f680000300800 */
[----:B-1----:R-:W5:Y:S04]  /*11310*/  LDL.LU R5, [R1+0x2e8] ;  /* 0x0002e80001057983 */ /* 0x002f680000300800 */
[----:B------:R-:W5:Y:S04]  /*11320*/  LDL.LU R32, [R1+0x2e4] ;  /* 0x0002e40001207983 */ /* 0x000f680000300800 */
        /* <DEDUP_REMOVED lines=25> */
[----:B----4-:R-:W4:Y:S01]  /*114c0*/  LDL.LU R3, [R1] ;  /* 0x0000000001037983 */ /* 0x010f220000300800 */
[----:B--2---:R-:W-:-:S05]  /*114d0*/  SEL R11, R56, R11, !P2 ;  /* 0x0000000b380b7207 */ /* 0x004fca0005000000 */
[----:B------:R0:W-:Y:S01]  /*114e0*/  STL [R1+0x340], R11 ;  /* 0x0003400b01007387 */ /* 0x0001e20000100800 */
[----:B---3--:R-:W-:-:S03]  /*114f0*/  SEL R10, R56, R10, !P2 ;  /* 0x0000000a380a7207 */ /* 0x008fc60005000000 */
[----:B0-----:R-:W2:Y:S01]  /*11500*/  LDL.LU R11, [R1+0x2704] ;  /* 0x00270400010b7983 */ /* 0x001ea20000300800 */
[----:B-----5:R-:W-:-:S03]  /*11510*/  SEL R7, R56, R7, !P2 ;  /* 0x0000000738077207 */ /* 0x020fc60005000000 */
[----:B------:R0:W-:Y:S01]  /*11520*/  STL [R1+0x348], R10 ;  /* 0x0003480a01007387 */ /* 0x0001e20000100800 */
[C---:B------:R-:W-:Y:S02]  /*11530*/  SEL R5, R56.reuse, R5, !P2 ;  /* 0x0000000538057207 */ /* 0x040fe40005000000 */
[C---:B------:R-:W-:Y:S01]  /*11540*/  SEL R32, R56.reuse, R32, !P2 ;  /* 0x0000002038207207 */ /* 0x040fe20005000000 */
[----:B0-----:R-:W3:Y:S01]  /*11550*/  LDL.LU R10, [R1+0x2700] ;  /* 0x00270000010a7983 */ /* 0x001ee20000300800 */
[----:B------:R-:W-:-:S03]  /*11560*/  SEL R27, R56, R27, !P2 ;  /* 0x0000001b381b7207 */ /* 0x000fc60005000000 */
[----:B------:R0:W-:Y:S01]  /*11570*/  STL [R1+0x350], R7 ;  /* 0x0003500701007387 */ /* 0x0001e20000100800 */
[C---:B------:R-:W-:Y:S02]  /*11580*/  SEL R30, R56.reuse, R30, !P2 ;  /* 0x0000001e381e7207 */ /* 0x040fe40005000000 */
[C---:B------:R-:W-:Y:S01]  /*11590*/  SEL R46, R56.reuse, R46, !P2 ;  /* 0x0000002e382e7207 */ /* 0x040fe20005000000 */
[----:B0-----:R-:W5:Y:S04]  /*115a0*/  LDL.LU R7, [R1+0x26fc] ;  /* 0x0026fc0001077983 */ /* 0x001f680000300800 */
[----:B------:R0:W-:Y:S01]  /*115b0*/  STL [R1+0x354], R5 ;  /* 0x0003540501007387 */ /* 0x0001e20000100800 */
[C---:B------:R-:W-:Y:S02]  /*115c0*/  SEL R35, R56.reuse, R35, !P2 ;  /* 0x0000002338237207 */ /* 0x040fe40005000000 */
[C---:B------:R-:W-:Y:S01]  /*115d0*/  SEL R25, R56.reuse, R25, !P2 ;  /* 0x0000001938197207 */ /* 0x040fe20005000000 */
[----:B0-----:R-:W2:Y:S04]  /*115e0*/  LDL.LU R5, [R1+0x26f8] ;  /* 0x0026f80001057983 */ /* 0x001ea80000300800 */
[----:B------:R0:W-:Y:S01]  /*115f0*/  STL [R1+0x358], R32 ;  /* 0x0003582001007387 */ /* 0x0001e20000100800 */
[----:B------:R-:W-:-:S03]  /*11600*/  SEL R14, R56, R14, !P2 ;  /* 0x0000000e380e7207 */ /* 0x000fc60005000000 */
[----:B0-----:R-:W3:Y:S04]  /*11610*/  LDL.LU R32, [R1+0x26f4] ;  /* 0x0026f40001207983 */ /* 0x001ee80000300800 */
[----:B------:R0:W-:Y:S01]  /*11620*/  STL [R1+0x35c], R27 ;  /* 0x00035c1b01007387 */ /* 0x0001e20000100800 */
[----:B------:R-:W-:-:S03]  /*11630*/  SEL R51, R56, R51, !P2 ;  /* 0x0000003338337207 */ /* 0x000fc60005000000 */
[----:B0-----:R-:W5:Y:S04]  /*11640*/  LDL.LU R27, [R1+0x26f0] ;  /* 0x0026f000011b7983 */ /* 0x001f680000300800 */
[----:B------:R0:W-:Y:S01]  /*11650*/  STL [R1+0x360], R30 ;  /* 0x0003601e01007387 */ /* 0x0001e20000100800 */
[----:B------:R-:W-:-:S03]  /*11660*/  SEL R9, R56, R9, !P2 ;  /* 0x0000000938097207 */ /* 0x000fc60005000000 */
        /* <DEDUP_REMOVED lines=45> */
[----:B0-----:R-:W3:Y:S04]  /*11940*/  LDL.LU R47, [R1+0x26b0] ;  /* 0x0026b000012f7983 */ /* 0x001ee80000300800 */
[----:B------:R0:W-:Y:S01]  /*11950*/  STL [R1+0x3e0], R44 ;  /* 0x0003e02c01007387 */ /* 0x0001e20000100800 */
[----:B------:R-:W-:-:S03]  /*11960*/  SEL R61, R56, R61, !P2 ;  /* 0x0000003d383d7207 */ /* 0x000fc60005000000 */
[----:B0-----:R-:W5:Y:S04]  /*11970*/  LDL.LU R44, [R1+0x26ac] ;  /* 0x0026ac00012c7983 */ /* 0x001f680000300800 */
[----:B------:R0:W-:Y:S04]  /*11980*/  STL [R1+0x3dc], R39 ;  /* 0x0003dc2701007387 */ /* 0x0001e80000100800 */
[----:B0-----:R-:W3:Y:S04]  /*11990*/  LDL.LU R39, [R1+0x26a8] ;  /* 0x0026a80001277983 */ /* 0x001ee80000300800 */
[----:B------:R0:W-:Y:S04]  /*119a0*/  STL [R1+0x3d8], R57 ;  /* 0x0003d83901007387 */ /* 0x0001e80000100800 */
[----:B0-----:R-:W5:Y:S04]  /*119b0*/  LDL.LU R57, [R1+0x26a4] ;  /* 0x0026a40001397983 */ /* 0x001f680000300800 */
[----:B------:R0:W-:Y:S04]  /*119c0*/  STL [R1+0x3d4], R58 ;  /* 0x0003d43a01007387 */ /* 0x0001e80000100800 */
[----:B0-----:R-:W3:Y:S04]  /*119d0*/  LDL.LU R58, [R1+0x26a0] ;  /* 0x0026a000013a7983 */ /* 0x001ee80000300800 */
[----:B------:R0:W-:Y:S04]  /*119e0*/  STL [R1+0x3d0], R59 ;  /* 0x0003d03b01007387 */ /* 0x0001e80000100800 */
[----:B0-----:R-:W5:Y:S04]  /*119f0*/  LDL.LU R59, [R1+0x269c] ;  /* 0x00269c00013b7983 */ /* 0x001f680000300800 */
[----:B------:R0:W-:Y:S04]  /*11a00*/  STL [R1+0x3cc], R60 ;  /* 0x0003cc3c01007387 */ /* 0x0001e80000100800 */
[----:B0-----:R-:W5:Y:S04]  /*11a10*/  LDL.LU R60, [R1+0x2698] ;  /* 0x00269800013c7983 */ /* 0x001f680000300800 */
[----:B------:R0:W-:Y:S04]  /*11a20*/  STL [R1+0x3c8], R61 ;  /* 0x0003c83d01007387 */ /* 0x0001e80000100800 */
[----:B0-----:R-:W5:Y:S01]  /*11a30*/  LDL.LU R61, [R1+0x2694] ;  /* 0x00269400013d7983 */ /* 0x001f620000300800 */
[----:B------:R-:W-:-:S02]  /*11a40*/  SEL R55, R56, R55, !P2 ;  /* 0x0000003738377207 */ /* 0x000fc40005000000 */
[----:B----4-:R-:W-:-:S03]  /*11a50*/  SEL R3, R56, R3, !P2 ;  /* 0x0000000338037207 */ /* 0x010fc60005000000 */
[----:B------:R-:W-:Y:S04]  /*11a60*/  STL [R1+0x3c4], R55 ;  /* 0x0003c43701007387 */ /* 0x000fe80000100800 */
[----:B------:R5:W-:Y:S01]  /*11a70*/  STL [R1+0x3c0], R3 ;  /* 0x0003c00301007387 */ /* 0x000be20000100800 */
[C---:B--2---:R-:W-:Y:S02]  /*11a80*/  SEL R23, R56.reuse, R23, !P2 ;  /* 0x0000001738177207 */ /* 0x044fe40005000000 */
[C---:B---3--:R-:W-:Y:S02]  /*11a90*/  SEL R58, R56.reuse, R58, !P2 ;  /* 0x0000003a383a7207 */ /* 0x048fe40005000000 */
[C---:B-----5:R-:W-:Y:S02]  /*11aa0*/  SEL R3, R56.reuse, R59, !P2 ;  /* 0x0000003b38037207 */ /* 0x060fe40005000000 */
[----:B------:R-:W-:-:S02]  /*11ab0*/  SEL R55, R56, R60, !P2 ;  /* 0x0000003c38377207 */ /* 0x000fc40005000000 */
[----:B------:R-:W-:-:S05]  /*11ac0*/  SEL R61, R56, R61, !P2 ;  /* 0x0000003d383d7207 */ /* 0x000fca0005000000 */
[----:B------:R-:W-:Y:S04]  /*11ad0*/  STL [R1+0x3bc], R61 ;  /* 0x0003bc3d01007387 */ /* 0x000fe80000100800 */
[----:B------:R0:W-:Y:S04]  /*11ae0*/  STL [R1+0x3b8], R55 ;  /* 0x0003b83701007387 */ /* 0x0001e80000100800 */
[----:B------:R1:W-:Y:S01]  /*11af0*/  STL [R1+0x3b4], R3 ;  /* 0x0003b40301007387 */ /* 0x0003e20000100800 */
[----:B0-----:R-:W-:-:S03]  /*11b00*/  SEL R55, R56, R57, !P2 ;  /* 0x0000003938377207 */ /* 0x001fc60005000000 */
[----:B------:R-:W-:Y:S01]  /*11b10*/  STL [R1+0x3b0], R58 ;  /* 0x0003b03a01007387 */ /* 0x000fe20000100800 */
[C---:B-1----:R-:W-:Y:S02]  /*11b20*/  SEL R3, R56.reuse, R39, !P2 ;  /* 0x0000002738037207 */ /* 0x042fe40005000000 */
[C---:B------:R-:W-:Y:S01]  /*11b30*/  SEL R39, R56.reuse, R44, !P2 ;  /* 0x0000002c38277207 */ /* 0x040fe20005000000 */
[----:B------:R-:W-:Y:S01]  /*11b40*/  STL [R1+0x3ac], R55 ;  /* 0x0003ac3701007387 */ /* 0x000fe20000100800 */
[----:B------:R-:W-:-:S03]  /*11b50*/  SEL R44, R56, R47, !P2 ;  /* 0x0000002f382c7207 */ /* 0x000fc60005000000 */
[----:B------:R0:W-:Y:S04]  /*11b60*/  STL [R1+0x3a8], R3 ;  /* 0x0003a80301007387 */ /* 0x0001e80000100800 */
[----:B------:R1:W-:Y:S01]  /*11b70*/  STL [R1+0x3a4], R39 ;  /* 0x0003a42701007387 */ /* 0x0003e20000100800 */
[----:B0-----:R-:W-:-:S03]  /*11b80*/  SEL R3, R56, R50, !P2 ;  /* 0x0000003238037207 */ /* 0x001fc60005000000 */
[----:B------:R-:W-:Y:S01]  /*11b90*/  STL [R1+0x394], R44 ;  /* 0x0003942c01007387 */ /* 0x000fe20000100800 */
[----:B-1----:R-:W-:-:S03]  /*11ba0*/  SEL R39, R56, R53, !P2 ;  /* 0x0000003538277207 */ /* 0x002fc60005000000 */
[----:B------:R0:W-:Y:S04]  /*11bb0*/  STL [R1+0x380], R3 ;  /* 0x0003800301007387 */ /* 0x0001e80000100800 */
[----:B------:R-:W-:Y:S04]  /*11bc0*/  STL [R1+0x374], R39 ;  /* 0x0003742701007387 */ /* 0x000fe80000100800 */
[----:B------:R-:W-:Y:S01]  /*11bd0*/  STL [R1+0x364], R23 ;  /* 0x0003641701007387 */ /* 0x000fe20000100800 */
[C---:B0-----:R-:W-:Y:S02]  /*11be0*/  SEL R3, R56.reuse, R15, !P2 ;  /* 0x0000000f38037207 */ /* 0x041fe40005000000 */
[C---:B------:R-:W-:Y:S01]  /*11bf0*/  SEL R15, R56.reuse, R33, !P2 ;  /* 0x00000021380f7207 */ /* 0x040fe20005000000 */
[----:B------:R-:W2:Y:S04]  /*11c00*/  LDL.LU R57, [R1+0x280] ;  /* 0x0002800001397983 */ /* 0x000ea80000300800 */
[----:B------:R0:W-:Y:S04]  /*11c10*/  STL [R1+0x34c], R3 ;  /* 0x00034c0301007387 */ /* 0x0001e80000100800 */
[----:B------:R1:W-:Y:S01]  /*11c20*/  STL [R1+0x344], R15 ;  /* 0x0003440f01007387 */ /* 0x0003e20000100800 */
[----:B0-----:R-:W-:-:S03]  /*11c30*/  SEL R3, R56, R16, !P2 ;  /* 0x0000001038037207 */ /* 0x001fc60005000000 */
[----:B-1----:R-:W3:Y:S04]  /*11c40*/  LDL.LU R15, [R1+0x28c] ;  /* 0x00028c00010f7983 */ /* 0x002ee80000300800 */
[----:B------:R-:W4:Y:S04]  /*11c50*/  LDL.LU R23, [R1+0x2a4] ;  /* 0x0002a40001177983 */ /* 0x000f280000300800 */
[----:B------:R0:W-:Y:S04]  /*11c60*/  STL [R1+0x334], R3 ;  /* 0x0003340301007387 */ /* 0x0001e80000100800 */
[----:B------:R-:W5:Y:S01]  /*11c70*/  LDL.LU R47, [R1+0x290] ;  /* 0x00029000012f7983 */ /* 0x000f620000300800 */
[----:B------:R-:W-:-:S03]  /*11c80*/  SEL R16, R56, R19, !P2 ;  /* 0x0000001338107207 */ /* 0x000fc60005000000 */
[----:B------:R-:W5:Y:S01]  /*11c90*/  LDL.LU R44, [R1+0x294] ;  /* 0x00029400012c7983 */ /* 0x000f620000300800 */
[----:B0-----:R-:W-:-:S03]  /*11ca0*/  SEL R3, R56, R41, !P2 ;  /* 0x0000002938037207 */ /* 0x001fc60005000000 */
[----:B------:R0:W-:Y:S04]  /*11cb0*/  STL [R1+0x32c], R16 ;  /* 0x00032c1001007387 */ /* 0x0001e80000100800 */
[----:B------:R-:W5:Y:S04]  /*11cc0*/  LDL.LU R53, [R1+0x29c] ;  /* 0x00029c0001357983 */ /* 0x000f680000300800 */
[----:B------:R-:W5:Y:S04]  /*11cd0*/  LDL.LU R50, [R1+0x298] ;  /* 0x0002980001327983 */ /* 0x000f680000300800 */
[----:B------:R1:W-:Y:S04]  /*11ce0*/  STL [R1+0x318], R3 ;  /* 0x0003180301007387 */ /* 0x0003e80000100800 */
[----:B------:R-:W5:Y:S01]  /*11cf0*/  LDL.LU R39, [R1+0x284] ;  /* 0x0002840001277983 */ /* 0x000f620000300800 */
[----:B0-----:R-:W-:-:S05]  /*11d00*/  SEL R16, R56, R9, !P2 ;  /* 0x0000000938107207 */ /* 0x001fca0005000000 */
[----:B------:R-:W-:Y:S04]  /*11d10*/  STL [R1+0x308], R16 ;  /* 0x0003081001007387 */ /* 0x000fe80000100800 */
[----:B------:R-:W5:Y:S01]  /*11d20*/  LDL.LU R55, [R1+0x288] ;  /* 0x0002880001377983 */ /* 0x000f620000300800 */
[C---:B------:R-:W-:Y:S02]  /*11d30*/  SEL R9, R56.reuse, R51, !P2 ;  /* 0x0000003338097207 */ /* 0x040fe40005000000 */
[----:B-1----:R-:W-:-:S03]  /*11d40*/  SEL R3, R56, R14, !P2 ;  /* 0x0000000e38037207 */ /* 0x002fc60005000000 */
[----:B------:R-:W-:Y:S04]  /*11d50*/  STL [R1+0x2f8], R9 ;  /* 0x0002f80901007387 */ /* 0x000fe80000100800 */
[----:B------:R0:W-:Y:S04]  /*11d60*/  STL [R1+0x2f0], R3 ;  /* 0x0002f00301007387 */ /* 0x0001e80000100800 */
[----:B0-----:R-:W5:Y:S01]  /*11d70*/  LDL.LU R3, [R1+0x1d4] ;  /* 0x0001d40001037983 */ /* 0x001f620000300800 */
[C---:B------:R-:W-:Y:S02]  /*11d80*/  SEL R14, R56.reuse, R25, !P2 ;  /* 0x00000019380e7207 */ /* 0x040fe40005000000 */
[----:B------:R-:W-:-:S03]  /*11d90*/  SEL R9, R56, R35, !P2 ;  /* 0x0000002338097207 */ /* 0x000fc60005000000 */
[----:B------:R0:W-:Y:S04]  /*11da0*/  STL [R1+0x2ec], R14 ;  /* 0x0002ec0e01007387 */ /* 0x0001e80000100800 */
[----:B------:R-:W5:Y:S04]  /*11db0*/  LDL.LU R61, [R1+0x27c] ;  /* 0x00027c00013d7983 */ /* 0x000f680000300800 */
[----:B------:R1:W-:Y:S01]  /*11dc0*/  STL [R1+0x2e8], R9 ;  /* 0x0002e80901007387 */ /* 0x0003e20000100800 */
[----:B0-----:R-:W-:-:S03]  /*11dd0*/  SEL R14, R56, R46, !P2 ;  /* 0x0000002e380e7207 */ /* 0x001fc60005000000 */
[----:B------:R-:W5:Y:S04]  /*11de0*/  LDL.LU R60, [R1+0x258] ;  /* 0x00025800013c7983 */ /* 0x000f680000300800 */
[----:B------:R0:W-:Y:S01]  /*11df0*/  STL [R1+0x2e4], R14 ;  /* 0x0002e40e01007387 */ /* 0x0001e20000100800 */
[----:B-1----:R-:W-:-:S03]  /*11e00*/  SEL R9, R56, R30, !P2 ;  /* 0x0000001e38097207 */ /* 0x002fc60005000000 */
[----:B------:R-:W5:Y:S01]  /*11e10*/  LDL.LU R59, [R1+0x25c] ;  /* 0x00025c00013b7983 */ /* 0x000f620000300800 */
[----:B------:R-:W-:-:S03]  /*11e20*/  SEL R16, R56, R27, !P2 ;  /* 0x0000001b38107207 */ /* 0x000fc60005000000 */
[----:B------:R1:W-:Y:S01]  /*11e30*/  STL [R1+0x2e0], R9 ;  /* 0x0002e00901007387 */ /* 0x0003e20000100800 */
[----:B0-----:R-:W-:-:S03]  /*11e40*/  SEL R14, R56, R32, !P2 ;  /* 0x00000020380e7207 */ /* 0x001fc60005000000 */
[----:B------:R-:W-:Y:S01]  /*11e50*/  STL [R1+0x2d8], R16 ;  /* 0x0002d81001007387 */ /* 0x000fe20000100800 */
[C---:B------:R-:W-:Y:S02]  /*11e60*/  SEL R7, R56.reuse, R7, !P2 ;  /* 0x0000000738077207 */ /* 0x040fe40005000000 */
[C---:B-1----:R-:W-:Y:S01]  /*11e70*/  SEL R9, R56.reuse, R5, !P2 ;  /* 0x0000000538097207 */ /* 0x042fe20005000000 */
[----:B------:R-:W-:Y:S01]  /*11e80*/  STL [R1+0x2d4], R14 ;  /* 0x0002d40e01007387 */ /* 0x000fe20000100800 */
[----:B------:R-:W-:-:S03]  /*11e90*/  SEL R5, R56, R10, !P2 ;  /* 0x0000000a38057207 */ /* 0x000fc60005000000 */
[----:B------:R0:W-:Y:S04]  /*11ea0*/  STL [R1+0x2d0], R9 ;  /* 0x0002d00901007387 */ /* 0x0001e80000100800 */
[----:B------:R-:W5:Y:S01]  /*11eb0*/  LDL.LU R58, [R1+0x274] ;  /* 0x00027400013a7983 */ /* 0x000f620000300800 */
[----:B0-----:R-:W-:-:S03]  /*11ec0*/  SEL R9, R56, R11, !P2 ;  /* 0x0000000b38097207 */ /* 0x001fc60005000000 */
[----:B------:R0:W-:Y:S04]  /*11ed0*/  STL [R1+0x2cc], R7 ;  /* 0x0002cc0701007387 */ /* 0x0001e80000100800 */
[----:B------:R2:W-:Y:S04]  /*11ee0*/  STL [R1+0x2c8], R5 ;  /* 0x0002c80501007387 */ /* 0x0005e80000100800 */
[----:B------:R3:W-:Y:S01]  /*11ef0*/  STL [R1+0x2c4], R9 ;  /* 0x0002c40901007387 */ /* 0x0007e20000100800 */
[C---:B0-----:R-:W-:Y:S02]  /*11f00*/  SEL R7, R56.reuse, R13, !P2 ;  /* 0x0000000d38077207 */ /* 0x041fe40005000000 */
[----:B--2---:R-:W-:-:S02]  /*11f10*/  SEL R5, R56, R57, !P2 ;  /* 0x0000003938057207 */ /* 0x004fc40005000000 */
[----:B------:R-:W2:Y:S04]  /*11f20*/  LDL.LU R57, [R1+0x278] ;  /* 0x0002780001397983 */ /* 0x000ea80000300800 */
[----:B------:R-:W-:Y:S04]  /*11f30*/  STL [R1+0x2c0], R7 ;  /* 0x0002c00701007387 */ /* 0x000fe80000100800 */
[----:B------:R4:W-:Y:S01]  /*11f40*/  STL [R1+0x2bc], R5 ;  /* 0x0002bc0501007387 */ /* 0x0009e20000100800 */
[C---:B---3--:R-:W-:Y:S02]  /*11f50*/  SEL R9, R56.reuse, R15, !P2 ;  /* 0x0000000f38097207 */ /* 0x048fe40005000000 */
[----:B----4-:R-:W-:-:S03]  /*11f60*/  SEL R5, R56, R23, !P2 ;  /* 0x0000001738057207 */ /* 0x010fc60005000000 */
[----:B------:R-:W-:Y:S01]  /*11f70*/  STL [R1+0x2b8], R9 ;  /* 0x0002b80901007387 */ /* 0x000fe20000100800 */
[----:B-----5:R-:W-:-:S03]  /*11f80*/  SEL R7, R56, R47, !P2 ;  /* 0x0000002f38077207 */ /* 0x020fc60005000000 */
[----:B------:R-:W3:Y:S04]  /*11f90*/  LDL.LU R47, [R1+0x260] ;  /* 0x00026000012f7983 */ /* 0x000ee80000300800 */
[----:B------:R0:W-:Y:S04]  /*11fa0*/  STL [R1+0x2b4], R5 ;  /* 0x0002b40501007387 */ /* 0x0001e80000100800 */
[----:B------:R1:W-:Y:S01]  /*11fb0*/  STL [R1+0x2b0], R7 ;  /* 0x0002b00701007387 */ /* 0x0003e20000100800 */
[----:B0-----:R-:W-:-:S03]  /*11fc0*/  SEL R5, R56, R44, !P2 ;  /* 0x0000002c38057207 */ /* 0x001fc60005000000 */
[----:B------:R-:W4:Y:S01]  /*11fd0*/  LDL.LU R44, [R1+0x270] ;  /* 0x00027000012c7983 */ /* 0x000f220000300800 */
[C---:B------:R-:W-:Y:S02]  /*11fe0*/  SEL R9, R56.reuse, R53, !P2 ;  /* 0x0000003538097207 */ /* 0x040fe40005000000 */
[C---:B-1----:R-:W-:Y:S01]  /*11ff0*/  SEL R7, R56.reuse, R50, !P2 ;  /* 0x0000003238077207 */ /* 0x042fe20005000000 */
[----:B------:R0:W-:Y:S04]  /*12000*/  STL [R1+0x2ac], R5 ;  /* 0x0002ac0501007387 */ /* 0x0001e80000100800 */
[----:B------:R-:W-:Y:S04]  /*12010*/  STL [R1+0x2a8], R9 ;  /* 0x0002a80901007387 */ /* 0x000fe80000100800 */
[----:B------:R-:W5:Y:S01]  /*12020*/  LDL.LU R25, [R1+0x264] ;  /* 0x0002640001197983 */ /* 0x000f620000300800 */
[----:B0-----:R-:W-:-:S03]  /*12030*/  SEL R5, R56, R39, !P2 ;  /* 0x0000002738057207 */ /* 0x001fc60005000000 */
[----:B------:R-:W-:Y:S04]  /*12040*/  STL [R1+0x2a4], R7 ;  /* 0x0002a40701007387 */ /* 0x000fe80000100800 */
[----:B------:R-:W5:Y:S04]  /*12050*/  LDL.LU R14, [R1+0x26c] ;  /* 0x00026c00010e7983 */ /* 0x000f680000300800 */
[----:B------:R0:W-:Y:S04]  /*12060*/  STL [R1+0x29c], R5 ;  /* 0x00029c0501007387 */ /* 0x0001e80000100800 */
[----:B------:R-:W5:Y:S01]  /*12070*/  LDL.LU R39, [R1+0x268] ;  /* 0x0002680001277983 */ /* 0x000f620000300800 */
[----:B0-----:R-:W-:-:S03]  /*12080*/  SEL R5, R56, R55, !P2 ;  /* 0x0000003738057207 */ /* 0x001fc60005000000 */
[----:B------:R-:W5:Y:S01]  /*12090*/  LDL.LU R55, [R1+0x250] ;  /* 0x0002500001377983 */ /* 0x000f620000300800 */
        /* <DEDUP_REMOVED lines=8> */
[----:B------:R-:W5:Y:S04]  /*12120*/  LDL.LU R60, [R1+0x248] ;  /* 0x00024800013c7983 */ /* 0x000f680000300800 */
[----:B------:R-:W-:Y:S01]  /*12130*/  STL [R1+0x28c], R7 ;  /* 0x00028c0701007387 */ /* 0x000fe20000100800 */
[----:B0-----:R-:W-:-:S03]  /*12140*/  SEL R5, R56, R59, !P2 ;  /* 0x0000003b38057207 */ /* 0x001fc60005000000 */
[----:B------:R-:W5:Y:S04]  /*12150*/  LDL.LU R51, [R1+0x244] ;  /* 0x0002440001337983 */ /* 0x000f680000300800 */
[----:B------:R-:W5:Y:S04]  /*12160*/  LDL.LU R9, [R1+0x23c] ;  /* 0x00023c0001097983 */ /* 0x000f680000300800 */
[----:B------:R0:W-:Y:S04]  /*12170*/  STL [R1+0x288], R5 ;  /* 0x0002880501007387 */ /* 0x0001e80000100800 */
[----:B------:R-:W5:Y:S04]  /*12180*/  LDL.LU R41, [R1+0x230] ;  /* 0x0002300001297983 */ /* 0x000f680000300800 */
[----:B------:R-:W5:Y:S01]  /*12190*/  LDL.LU R19, [R1+0x22c] ;  /* 0x00022c0001137983 */ /* 0x000f620000300800 */
[----:B0-----:R-:W-:-:S03]  /*121a0*/  SEL R5, R56, R58, !P2 ;  /* 0x0000003a38057207 */ /* 0x001fc60005000000 */
[----:B------:R-:W5:Y:S04]  /*121b0*/  LDL.LU R59, [R1+0x228] ;  /* 0x00022800013b7983 */ /* 0x000f680000300800 */
[----:B------:R-:W5:Y:S04]  /*121c0*/  LDL.LU R16, [R1+0x224] ;  /* 0x0002240001107983 */ /* 0x000f680000300800 */
[----:B------:R-:W5:Y:S04]  /*121d0*/  LDL.LU R33, [R1+0x220] ;  /* 0x0002200001217983 */ /* 0x000f680000300800 */
[----:B------:R2:W-:Y:S04]  /*121e0*/  STL [R1+0x284], R5 ;  /* 0x0002840501007387 */ /* 0x0005e80000100800 */
[----:B------:R-:W5:Y:S04]  /*121f0*/  LDL.LU R58, [R1+0x21c] ;  /* 0x00021c00013a7983 */ /* 0x000f680000300800 */
[----:B------:R-:W5:Y:S04]  /*12200*/  LDL.LU R15, [R1+0x218] ;  /* 0x00021800010f7983 */ /* 0x000f680000300800 */
[----:B------:R-:W5:Y:S01]  /*12210*/  LDL.LU R23, [R1+0x210] ;  /* 0x0002100001177983 */ /* 0x000f620000300800 */
[----:B--2---:R-:W-:-:S05]  /*12220*/  SEL R5, R56, R57, !P2 ;  /* 0x0000003938057207 */ /* 0x004fca0005000000 */
[----:B------:R4:W-:Y:S04]  /*12230*/  STL [R1+0x280], R5 ;  /* 0x0002800501007387 */ /* 0x0009e80000100800 */
[----:B------:R-:W2:Y:S01]  /*12240*/  LDL.LU R57, [R1+0x214] ;  /* 0x0002140001397983 */ /* 0x000ea20000300800 */
[----:B---3--:R-:W-:-:S03]  /*12250*/  SEL R7, R56, R47, !P2 ;  /* 0x0000002f38077207 */ /* 0x008fc60005000000 */
[----:B------:R-:W3:Y:S04]  /*12260*/  LDL.LU R47, [R1+0x20c] ;  /* 0x00020c00012f7983 */ /* 0x000ee80000300800 */
[----:B------:R0:W-:Y:S04]  /*12270*/  STL [R1+0x27c], R7 ;  /* 0x00027c0701007387 */ /* 0x0001e80000100800 */
[----:B------:R-:W3:Y:S04]  /*12280*/  LDL.LU R53, [R1+0x208] ;  /* 0x0002080001357983 */ /* 0x000ee80000300800 */
[----:B------:R-:W3:Y:S01]  /*12290*/  LDL.LU R50, [R1+0x204] ;  /* 0x0002040001327983 */ /* 0x000ee20000300800 */
[----:B----4-:R-:W-:-:S05]  /*122a0*/  SEL R5, R56, R44, !P2 ;  /* 0x0000002c38057207 */ /* 0x010fca0005000000 */
[----:B------:R1:W-:Y:S04]  /*122b0*/  STL [R1+0x278], R5 ;  /* 0x0002780501007387 */ /* 0x0003e80000100800 */
[----:B------:R-:W4:Y:S01]  /*122c0*/  LDL.LU R44, [R1+0x200] ;  /* 0x00020000012c7983 */ /* 0x000f220000300800 */
[----:B-----5:R-:W-:-:S05]  /*122d0*/  SEL R10, R56, R25, !P2 ;  /* 0x00000019380a7207 */ /* 0x020fca0005000000 */
[----:B------:R-:W-:Y:S01]  /*122e0*/  STL [R1+0x274], R10 ;  /* 0x0002740a01007387 */ /* 0x000fe20000100800 */
[C---:B0-----:R-:W-:Y:S02]  /*122f0*/  SEL R7, R56.reuse, R14, !P2 ;  /* 0x0000000e38077207 */ /* 0x041fe40005000000 */
[C---:B-1----:R-:W-:Y:S02]  /*12300*/  SEL R5, R56.reuse, R39, !P2 ;  /* 0x0000002738057207 */ /* 0x042fe40005000000 */
[----:B------:R-:W5:Y:S04]  /*12310*/  LDL.LU R39, [R1+0x1fc] ;  /* 0x0001fc0001277983 */ /* 0x000f680000300800 */
[----:B------:R0:W-:Y:S04]  /*12320*/  STL [R1+0x270], R7 ;  /* 0x0002700701007387 */ /* 0x0001e80000100800 */
[----:B------:R1:W-:Y:S01]  /*12330*/  STL [R1+0x26c], R5 ;  /* 0x00026c0501007387 */ /* 0x0003e20000100800 */
[----:B0-----:R-:W-:-:S03]  /*12340*/  SEL R7, R56, R55, !P2 ;  /* 0x0000003738077207 */ /* 0x001fc60005000000 */
[----:B------:R-:W5:Y:S01]  /*12350*/  LDL.LU R55, [R1+0x1f8] ;  /* 0x0001f80001377983 */ /* 0x000f620000300800 */
[----:B-1----:R-:W-:-:S03]  /*12360*/  SEL R5, R56, R3, !P2 ;  /* 0x0000000338057207 */ /* 0x002fc60005000000 */
        /* <DEDUP_REMOVED lines=8> */
[----:B------:R1:W-:Y:S01]  /*123f0*/  STL [R1+0x25c], R5 ;  /* 0x00025c0501007387 */ /* 0x0003e20000100800 */
[C---:B0-----:R-:W-:Y:S02]  /*12400*/  SEL R7, R56.reuse, R51, !P2 ;  /* 0x0000003338077207 */ /* 0x041fe40005000000 */
[C---:B-1----:R-:W-:Y:S02]  /*12410*/  SEL R5, R56.reuse, R9, !P2 ;  /* 0x0000000938057207 */ /* 0x042fe40005000000 */
[C---:B------:R-:W-:Y:S01]  /*12420*/  SEL R9, R56.reuse, R41, !P2 ;  /* 0x0000002938097207 */ /* 0x040fe20005000000 */
[----:B------:R0:W-:Y:S04]  /*12430*/  STL [R1+0x258], R7 ;  /* 0x0002580701007387 */ /* 0x0001e80000100800 */
[----:B------:R1:W-:Y:S04]  /*12440*/  STL [R1+0x254], R5 ;  /* 0x0002540501007387 */ /* 0x0003e80000100800 */
[----:B------:R1:W-:Y:S01]  /*12450*/  STL [R1+0x250], R9 ;  /* 0x0002500901007387 */ /* 0x0003e20000100800 */
[----:B0-----:R-:W-:-:S02]  /*12460*/  SEL R7, R56, R19, !P2 ;  /* 0x0000001338077207 */ /* 0x001fc40005000000 */
[C---:B-1----:R-:W-:Y:S02]  /*12470*/  SEL R5, R56.reuse, R59, !P2 ;  /* 0x0000003b38057207 */ /* 0x042fe40005000000 */
[----:B------:R-:W5:Y:S01]  /*12480*/  LDL.LU R59, [R1+0x1e4] ;  /* 0x0001e400013b7983 */ /* 0x000f620000300800 */
[----:B------:R-:W-:-:S03]  /*12490*/  SEL R9, R56, R16, !P2 ;  /* 0x0000001038097207 */ /* 0x000fc60005000000 */
[----:B------:R0:W-:Y:S04]  /*124a0*/  STL [R1+0x24c], R7 ;  /* 0x00024c0701007387 */ /* 0x0001e80000100800 */
[----:B------:R1:W-:Y:S01]  /*124b0*/  STL [R1+0x248], R5 ;  /* 0x0002480501007387 */ /* 0x0003e20000100800 */
[----:B0-----:R-:W-:-:S03]  /*124c0*/  SEL R7, R56, R33, !P2 ;  /* 0x0000002138077207 */ /* 0x001fc60005000000 */
[----:B------:R0:W-:Y:S01]  /*124d0*/  STL [R1+0x244], R9 ;  /* 0x0002440901007387 */ /* 0x0001e20000100800 */
[----:B-1----:R-:W-:-:S03]  /*124e0*/  SEL R5, R56, R58, !P2 ;  /* 0x0000003a38057207 */ /* 0x002fc60005000000 */
[----:B------:R-:W5:Y:S04]  /*124f0*/  LDL.LU R58, [R1+0x1e0] ;  /* 0x0001e000013a7983 */ /* 0x000f680000300800 */
[----:B------:R-:W-:Y:S01]  /*12500*/  STL [R1+0x23c], R7 ;  /* 0x00023c0701007387 */ /* 0x000fe20000100800 */
[----:B0-----:R-:W-:-:S03]  /*12510*/  SEL R9, R56, R15, !P2 ;  /* 0x0000000f38097207 */ /* 0x001fc60005000000 */
[----:B------:R0:W-:Y:S04]  /*12520*/  STL [R1+0x230], R5 ;  /* 0x0002300501007387 */ /* 0x0001e80000100800 */
[----:B------:R-:W-:Y:S01]  /*12530*/  STL [R1+0x22c], R9 ;  /* 0x00022c0901007387 */ /* 0x000fe20000100800 */
[C---:B0-----:R-:W-:Y:S02]  /*12540*/  SEL R5, R56.reuse, R23, !P2 ;  /* 0x0000001738057207 */ /* 0x041fe40005000000 */
[C---:B--2---:R-:W-:Y:S02]  /*12550*/  SEL R7, R56.reuse, R57, !P2 ;  /* 0x0000003938077207 */ /* 0x044fe40005000000 */
[----:B------:R-:W2:Y:S04]  /*12560*/  LDL.LU R57, [R1+0x1d8] ;  /* 0x0001d80001397983 */ /* 0x000ea80000300800 */
[----:B------:R3:W-:Y:S04]  /*12570*/  STL [R1+0x228], R5 ;  /* 0x0002280501007387 */ /* 0x0007e80000100800 */
[----:B------:R0:W-:Y:S01]  /*12580*/  STL [R1+0x224], R7 ;  /* 0x0002240701007387 */ /* 0x0001e20000100800 */
[----:B---3--:R-:W-:-:S03]  /*12590*/  SEL R5, R56, R47, !P2 ;  /* 0x0000002f38057207 */ /* 0x008fc60005000000 */
[----:B------:R-:W3:Y:S01]  /*125a0*/  LDL.LU R47, [R1+0x1dc] ;  /* 0x0001dc00012f7983 */ /* 0x000ee20000300800 */
[----:B------:R-:W-:-:S03]  /*125b0*/  SEL R9, R56, R53, !P2 ;  /* 0x0000003538097207 */ /* 0x000fc60005000000 */
[----:B------:R4:W-:Y:S01]  /*125c0*/  STL [R1+0x220], R5 ;  /* 0x0002200501007387 */ /* 0x0009e20000100800 */
[----:B0-----:R-:W-:-:S03]  /*125d0*/  SEL R7, R56, R50, !P2 ;  /* 0x0000003238077207 */ /* 0x001fc60005000000 */
[----:B------:R-:W-:Y:S04]  /*125e0*/  STL [R1+0x21c], R9 ;  /* 0x00021c0901007387 */ /* 0x000fe80000100800 */
[----:B------:R-:W3:Y:S01]  /*125f0*/  LDL.LU R14, [R1+0x1d0] ;  /* 0x0001d000010e7983 */ /* 0x000ee20000300800 */
[----:B----4-:R-:W-:-:S03]  /*12600*/  SEL R5, R56, R44, !P2 ;  /* 0x0000002c38057207 */ /* 0x010fc60005000000 */
[----:B------:R-:W-:Y:S04]  /*12610*/  STL [R1+0x218], R7 ;  /* 0x0002180701007387 */ /* 0x000fe80000100800 */
[----:B------:R-:W4:Y:S04]  /*12620*/  LDL.LU R51, [R1+0x1a8] ;  /* 0x0001a80001337983 */ /* 0x000f280000300800 */
[----:B------:R5:W-:Y:S04]  /*12630*/  STL [R1+0x214], R5 ;  /* 0x0002140501007387 */ /* 0x000be80000100800 */
[----:B------:R-:W4:Y:S01]  /*12640*/  LDL.LU R44, [R1+0x1ac] ;  /* 0x0001ac00012c7983 */ /* 0x000f220000300800 */
[----:B-----5:R-:W-:-:S03]  /*12650*/  SEL R5, R56, R39, !P2 ;  /* 0x0000002738057207 */ /* 0x020fc60005000000 */
[----:B------:R-:W5:Y:S04]  /*12660*/  LDL.LU R39, [R1+0x1c8] ;  /* 0x0001c80001277983 */ /* 0x000f680000300800 */
[----:B------:R0:W-:Y:S01]  /*12670*/  STL [R1+0x210], R5 ;  /* 0x0002100501007387 */ /* 0x0001e20000100800 */
[----:B------:R-:W-:-:S03]  /*12680*/  SEL R7, R56, R55, !P2 ;  /* 0x0000003738077207 */ /* 0x000fc60005000000 */
        /* <DEDUP_REMOVED lines=13> */
[----:B------:R-:W5:Y:S04]  /*12760*/  LDL.LU R16, [R1+0x1a0] ;  /* 0x0001a00001107983 */ /* 0x000f680000300800 */
[----:B------:R-:W5:Y:S04]  /*12770*/  LDL.LU R60, [R1+0x1a4] ;  /* 0x0001a400013c7983 */ /* 0x000f680000300800 */
[----:B------:R-:W5:Y:S04]  /*12780*/  LDL.LU R33, [R1+0x19c] ;  /* 0x00019c0001217983 */ /* 0x000f680000300800 */
[----:B------:R-:W5:Y:S01]  /*12790*/  LDL.LU R15, [R1+0x198] ;  /* 0x00019800010f7983 */ /* 0x000f620000300800 */
[----:B0-----:R-:W-:-:S05]  /*127a0*/  SEL R5, R56, R59, !P2 ;  /* 0x0000003b38057207 */ /* 0x001fca0005000000 */
[----:B------:R0:W-:Y:S04]  /*127b0*/  STL [R1+0x1fc], R5 ;  /* 0x0001fc0501007387 */ /* 0x0001e80000100800 */
[----:B------:R-:W5:Y:S04]  /*127c0*/  LDL.LU R59, [R1+0x194] ;  /* 0x00019400013b7983 */ /* 0x000f680000300800 */
[----:B------:R-:W5:Y:S04]  /*127d0*/  LDL.LU R23, [R1+0x190] ;  /* 0x0001900001177983 */ /* 0x000f680000300800 */
[----:B------:R-:W5:Y:S01]  /*127e0*/  LDL.LU R53, [R1+0x18c] ;  /* 0x00018c0001357983 */ /* 0x000f620000300800 */
[----:B0-----:R-:W-:-:S05]  /*127f0*/  SEL R5, R56, R58, !P2 ;  /* 0x0000003a38057207 */ /* 0x001fca0005000000 */
[----:B------:R2:W-:Y:S04]  /*12800*/  STL [R1+0x1f8], R5 ;  /* 0x0001f80501007387 */ /* 0x0005e80000100800 */
[----:B------:R-:W5:Y:S01]  /*12810*/  LDL.LU R58, [R1+0x188] ;  /* 0x00018800013a7983 */ /* 0x000f620000300800 */
[----:B--2---:R-:W-:-:S03]  /*12820*/  SEL R5, R56, R57, !P2 ;  /* 0x0000003938057207 */ /* 0x004fc60005000000 */
[----:B------:R-:W2:Y:S04]  /*12830*/  LDL.LU R57, [R1+0x184] ;  /* 0x0001840001397983 */ /* 0x000ea80000300800 */
[----:B------:R0:W-:Y:S04]  /*12840*/  STL [R1+0x1f4], R5 ;  /* 0x0001f40501007387 */ /* 0x0001e80000100800 */
[----:B------:R-:W2:Y:S01]  /*12850*/  LDL.LU R50, [R1+0x180] ;  /* 0x0001800001327983 */ /* 0x000ea20000300800 */
[----:B---3--:R-:W-:-:S05]  /*12860*/  SEL R7, R56, R47, !P2 ;  /* 0x0000002f38077207 */ /* 0x008fca0005000000 */
[----:B------:R4:W-:Y:S01]  /*12870*/  STL [R1+0x1f0], R7 ;  /* 0x0001f00701007387 */ /* 0x0009e20000100800 */
[----:B0-----:R-:W-:-:S03]  /*12880*/  SEL R5, R56, R28, !P2 ;  /* 0x0000001c38057207 */ /* 0x001fc60005000000 */
[----:B------:R-:W3:Y:S01]  /*12890*/  LDL.LU R47, [R1+0x17c] ;  /* 0x00017c00012f7983 */ /* 0x000ee20000300800 */
[----:B------:R-:W-:-:S03]  /*128a0*/  SEL R10, R56, R14, !P2 ;  /* 0x0000000e380a7207 */ /* 0x000fc60005000000 */
[----:B------:R0:W-:Y:S04]  /*128b0*/  STL [R1+0x1e8], R5 ;  /* 0x0001e80501007387 */ /* 0x0001e80000100800 */
[----:B------:R-:W-:Y:S01]  /*128c0*/  STL [R1+0x1e4], R10 ;  /* 0x0001e40a01007387 */ /* 0x000fe20000100800 */
[C---:B----4-:R-:W-:Y:S02]  /*128d0*/  SEL R7, R56.reuse, R51, !P2 ;  /* 0x0000003338077207 */ /* 0x050fe40005000000 */
[C---:B0-----:R-:W-:Y:S02]  /*128e0*/  SEL R5, R56.reuse, R44, !P2 ;  /* 0x0000002c38057207 */ /* 0x041fe40005000000 */
[----:B------:R-:W4:Y:S04]  /*128f0*/  LDL.LU R44, [R1+0x178] ;  /* 0x00017800012c7983 */ /* 0x000f280000300800 */
[----:B------:R5:W-:Y:S04]  /*12900*/  STL [R1+0x1e0], R7 ;  /* 0x0001e00701007387 */ /* 0x000be80000100800 */
[----:B------:R0:W-:Y:S01]  /*12910*/  STL [R1+0x1dc], R5 ;  /* 0x0001dc0501007387 */ /* 0x0001e20000100800 */
[----:B-----5:R-:W-:-:S03]  /*12920*/  SEL R7, R56, R39, !P2 ;  /* 0x0000002738077207 */ /* 0x020fc60005000000 */
[----:B------:R-:W5:Y:S04]  /*12930*/  LDL.LU R39, [R1+0x174] ;  /* 0x0001740001277983 */ /* 0x000f680000300800 */
[----:B------:R1:W-:Y:S01]  /*12940*/  STL [R1+0x1d8], R7 ;  /* 0x0001d80701007387 */ /* 0x0003e20000100800 */
[----:B0-----:R-:W-:-:S03]  /*12950*/  SEL R5, R56, R55, !P2 ;  /* 0x0000003738057207 */ /* 0x001fc60005000000 */
[----:B------:R-:W5:Y:S04]  /*12960*/  LDL.LU R55, [R1+0x16c] ;  /* 0x00016c0001377983 */ /* 0x000f680000300800 */
[----:B------:R0:W-:Y:S01]  /*12970*/  STL [R1+0x1d4], R5 ;  /* 0x0001d40501007387 */ /* 0x0001e20000100800 */
[----:B-1----:R-:W-:-:S03]  /*12980*/  SEL R7, R56, R3, !P2 ;  /* 0x0000000338077207 */ /* 0x002fc60005000000 */
[----:B------:R-:W5:Y:S01]  /*12990*/  LDL.LU R3, [R1+0x170] ;  /* 0x0001700001037983 */ /* 0x000f620000300800 */
[----:B0-----:R-:W-:-:S03]  /*129a0*/  SEL R5, R56, R61, !P2 ;  /* 0x0000003d38057207 */ /* 0x001fc60005000000 */
[----:B------:R0:W-:Y:S04]  /*129b0*/  STL [R1+0x1d0], R7 ;  /* 0x0001d00701007387 */ /* 0x0001e80000100800 */
[----:B------:R-:W5:Y:S04]  /*129c0*/  LDL.LU R61, [R1+0x168] ;  /* 0x00016800013d7983 */ /* 0x000f680000300800 */
[----:B------:R1:W-:Y:S01]  /*129d0*/  STL [R1+0x1cc], R5 ;  /* 0x0001cc0501007387 */ /* 0x0003e20000100800 */
[C---:B0-----:R-:W-:Y:S02]  /*129e0*/  SEL R7, R56.reuse, R9, !P2 ;  /* 0x0000000938077207 */ /* 0x041fe40005000000 */
[----:B-1----:R-:W-:-:S02]  /*129f0*/  SEL R5, R56, R41, !P2 ;  /* 0x0000002938057207 */ /* 0x002fc40005000000 */
        /* <DEDUP_REMOVED lines=14> */
[----:B------:R1:W-:Y:S01]  /*12ae0*/  STL [R1+0x1ac], R7 ;  /* 0x0001ac0701007387 */ /* 0x0003e20000100800 */
[----:B0-----:R-:W-:-:S03]  /*12af0*/  SEL R9, R56, R23, !P2 ;  /* 0x0000001738097207 */ /* 0x001fc60005000000 */
[----:B------:R0:W-:Y:S04]  /*12b00*/  STL [R1+0x1a8], R5 ;  /* 0x0001a80501007387 */ /* 0x0001e80000100800 */
[----:B------:R-:W-:Y:S01]  /*12b10*/  STL [R1+0x1a4], R9 ;  /* 0x0001a40901007387 */ /* 0x000fe20000100800 */
[----:B-1----:R-:W-:-:S03]  /*12b20*/  SEL R7, R56, R58, !P2 ;  /* 0x0000003a38077207 */ /* 0x002fc60005000000 */
[----:B------:R-:W5:Y:S01]  /*12b30*/  LDL.LU R58, [R1+0x150] ;  /* 0x00015000013a7983 */ /* 0x000f620000300800 */
[----:B0-----:R-:W-:-:S05]  /*12b40*/  SEL R5, R56, R53, !P2 ;  /* 0x0000003538057207 */ /* 0x001fca0005000000 */
[----:B------:R2:W-:Y:S04]  /*12b50*/  STL [R1+0x1a0], R5 ;  /* 0x0001a00501007387 */ /* 0x0005e80000100800 */
[----:B------:R0:W-:Y:S01]  /*12b60*/  STL [R1+0x19c], R7 ;  /* 0x00019c0701007387 */ /* 0x0001e20000100800 */
[----:B--2---:R-:W-:-:S03]  /*12b70*/  SEL R5, R56, R57, !P2 ;  /* 0x0000003938057207 */ /* 0x004fc60005000000 */
[----:B------:R-:W2:Y:S04]  /*12b80*/  LDL.LU R57, [R1+0x14c] ;  /* 0x00014c0001397983 */ /* 0x000ea80000300800 */
[----:B------:R3:W-:Y:S01]  /*12b90*/  STL [R1+0x198], R5 ;  /* 0x0001980501007387 */ /* 0x0007e20000100800 */
[----:B0-----:R-:W-:-:S03]  /*12ba0*/  SEL R7, R56, R50, !P2 ;  /* 0x0000003238077207 */ /* 0x001fc60005000000 */
[----:B------:R-:W2:Y:S04]  /*12bb0*/  LDL.LU R50, [R1+0x144] ;  /* 0x0001440001327983 */ /* 0x000ea80000300800 */
[----:B------:R-:W-:Y:S04]  /*12bc0*/  STL [R1+0x194], R7 ;  /* 0x0001940701007387 */ /* 0x000fe80000100800 */
[----:B------:R-:W2:Y:S04]  /*12bd0*/  LDL.LU R14, [R1+0x140] ;  /* 0x00014000010e7983 */ /* 0x000ea80000300800 */
[----:B------:R-:W2:Y:S01]  /*12be0*/  LDL.LU R51, [R1+0x13c] ;  /* 0x00013c0001337983 */ /* 0x000ea20000300800 */
[----:B---3--:R-:W-:-:S05]  /*12bf0*/  SEL R5, R56, R47, !P2 ;  /* 0x0000002f38057207 */ /* 0x008fca0005000000 */
[----:B------:R4:W-:Y:S04]  /*12c00*/  STL [R1+0x190], R5 ;  /* 0x0001900501007387 */ /* 0x0009e80000100800 */
[----:B------:R-:W3:Y:S01]  /*12c10*/  LDL.LU R47, [R1+0x138] ;  /* 0x00013800012f7983 */ /* 0x000ee20000300800 */
[----:B----4-:R-:W-:-:S03]  /*12c20*/  SEL R5, R56, R44, !P2 ;  /* 0x0000002c38057207 */ /* 0x010fc60005000000 */
[----:B------:R-:W4:Y:S04]  /*12c30*/  LDL.LU R44, [R1+0x11c] ;  /* 0x00011c00012c7983 */ /* 0x000f280000300800 */
        /* <DEDUP_REMOVED lines=8> */
[----:B------:R-:W5:Y:S04]  /*12cc0*/  LDL.LU R3, [R1+0x134] ;  /* 0x0001340001037983 */ /* 0x000f680000300800 */
[----:B------:R-:W-:Y:S04]  /*12cd0*/  STL [R1+0x180], R7 ;  /* 0x0001800701007387 */ /* 0x000fe80000100800 */
[----:B------:R-:W5:Y:S01]  /*12ce0*/  LDL.LU R9, [R1+0x12c] ;  /* 0x00012c0001097983 */ /* 0x000f620000300800 */
[----:B0-----:R-:W-:-:S03]  /*12cf0*/  SEL R5, R56, R61, !P2 ;  /* 0x0000003d38057207 */ /* 0x001fc60005000000 */
        /* <DEDUP_REMOVED lines=15> */
[----:B0-----:R-:W-:-:S03]  /*12df0*/  SEL R5, R56, R58, !P2 ;  /* 0x0000003a38057207 */ /* 0x001fc60005000000 */
[----:B------:R-:W5:Y:S04]  /*12e00*/  LDL.LU R58, [R1+0xf4] ;  /* 0x0000f400013a7983 */ /* 0x000f680000300800 */
[----:B------:R0:W-:Y:S01]  /*12e10*/  STL [R1+0x170], R5 ;  /* 0x0001700501007387 */ /* 0x0001e20000100800 */
[----:B--2---:R-:W-:-:S03]  /*12e20*/  SEL R7, R56, R57, !P2 ;  /* 0x0000003938077207 */ /* 0x004fc60005000000 */
[----:B------:R-:W2:Y:S04]  /*12e30*/  LDL.LU R57, [R1+0xec] ;  /* 0x0000ec0001397983 */ /* 0x000ea80000300800 */
[----:B------:R1:W-:Y:S01]  /*12e40*/  STL [R1+0x16c], R7 ;  /* 0x00016c0701007387 */ /* 0x0003e20000100800 */
[----:B0-----:R-:W-:-:S03]  /*12e50*/  SEL R5, R56, R50, !P2 ;  /* 0x0000003238057207 */ /* 0x001fc60005000000 */
[----:B------:R-:W2:Y:S04]  /*12e60*/  LDL.LU R50, [R1+0xe4] ;  /* 0x0000e40001327983 */ /* 0x000ea80000300800 */
[----:B------:R3:W-:Y:S01]  /*12e70*/  STL [R1+0x168], R5 ;  /* 0x0001680501007387 */ /* 0x0007e20000100800 */
[C---:B------:R-:W-:Y:S02]  /*12e80*/  SEL R10, R56.reuse, R14, !P2 ;  /* 0x0000000e380a7207 */ /* 0x040fe40005000000 */
[----:B-1----:R-:W-:-:S03]  /*12e90*/  SEL R7, R56, R51, !P2 ;  /* 0x0000003338077207 */ /* 0x002fc60005000000 */
[----:B------:R-:W-:Y:S01]  /*12ea0*/  STL [R1+0x164], R10 ;  /* 0x0001640a01007387 */ /* 0x000fe20000100800 */
[----:B---3--:R-:W-:-:S03]  /*12eb0*/  SEL R5, R56, R47, !P2 ;  /* 0x0000002f38057207 */ /* 0x008fc60005000000 */
[----:B------:R-:W3:Y:S04]  /*12ec0*/  LDL.LU R47, [R1+0xcc] ;  /* 0x0000cc00012f7983 */ /* 0x000ee80000300800 */
[----:B------:R4:W-:Y:S04]  /*12ed0*/  STL [R1+0x15c], R7 ;  /* 0x00015c0701007387 */ /* 0x0009e80000100800 */
[----:B------:R5:W-:Y:S01]  /*12ee0*/  STL [R1+0x150], R5 ;  /* 0x0001500501007387 */ /* 0x000be20000100800 */
        /* <DEDUP_REMOVED lines=13> */
[----:B-1----:R-:W-:-:S03]  /*12fc0*/  SEL R5, R56, R41, !P2 ;  /* 0x0000002938057207 */ /* 0x002fc60005000000 */
[----:B------:R0:W-:Y:S01]  /*12fd0*/  STL [R1+0x138], R7 ;  /* 0x0001380701007387 */ /* 0x0001e20000100800 */
[----:B------:R-:W-:-:S03]  /*12fe0*/  SEL R9, R56, R19, !P2 ;  /* 0x0000001338097207 */ /* 0x000fc60005000000 */
[----:B------:R1:W-:Y:S01]  /*12ff0*/  STL [R1+0x134], R5 ;  /* 0x0001340501007387 */ /* 0x0003e20000100800 */
[----:B0-----:R-:W-:-:S03]  /*13000*/  SEL R7, R56, R16, !P2 ;  /* 0x0000001038077207 */ /* 0x001fc60005000000 */
[----:B------:R0:W-:Y:S01]  /*13010*/  STL [R1+0x12c], R9 ;  /* 0x00012c0901007387 */ /* 0x0001e20000100800 */
[----:B-1----:R-:W-:-:S03]  /*13020*/  SEL R5, R56, R61, !P2 ;  /* 0x0000003d38057207 */ /* 0x002fc60005000000 */
[----:B------:R-:W5:Y:S04]  /*13030*/  LDL.LU R61, [R1+0x6c] ;  /* 0x00006c00013d7983 */ /* 0x000f680000300800 */
[----:B------:R1:W-:Y:S01]  /*13040*/  STL [R1+0x128], R7 ;  /* 0x0001280701007387 */ /* 0x0003e20000100800 */
[----:B0-----:R-:W-:-:S03]  /*13050*/  SEL R9, R56, R33, !P2 ;  /* 0x0000002138097207 */ /* 0x001fc60005000000 */
[----:B------:R0:W-:Y:S01]  /*13060*/  STL [R1+0x124], R5 ;  /* 0x0001240501007387 */ /* 0x0001e20000100800 */
[----:B-1----:R-:W-:-:S03]  /*13070*/  SEL R7, R56, R15, !P2 ;  /* 0x0000000f38077207 */ /* 0x002fc60005000000 */
[----:B------:R1:W-:Y:S01]  /*13080*/  STL [R1+0x120], R9 ;  /* 0x0001200901007387 */ /* 0x0003e20000100800 */
[----:B0-----:R-:W-:-:S03]  /*13090*/  SEL R5, R56, R60, !P2 ;  /* 0x0000003c38057207 */ /* 0x001fc60005000000 */
[----:B------:R-:W5:Y:S04]  /*130a0*/  LDL.LU R60, [R1+0xac] ;  /* 0x0000ac00013c7983 */ /* 0x000f680000300800 */
[----:B------:R-:W-:Y:S01]  /*130b0*/  STL [R1+0x11c], R7 ;  /* 0x00011c0701007387 */ /* 0x000fe20000100800 */
[----:B-1----:R-:W-:-:S03]  /*130c0*/  SEL R9, R56, R23, !P2 ;  /* 0x0000001738097207 */ /* 0x002fc60005000000 */
[----:B------:R0:W-:Y:S04]  /*130d0*/  STL [R1+0x118], R5 ;  /* 0x0001180501007387 */ /* 0x0001e80000100800 */
[----:B------:R-:W-:Y:S01]  /*130e0*/  STL [R1+0x114], R9 ;  /* 0x0001140901007387 */ /* 0x000fe20000100800 */
[C---:B0-----:R-:W-:Y:S02]  /*130f0*/  SEL R5, R56.reuse, R53, !P2 ;  /* 0x0000003538057207 */ /* 0x041fe40005000000 */
[C---:B------:R-:W-:Y:S02]  /*13100*/  SEL R7, R56.reuse, R59, !P2 ;  /* 0x0000003b38077207 */ /* 0x040fe40005000000 */
[----:B------:R-:W5:Y:S04]  /*13110*/  LDL.LU R59, [R1+0xb4] ;  /* 0x0000b400013b7983 */ /* 0x000f680000300800 */
[----:B------:R0:W-:Y:S04]  /*13120*/  STL [R1+0x104], R5 ;  /* 0x0001040501007387 */ /* 0x0001e80000100800 */
[----:B------:R2:W-:Y:S01]  /*13130*/  STL [R1+0x100], R7 ;  /* 0x0001000701007387 */ /* 0x0005e20000100800 */
        /* <DEDUP_REMOVED lines=8> */
[----:B------:R-:W2:Y:S04]  /*131c0*/  LDL.LU R51, [R1+0x7c] ;  /* 0x00007c0001337983 */ /* 0x000ea80000300800 */
[----:B------:R4:W-:Y:S04]  /*131d0*/  STL [R1+0xf4], R5 ;  /* 0x0000f40501007387 */ /* 0x0009e80000100800 */
[----:B------:R-:W2:Y:S01]  /*131e0*/  LDL.LU R50, [R1+0x9c] ;  /* 0x00009c0001327983 */ /* 0x000ea20000300800 */
[----:B---3--:R-:W-:-:S03]  /*131f0*/  SEL R7, R56, R47, !P2 ;  /* 0x0000002f38077207 */ /* 0x008fc60005000000 */
[----:B------:R-:W3:Y:S04]  /*13200*/  LDL.LU R47, [R1+0xa4] ;  /* 0x0000a400012f7983 */ /* 0x000ee80000300800 */
[----:B------:R5:W-:Y:S01]  /*13210*/  STL [R1+0xf0], R7 ;  /* 0x0000f00701007387 */ /* 0x000be20000100800 */
[----:B----4-:R-:W-:-:S03]  /*13220*/  SEL R5, R56, R44, !P2 ;  /* 0x0000002c38057207 */ /* 0x010fc60005000000 */
[----:B------:R-:W4:Y:S04]  /*13230*/  LDL.LU R44, [R1+0xa0] ;  /* 0x0000a000012c7983 */ /* 0x000f280000300800 */
[----:B------:R0:W-:Y:S01]  /*13240*/  STL [R1+0xec], R5 ;  /* 0x0000ec0501007387 */ /* 0x0001e20000100800 */
[----:B-----5:R-:W-:-:S03]  /*13250*/  SEL R7, R56, R39, !P2 ;  /* 0x0000002738077207 */ /* 0x020fc60005000000 */
[----:B------:R-:W5:Y:S04]  /*13260*/  LDL.LU R39, [R1+0x8c] ;  /* 0x00008c0001277983 */ /* 0x000f680000300800 */
[----:B------:R-:W-:Y:S01]  /*13270*/  STL [R1+0xe4], R7 ;  /* 0x0000e40701007387 */ /* 0x000fe20000100800 */
[----:B0-----:R-:W-:-:S03]  /*13280*/  SEL R5, R56, R55, !P2 ;  /* 0x0000003738057207 */ /* 0x001fc60005000000 */
[----:B------:R-:W5:Y:S04]  /*13290*/  LDL.LU R55, [R1+0x98] ;  /* 0x0000980001377983 */ /* 0x000f680000300800 */
[----:B------:R-:W-:Y:S01]  /*132a0*/  STL [R1+0xdc], R5 ;  /* 0x0000dc0501007387 */ /* 0x000fe20000100800 */
[----:B------:R-:W-:-:S03]  /*132b0*/  SEL R3, R56, R3, !P2 ;  /* 0x0000000338037207 */ /* 0x000fc60005000000 */
[----:B------:R-:W5:Y:S04]  /*132c0*/  LDL.LU R9, [R1+0x94] ;  /* 0x0000940001097983 */ /* 0x000f680000300800 */
[----:B------:R-:W5:Y:S04]  /*132d0*/  LDL.LU R41, [R1+0x240] ;  /* 0x0002400001297983 */ /* 0x000f680000300800 */
[----:B------:R0:W-:Y:S04]  /*132e0*/  STL [R1+0xd8], R3 ;  /* 0x0000d80301007387 */ /* 0x0001e80000100800 */
[----:B------:R-:W5:Y:S04]  /*132f0*/  LDL.LU R19, [R1+0x234] ;  /* 0x0002340001137983 */ /* 0x000f680000300800 */
[----:B------:R-:W5:Y:S04]  /*13300*/  LDL.LU R16, [R1+0x238] ;  /* 0x0002380001107983 */ /* 0x000f680000300800 */
[----:B0-----:R-:W5:Y:S04]  /*13310*/  LDL.LU R3, [R1+0x78] ;  /* 0x0000780001037983 */ /* 0x001f680000300800 */
[----:B------:R-:W5:Y:S04]  /*13320*/  LDL.LU R33, [R1+0x74] ;  /* 0x0000740001217983 */ /* 0x000f680000300800 */
[----:B------:R-:W5:Y:S01]  /*13330*/  LDL.LU R15, [R1+0x70] ;  /* 0x00007000010f7983 */ /* 0x000f620000300800 */
[----:B------:R-:W-:-:S05]  /*13340*/  SEL R5, R56, R61, !P2 ;  /* 0x0000003d38057207 */ /* 0x000fca0005000000 */
        /* <DEDUP_REMOVED lines=10> */
[----:B------:R-:W-:-:S03]  /*133f0*/  SEL R7, R56, R58, !P2 ;  /* 0x0000003a38077207 */ /* 0x000fc60005000000 */
[----:B------:R-:W5:Y:S04]  /*13400*/  LDL.LU R58, [R1+0x1b8] ;  /* 0x0001b800013a7983 */ /* 0x000f680000300800 */
[----:B------:R0:W-:Y:S01]  /*13410*/  STL [R1+0xc4], R7 ;  /* 0x0000c40701007387 */ /* 0x0001e20000100800 */
[----:B--2---:R-:W-:-:S03]  /*13420*/  SEL R5, R56, R57, !P2 ;  /* 0x0000003938057207 */ /* 0x004fc60005000000 */
[----:B------:R-:W2:Y:S01]  /*13430*/  LDL.LU R57, [R1+0x54] ;  /* 0x0000540001397983 */ /* 0x000ea20000300800 */
[----:B------:R-:W-:-:S03]  /*13440*/  SEL R10, R56, R14, !P2 ;  /* 0x0000000e380a7207 */ /* 0x000fc60005000000 */
[----:B------:R1:W-:Y:S01]  /*13450*/  STL [R1+0xc0], R5 ;  /* 0x0000c00501007387 */ /* 0x0003e20000100800 */
[----:B0-----:R-:W-:-:S03]  /*13460*/  SEL R7, R56, R51, !P2 ;  /* 0x0000003338077207 */ /* 0x001fc60005000000 */
[----:B------:R-:W-:Y:S01]  /*13470*/  STL [R1+0xbc], R10 ;  /* 0x0000bc0a01007387 */ /* 0x000fe20000100800 */
[----:B-1----:R-:W-:-:S03]  /*13480*/  SEL R5, R56, R50, !P2 ;  /* 0x0000003238057207 */ /* 0x002fc60005000000 */
[----:B------:R-:W2:Y:S04]  /*13490*/  LDL.LU R50, [R1+0x130] ;  /* 0x0001300001327983 */ /* 0x000ea80000300800 */
[----:B------:R3:W-:Y:S04]  /*134a0*/  STL [R1+0xb8], R7 ;  /* 0x0000b80701007387 */ /* 0x0007e80000100800 */
[----:B------:R4:W-:Y:S01]  /*134b0*/  STL [R1+0xb4], R5 ;  /* 0x0000b40501007387 */ /* 0x0009e20000100800 */
        /* <DEDUP_REMOVED lines=12> */
[C---:B-1----:R-:W-:Y:S02]  /*13580*/  SEL R7, R56.reuse, R9, !P2 ;  /* 0x0000000938077207 */ /* 0x042fe40005000000 */
[----:B0-----:R-:W-:-:S03]  /*13590*/  SEL R5, R56, R41, !P2 ;  /* 0x0000002938057207 */ /* 0x001fc60005000000 */
[----:B------:R-:W-:Y:S01]  /*135a0*/  STL [R1+0x98], R7 ;  /* 0x0000980701007387 */ /* 0x000fe20000100800 */
[----:B------:R-:W-:-:S03]  /*135b0*/  SEL R9, R56, R19, !P2 ;  /* 0x0000001338097207 */ /* 0x000fc60005000000 */
[----:B------:R0:W-:Y:S04]  /*135c0*/  STL [R1+0x94], R5 ;  /* 0x0000940501007387 */ /* 0x0001e80000100800 */
[----:B------:R1:W-:Y:S01]  /*135d0*/  STL [R1+0x8c], R9 ;  /* 0x00008c0901007387 */ /* 0x0003e20000100800 */
[----:B0-----:R-:W-:-:S03]  /*135e0*/  SEL R5, R56, R3, !P2 ;  /* 0x0000000338057207 */ /* 0x001fc60005000000 */
[----:B------:R-:W5:Y:S01]  /*135f0*/  LDL.LU R3, [R1+0xe8] ;  /* 0x0000e80001037983 */ /* 0x000f620000300800 */
[C---:B------:R-:W-:Y:S02]  /*13600*/  SEL R7, R56.reuse, R16, !P2 ;  /* 0x0000001038077207 */ /* 0x040fe40005000000 */
[----:B-1----:R-:W-:-:S03]  /*13610*/  SEL R9, R56, R33, !P2 ;  /* 0x0000002138097207 */ /* 0x002fc60005000000 */
        /* <DEDUP_REMOVED lines=15> */
[----:B0-----:R-:W-:-:S03]  /*13710*/  SEL R5, R56, R59, !P2 ;  /* 0x0000003b38057207 */ /* 0x001fc60005000000 */
[----:B------:R-:W5:Y:S04]  /*13720*/  LDL.LU R59, [R1+0x10c] ;  /* 0x00010c00013b7983 */ /* 0x000f680000300800 */
[----:B------:R-:W-:Y:S01]  /*13730*/  STL [R1+0x5c], R5 ;  /* 0x00005c0501007387 */ /* 0x000fe20000100800 */
[----:B-1----:R-:W-:-:S03]  /*13740*/  SEL R7, R56, R58, !P2 ;  /* 0x0000003a38077207 */ /* 0x002fc60005000000 */
[----:B------:R-:W5:Y:S04]  /*13750*/  LDL.LU R58, [R1+0xe0] ;  /* 0x0000e000013a7983 */ /* 0x000f680000300800 */
[----:B------:R0:W-:Y:S02]  /*13760*/  STL [R1+0x58], R7 ;  /* 0x0000580701007387 */ /* 0x0001e40000100800 */
[C---:B0-----:R-:W-:Y:S02]  /*13770*/  SEL R7, R56.reuse, R49, !P2 ;  /* 0x0000003138077207 */ /* 0x041fe40005000000 */
[C---:B--2---:R-:W-:Y:S02]  /*13780*/  SEL R5, R56.reuse, R57, !P2 ;  /* 0x0000003938057207 */ /* 0x044fe40005000000 */
[----:B------:R-:W2:Y:S04]  /*13790*/  LDL.LU R57, [R1+0x90] ;  /* 0x0000900001397983 */ /* 0x000ea80000300800 */
[----:B------:R0:W-:Y:S04]  /*137a0*/  STL [R1+0x54], R5 ;  /* 0x0000540501007387 */ /* 0x0001e80000100800 */
[----:B------:R-:W2:Y:S04]  /*137b0*/  LDL.LU R9, [R1+0xc8] ;  /* 0x0000c80001097983 */ /* 0x000ea80000300800 */
[----:B------:R3:W-:Y:S04]  /*137c0*/  STL [R1+0x4c], R7 ;  /* 0x00004c0701007387 */ /* 0x0007e80000100800 */
[----:B------:R-:W2:Y:S01]  /*137d0*/  LDL.LU R41, [R1+0xa8] ;  /* 0x0000a80001297983 */ /* 0x000ea20000300800 */
[----:B0-----:R-:W-:-:S05]  /*137e0*/  SEL R5, R56, R50, !P2 ;  /* 0x0000003238057207 */ /* 0x001fca0005000000 */
[----:B------:R4:W-:Y:S04]  /*137f0*/  STL [R1+0x2c], R5 ;  /* 0x00002c0501007387 */ /* 0x0009e80000100800 */
[----:B------:R-:W2:Y:S01]  /*13800*/  LDL.LU R33, [R1+0xb0] ;  /* 0x0000b00001217983 */ /* 0x000ea20000300800 */
[----:B---3--:R-:W-:-:S05]  /*13810*/  SEL R7, R56, R47, !P2 ;  /* 0x0000002f38077207 */ /* 0x008fca0005000000 */
[----:B------:R5:W-:Y:S04]  /*13820*/  STL [R1+0x28], R7 ;  /* 0x0000280701007387 */ /* 0x000be80000100800 */
[----:B------:R-:W3:Y:S01]  /*13830*/  LDL.LU R19, [R1+0x88] ;  /* 0x0000880001137983 */ /* 0x000ee20000300800 */
[----:B----4-:R-:W-:-:S05]  /*13840*/  SEL R5, R56, R44, !P2 ;  /* 0x0000002c38057207 */ /* 0x010fca0005000000 */
[----:B------:R0:W-:Y:S04]  /*13850*/  STL [R1+0x24], R5 ;  /* 0x0000240501007387 */ /* 0x0001e80000100800 */
[----:B------:R-:W4:Y:S01]  /*13860*/  LDL.LU R16, [R1+0x84] ;  /* 0x0000840001107983 */ /* 0x000f220000300800 */
[----:B-----5:R-:W-:-:S05]  /*13870*/  SEL R7, R56, R39, !P2 ;  /* 0x0000002738077207 */ /* 0x020fca0005000000 */
[----:B------:R-:W-:Y:S04]  /*13880*/  STL [R1+0x20], R7 ;  /* 0x0000200701007387 */ /* 0x000fe80000100800 */
[----:B------:R-:W5:Y:S01]  /*13890*/  LDL.LU R23, [R1+0x80] ;  /* 0x0000800001177983 */ /* 0x000f620000300800 */
[C---:B0-----:R-:W-:Y:S02]  /*138a0*/  SEL R5, R56.reuse, R55, !P2 ;  /* 0x0000003738057207 */ /* 0x041fe40005000000 */
[C---:B------:R-:W-:Y:S01]  /*138b0*/  SEL R55, R56.reuse, R36, !P2 ;  /* 0x0000002438377207 */ /* 0x040fe20005000000 */
[----:B------:R-:W5:Y:S04]  /*138c0*/  LDL.LU R39, [R1+0x48] ;  /* 0x0000480001277983 */ /* 0x000f680000300800 */
[----:B------:R0:W-:Y:S04]  /*138d0*/  STL [R1+0x1c], R5 ;  /* 0x00001c0501007387 */ /* 0x0001e80000100800 */
[----:B------:R-:W5:Y:S04]  /*138e0*/  LDL.LU R15, [R1+0x50] ;  /* 0x00005000010f7983 */ /* 0x000f680000300800 */
[----:B------:R-:W-:Y:S04]  /*138f0*/  STL [R1+0x261c], R55 ;  /* 0x00261c3701007387 */ /* 0x000fe80000100800 */
[----:B------:R-:W5:Y:S04]  /*13900*/  LDL.LU R53, [R1+0x40] ;  /* 0x0000400001357983 */ /* 0x000f680000300800 */
[----:B------:R-:W5:Y:S01]  /*13910*/  LDL.LU R50, [R1+0x38] ;  /* 0x0000380001327983 */ /* 0x000f620000300800 */
[----:B------:R-:W-:-:S05]  /*13920*/  SEL R3, R56, R3, !P2 ;  /* 0x0000000338037207 */ /* 0x000fca0005000000 */
[----:B------:R-:W-:Y:S04]  /*13930*/  STL [R1+0x2620], R3 ;  /* 0x0026200301007387 */ /* 0x000fe80000100800 */
[----:B------:R-:W5:Y:S04]  /*13940*/  LDL.LU R47, [R1+0x34] ;  /* 0x00003400012f7983 */ /* 0x000f680000300800 */
[----:B------:R-:W5:Y:S01]  /*13950*/  LDL.LU R44, [R1+0x30] ;  /* 0x00003000012c7983 */ /* 0x000f620000300800 */
[----:B------:R-:W-:-:S05]  /*13960*/  SEL R61, R56, R61, !P2 ;  /* 0x0000003d383d7207 */ /* 0x000fca0005000000 */
[----:B------:R-:W-:Y:S01]  /*13970*/  STL [R1+0x2624], R61 ;  /* 0x0026243d01007387 */ /* 0x000fe20000100800 */
[----:B------:R-:W-:-:S05]  /*13980*/  SEL R60, R56, R60, !P2 ;  /* 0x0000003c383c7207 */ /* 0x000fca0005000000 */
[----:B------:R-:W-:Y:S01]  /*13990*/  STL [R1+0x2628], R60 ;  /* 0x0026283c01007387 */ /* 0x000fe20000100800 */
[----:B------:R-:W-:-:S05]  /*139a0*/  SEL R59, R56, R59, !P2 ;  /* 0x0000003b383b7207 */ /* 0x000fca0005000000 */
[----:B------:R-:W-:Y:S01]  /*139b0*/  STL [R1+0x262c], R59 ;  /* 0x00262c3b01007387 */ /* 0x000fe20000100800 */
[----:B------:R-:W-:-:S05]  /*139c0*/  SEL R58, R56, R58, !P2 ;  /* 0x0000003a383a7207 */ /* 0x000fca0005000000 */
[----:B------:R-:W-:Y:S01]  /*139d0*/  STL [R1+0x2630], R58 ;  /* 0x0026303a01007387 */ /* 0x000fe20000100800 */
[C---:B------:R-:W-:Y:S02]  /*139e0*/  SEL R40, R56.reuse, R40, !P2 ;  /* 0x0000002838287207 */ /* 0x040fe40005000000 */
[C---:B------:R-:W-:Y:S02]  /*139f0*/  SEL R24, R56.reuse, R24, !P2 ;  /* 0x0000001838187207 */ /* 0x040fe40005000000 */
[C---:B------:R-:W-:Y:S02]  /*13a00*/  SEL R46, R56.reuse, R12, !P2 ;  /* 0x0000000c382e7207 */ /* 0x040fe40005000000 */
[C---:B------:R-:W-:Y:S02]  /*13a10*/  SEL R49, R56.reuse, R18, !P2 ;  /* 0x0000001238317207 */ /* 0x040fe40005000000 */
[C---:B------:R-:W-:Y:S02]  /*13a20*/  SEL R20, R56.reuse, R20, !P2 ;  /* 0x0000001438147207 */ /* 0x040fe40005000000 */
[----:B------:R-:W-:-:S02]  /*13a30*/  SEL R22, R56, R22, !P2 ;  /* 0x0000001638167207 */ /* 0x000fc40005000000 */
[C---:B------:R-:W-:Y:S02]  /*13a40*/  SEL R26, R56.reuse, R26, !P2 ;  /* 0x0000001a381a7207 */ /* 0x040fe40005000000 */
[C---:B------:R-:W-:Y:S02]  /*13a50*/  SEL R29, R56.reuse, R29, !P2 ;  /* 0x0000001d381d7207 */ /* 0x040fe40005000000 */
[----:B------:R-:W-:Y:S02]  /*13a60*/  SEL R31, R56, R31, !P2 ;  /* 0x0000001f381f7207 */ /* 0x000fe40005000000 */
[----:B0-----:R-:W-:Y:S02]  /*13a70*/  LEA.HI.X.SX32 R5, R0, UR7, 0x1, P6 ;  /* 0x0000000700057c11 */ /* 0x001fe4000b0f0eff */
[C---:B--2---:R-:W-:Y:S02]  /*13a80*/  SEL R57, R56.reuse, R57, !P2 ;  /* 0x0000003938397207 */ /* 0x044fe40005000000 */
[----:B------:R-:W-:-:S03]  /*13a90*/  SEL R28, R56, R9, !P2 ;  /* 0x00000009381c7207 */ /* 0x000fc60005000000 */
[----:B------:R-:W-:Y:S01]  /*13aa0*/  STL [R1+0x2634], R57 ;  /* 0x0026343901007387 */ /* 0x000fe20000100800 */
[----:B------:R-:W-:-:S03]  /*13ab0*/  SEL R30, R56, R41, !P2 ;  /* 0x00000029381e7207 */ /* 0x000fc60005000000 */
[----:B------:R-:W-:Y:S01]  /*13ac0*/  STL [R1+0x2638], R28 ;  /* 0x0026381c01007387 */ /* 0x000fe20000100800 */
[C---:B---3--:R-:W-:Y:S02]  /*13ad0*/  SEL R36, R56.reuse, R19, !P2 ;  /* 0x0000001338247207 */ /* 0x048fe40005000000 */
[C---:B------:R-:W-:Y:S01]  /*13ae0*/  SEL R33, R56.reuse, R33, !P2 ;  /* 0x0000002138217207 */ /* 0x040fe20005000000 */
[----:B------:R-:W-:Y:S04]  /*13af0*/  STL [R1+0x263c], R30 ;  /* 0x00263c1e01007387 */ /* 0x000fe80000100800 */
[----:B------:R-:W-:Y:S04]  /*13b00*/  STL [R1+0x2640], R33 ;  /* 0x0026402101007387 */ /* 0x000fe80000100800 */
[----:B------:R-:W-:Y:S01]  /*13b10*/  STL [R1+0x2644], R36 ;  /* 0x0026442401007387 */ /* 0x000fe20000100800 */
[----:B----4-:R-:W-:-:S05]  /*13b20*/  SEL R41, R56, R16, !P2 ;  /* 0x0000001038297207 */ /* 0x010fca0005000000 */
[----:B------:R-:W-:Y:S01]  /*13b30*/  STL [R1+0x2648], R41 ;  /* 0x0026482901007387 */ /* 0x000fe20000100800 */
[C---:B-----5:R-:W-:Y:S02]  /*13b40*/  SEL R19, R56.reuse, R50, !P2 ;  /* 0x0000003238137207 */ /* 0x060fe40005000000 */
[----:B------:R-:W0:Y:S01]  /*13b50*/  S2R R50, SR_TID.X ;  /* 0x0000000000327919 */ /* 0x000e220000002100 */
[C---:B------:R-:W-:Y:S02]  /*13b60*/  SEL R27, R56.reuse, R15, !P2 ;  /* 0x0000000f381b7207 */ /* 0x040fe40005000000 */
[----:B------:R-:W1:Y:S01]  /*13b70*/  LDC R15, c[0x0][0x23c] ;  /* 0x00008f00ff0f7b82 */ /* 0x000e620000000800 */
[C---:B------:R-:W-:Y:S02]  /*13b80*/  SEL R23, R56.reuse, R23, !P2 ;  /* 0x0000001738177207 */ /* 0x040fe40005000000 */
[C---:B------:R-:W-:Y:S02]  /*13b90*/  SEL R39, R56.reuse, R39, !P2 ;  /* 0x0000002738277207 */ /* 0x040fe40005000000 */
[C---:B------:R-:W-:Y:S01]  /*13ba0*/  SEL R25, R56.reuse, R53, !P2 ;  /* 0x0000003538197207 */ /* 0x040fe20005000000 */
[----:B------:R-:W-:Y:S04]  /*13bb0*/  STL [R1+0x264c], R23 ;  /* 0x00264c1701007387 */ /* 0x000fe80000100800 */
[----:B------:R-:W-:Y:S01]  /*13bc0*/  STL [R1+0x2650], R39 ;  /* 0x0026502701007387 */ /* 0x000fe20000100800 */
[----:B------:R-:W-:-:S03]  /*13bd0*/  SEL R32, R56, R47, !P2 ;  /* 0x0000002f38207207 */ /* 0x000fc60005000000 */
[----:B------:R-:W-:Y:S01]  /*13be0*/  STL [R1+0x2654], R27 ;  /* 0x0026541b01007387 */ /* 0x000fe20000100800 */
[----:B------:R-:W-:-:S03]  /*13bf0*/  SEL R35, R56, R44, !P2 ;  /* 0x0000002c38237207 */ /* 0x000fc60005000000 */
[----:B------:R-:W-:Y:S01]  /*13c00*/  STL [R1+0x2658], R25 ;  /* 0x0026581901007387 */ /* 0x000fe20000100800 */
[----:B------:R-:W-:-:S03]  /*13c10*/  SEL R44, R56, R8, !P2 ;  /* 0x00000008382c7207 */ /* 0x000fc60005000000 */
[----:B------:R-:W-:Y:S01]  /*13c20*/  STL [R1+0x265c], R19 ;  /* 0x00265c1301007387 */ /* 0x000fe20000100800 */
[----:B------:R-:W-:-:S03]  /*13c30*/  SEL R47, R56, R17, !P2 ;  /* 0x00000011382f7207 */ /* 0x000fc60005000000 */
[----:B------:R-:W-:Y:S01]  /*13c40*/  STL [R1+0x2660], R32 ;  /* 0x0026602001007387 */ /* 0x000fe20000100800 */
[----:B0-----:R-:W-:-:S03]  /*13c50*/  LOP3.LUT R53, R50, 0x1f, RZ, 0xc0, !PT ;  /* 0x0000001f32357812 */ /* 0x001fc600078ec0ff */
[----:B------:R-:W-:Y:S04]  /*13c60*/  STL [R1+0x2664], R35 ;  /* 0x0026642301007387 */ /* 0x000fe80000100800 */
[----:B------:R0:W-:Y:S01]  /*13c70*/  STL [R1+0x2668], R40 ;  /* 0x0026682801007387 */ /* 0x0001e20000100800 */
[----:B-1----:R-:W-:-:S03]  /*13c80*/  IMAD R15, R53, R15, RZ ;  /* 0x0000000f350f7224 */ /* 0x002fc600078e02ff */
[----:B------:R-:W-:Y:S04]  /*13c90*/  STL [R1+0x266c], R24 ;  /* 0x00266c1801007387 */ /* 0x000fe80000100800 */
[----:B------:R-:W-:Y:S01]  /*13ca0*/  STL [R1+0x2670], R44 ;  /* 0x0026702c01007387 */ /* 0x000fe20000100800 */
[----:B------:R-:W-:Y:S01]  /*13cb0*/  LEA.HI.X.SX32 R17, R15, UR7, 0x1, P5 ;  /* 0x000000070f117c11 */ /* 0x000fe2000a8f0eff */
[----:B------:R-:W-:Y:S01]  /*13cc0*/  @!P0 IMAD.MOV R6, RZ, RZ, -R6 ;  /* 0x000000ffff068224 */ /* 0x000fe200078e0a06 */
[C---:B------:R-:W-:Y:S01]  /*13cd0*/  SEL R51, R56.reuse, R2, !P2 ;  /* 0x0000000238337207 */ /* 0x040fe20005000000 */
[----:B------:R-:W-:Y:S01]  /*13ce0*/  STL [R1+0x2674], R46 ;  /* 0x0026742e01007387 */ /* 0x000fe20000100800 */
[----:B------:R-:W-:Y:S01]  /*13cf0*/  SEL R50, R56, R4, !P2 ;  /* 0x0000000438327207 */ /* 0x000fe20005000000 */
[----:B------:R-:W-:-:S02]  /*13d00*/  @!P1 IMAD.MOV R43, RZ, RZ, -R43 ;  /* 0x000000ffff2b9224 */ /* 0x000fc400078e0a2b */
[----:B------:R-:W-:Y:S01]  /*13d10*/  @!P3 IMAD.MOV R54, RZ, RZ, -R54 ;  /* 0x000000ffff36b224 */ /* 0x000fe200078e0a36 */
[----:B------:R-:W-:Y:S01]  /*13d20*/  STL [R1+0x2678], R47 ;  /* 0x0026782f01007387 */ /* 0x000fe20000100800 */
[----:B------:R-:W-:Y:S01]  /*13d30*/  @!P4 IMAD.MOV R21, RZ, RZ, -R21 ;  /* 0x000000ffff15c224 */ /* 0x000fe200078e0a15 */
[----:B------:R-:W-:Y:S01]  /*13d40*/  SEL R34, R56, R34, !P2 ;  /* 0x0000002238227207 */ /* 0x000fe20005000000 */
[----:B------:R-:W-:Y:S01]  /*13d50*/  ULDC.64 UR6, c[0x0][0x210] ;  /* 0x0000840000067ab9 */ /* 0x000fe20000000a00 */
[----:B------:R-:W-:Y:S04]  /*13d60*/  STL [R1+0x267c], R49 ;  /* 0x00267c3101007387 */ /* 0x000fe80000100800 */
[----:B------:R-:W-:Y:S04]  /*13d70*/  STL [R1+0x2680], R20 ;  /* 0x0026801401007387 */ /* 0x000fe80000100800 */
[----:B------:R-:W-:Y:S04]  /*13d80*/  STL [R1+0x2684], R22 ;  /* 0x0026841601007387 */ /* 0x000fe80000100800 */
[----:B------:R-:W-:Y:S04]  /*13d90*/  STL [R1+0x2688], R26 ;  /* 0x0026881a01007387 */ /* 0x000fe80000100800 */
[----:B------:R-:W-:Y:S04]  /*13da0*/  STL [R1+0x268c], R29 ;  /* 0x00268c1d01007387 */ /* 0x000fe80000100800 */
[----:B------:R-:W-:Y:S04]  /*13db0*/  STL [R1+0x2690], R31 ;  /* 0x0026901f01007387 */ /* 0x000fe80000100800 */
[----:B------:R-:W-:Y:S04]  /*13dc0*/  STL [R1+0x259c], R17 ;  /* 0x00259c1101007387 */ /* 0x000fe80000100800 */
[----:B0-----:R-:W2:Y:S04]  /*13dd0*/  LDL.LU R40, [R1+0x404] ;  /* 0x0004040001287983 */ /* 0x001ea80000300800 */
[----:B------:R-:W3:Y:S04]  /*13de0*/  LDL.LU R0, [R1+0x400] ;  /* 0x0004000001007983 */ /* 0x000ee80000300800 */
[----:B------:R-:W4:Y:S04]  /*13df0*/  LDL.LU R35, [R1+0x2f4] ;  /* 0x0002f40001237983 */ /* 0x000f280000300800 */
        /* <DEDUP_REMOVED lines=26> */
[----:B------:R-:W-:Y:S01]  /*13fa0*/  STL [R1+0x25a4], R5 ;  /* 0x0025a40501007387 */ /* 0x000fe20000100800 */
[----:B---3--:R-:W-:-:S02]  /*13fb0*/  IMAD R0, R0, UR5, RZ ;  /* 0x0000000500007c24 */ /* 0x008fc4000f8e02ff */
[----:B--2---:R-:W-:Y:S01]  /*13fc0*/  IMAD R2, R40, UR5, RZ ;  /* 0x0000000528027c24 */ /* 0x004fe2000f8e02ff */
[----:B------:R-:W-:Y:S01]  /*13fd0*/  SEL R53, R56, R6, !P2 ;  /* 0x0000000638357207 */ /* 0x000fe20005000000 */
[----:B------:R-:W-:Y:S01]  /*13fe0*/  ULDC UR5, c[0x0][0x238] ;  /* 0x00008e0000057ab9 */ /* 0x000fe20000000800 */
[----:B------:R4:W-:Y:S04]  /*13ff0*/  STL [R1+0x2590], R0 ;  /* 0x0025900001007387 */ /* 0x0009e80000100800 */
[----:B------:R5:W-:Y:S01]  /*14000*/  STL [R1+0x724], R2 ;  /* 0x0007240201007387 */ /* 0x000be20000100800 */
[----:B----4-:R-:W-:Y:S02]  /*14010*/  IMAD R0, R35, UR8, RZ ;  /* 0x0000000823007c24 */ /* 0x010fe4000f8e02ff */
[----:B-----5:R-:W-:-:S03]  /*14020*/  IMAD R2, R19, UR8, RZ ;  /* 0x0000000813027c24 */ /* 0x020fc6000f8e02ff */
[----:B------:R0:W-:Y:S04]  /*14030*/  STL [R1+0x14], R0 ;  /* 0x0000140001007387 */ /* 0x0001e80000100800 */
[----:B------:R-:W-:Y:S01]  /*14040*/  STL [R1+0xc], R2 ;  /* 0x00000c0201007387 */ /* 0x000fe20000100800 */
[----:B0-----:R-:W-:-:S05]  /*14050*/  IMAD R0, R27, UR8, RZ ;  /* 0x000000081b007c24 */ /* 0x001fca000f8e02ff */
[----:B------:R0:W-:Y:S01]  /*14060*/  STL [R1+0x4], R0 ;  /* 0x0000040001007387 */ /* 0x0001e20000100800 */
[----:B------:R-:W-:-:S03]  /*14070*/  IMAD R12, R55, UR8, RZ ;  /* 0x00000008370c7c24 */ /* 0x000fc6000f8e02ff */
[----:B------:R-:W2:Y:S01]  /*14080*/  LDL.LU R55, [R1+0x388] ;  /* 0x0003880001377983 */ /* 0x000ea20000300800 */
[----:B------:R-:W-:Y:S02]  /*14090*/  IMAD R19, R30, UR8, RZ ;  /* 0x000000081e137c24 */ /* 0x000fe4000f8e02ff */
[----:B0-----:R-:W-:-:S03]  /*140a0*/  IMAD R0, R28, UR8, RZ ;  /* 0x000000081c007c24 */ /* 0x001fc6000f8e02ff */
[----:B------:R0:W-:Y:S01]  /*140b0*/  STL [R1+0x30], R19 ;  /* 0x0000301301007387 */ /* 0x0001e20000100800 */
[----:B------:R-:W-:-:S03]  /*140c0*/  IMAD R20, R57, UR8, RZ ;  /* 0x0000000839147c24 */ /* 0x000fc6000f8e02ff */
[----:B------:R1:W-:Y:S01]  /*140d0*/  STL [R1+0x34], R0 ;  /* 0x0000340001007387 */ /* 0x0003e20000100800 */
[----:B0-----:R-:W-:-:S03]  /*140e0*/  IMAD R19, R58, UR8, RZ ;  /* 0x000000083a137c24 */ /* 0x001fc6000f8e02ff */
[----:B------:R0:W-:Y:S01]  /*140f0*/  STL [R1+0x38], R20 ;  /* 0x0000381401007387 */ /* 0x0001e20000100800 */
[----:B-1----:R-:W-:-:S03]  /*14100*/  IMAD R0, R59, UR8, RZ ;  /* 0x000000083b007c24 */ /* 0x002fc6000f8e02ff */
[----:B------:R1:W-:Y:S01]  /*14110*/  STL [R1+0x50], R19 ;  /* 0x0000501301007387 */ /* 0x0003e20000100800 */
[----:B0-----:R-:W-:-:S03]  /*14120*/  IMAD R20, R60, UR8, RZ ;  /* 0x000000083c147c24 */ /* 0x001fc6000f8e02ff */
[----:B------:R0:W-:Y:S01]  /*14130*/  STL [R1+0x80], R0 ;  /* 0x0000800001007387 */ /* 0x0001e20000100800 */
[----:B-1----:R-:W-:-:S03]  /*14140*/  IMAD R19, R61, UR8, RZ ;  /* 0x000000083d137c24 */ /* 0x002fc6000f8e02ff */
[----:B------:R1:W-:Y:S04]  /*14150*/  STL [R1+0x84], R20 ;  /* 0x0000841401007387 */ /* 0x0003e80000100800 */
[----:B------:R-:W3:Y:S01]  /*14160*/  LDL.LU R31, [R1+0x38c] ;  /* 0x00038c00011f7983 */ /* 0x000ee20000300800 */
[----:B0-----:R-:W-:-:S03]  /*14170*/  IMAD R0, R3, UR8, RZ ;  /* 0x0000000803007c24 */ /* 0x001fc6000f8e02ff */
[----:B------:R0:W-:Y:S04]  /*14180*/  STL [R1+0x88], R19 ;  /* 0x0000881301007387 */ /* 0x0001e80000100800 */
[----:B------:R-:W4:Y:S04]  /*14190*/  LDL.LU R29, [R1+0x390] ;  /* 0x00039000011d7983 */ /* 0x000f280000300800 */
[----:B------:R2:W-:Y:S04]  /*141a0*/  STL [R1+0x90], R0 ;  /* 0x0000900001007387 */ /* 0x0005e80000100800 */
[----:B------:R-:W5:Y:S04]  /*141b0*/  LDL.LU R26, [R1+0x398] ;  /* 0x00039800011a7983 */ /* 0x000f680000300800 */
[----:B------:R-:W5:Y:S04]  /*141c0*/  LDL.LU R22, [R1+0x3a0] ;  /* 0x0003a00001167983 */ /* 0x000f680000300800 */
[----:B-1----:R-:W5:Y:S04]  /*141d0*/  LDL.LU R20, [R1+0x39c] ;  /* 0x00039c0001147983 */ /* 0x002f680000300800 */
[----:B------:R-:W5:Y:S04]  /*141e0*/  LDL.LU R49, [R1+0x3ec] ;  /* 0x0003ec0001317983 */ /* 0x000f680000300800 */
[----:B------:R-:W5:Y:S04]  /*141f0*/  LDL.LU R47, [R1+0x3e8] ;  /* 0x0003e800012f7983 */ /* 0x000f680000300800 */
[----:B------:R-:W5:Y:S04]  /*14200*/  LDL.LU R46, [R1+0x3e4] ;  /* 0x0003e400012e7983 */ /* 0x000f680000300800 */
[----:B------:R-:W5:Y:S04]  /*14210*/  LDL.LU R44, [R1+0x3e0] ;  /* 0x0003e000012c7983 */ /* 0x000f680000300800 */
[----:B------:R-:W5:Y:S01]  /*14220*/  LDL.LU R24, [R1+0x3dc] ;  /* 0x0003dc0001187983 */ /* 0x000f620000300800 */
[----:B------:R-:W-:-:S03]  /*14230*/  IMAD R5, R32, UR8, RZ ;  /* 0x0000000820057c24 */ /* 0x000fc6000f8e02ff */
[----:B------:R-:W5:Y:S04]  /*14240*/  LDL.LU R40, [R1+0x3d8] ;  /* 0x0003d80001287983 */ /* 0x000f680000300800 */
[----:B------:R-:W5:Y:S04]  /*14250*/  LDL.LU R35, [R1+0x3d4] ;  /* 0x0003d40001237983 */ /* 0x000f680000300800 */
[----:B------:R-:W5:Y:S01]  /*14260*/  LDL.LU R32, [R1+0x3d0] ;  /* 0x0003d00001207983 */ /* 0x000f620000300800 */
[----:B------:R-:W-:-:S03]  /*14270*/  IMAD R17, R25, UR8, RZ ;  /* 0x0000000819117c24 */ /* 0x000fc6000f8e02ff */
[----:B0-----:R-:W5:Y:S01]  /*14280*/  LDL.LU R19, [R1+0x3cc] ;  /* 0x0003cc0001137983 */ /* 0x001f620000300800 */
[----:B------:R-:W-:-:S03]  /*14290*/  IMAD R18, R39, UR8, RZ ;  /* 0x0000000827127c24 */ /* 0x000fc6000f8e02ff */
[----:B------:R-:W5:Y:S04]  /*142a0*/  LDL.LU R25, [R1+0x3c8] ;  /* 0x0003c80001197983 */ /* 0x000f680000300800 */
[----:B------:R-:W5:Y:S01]  /*142b0*/  LDL.LU R27, [R1+0x3c4] ;  /* 0x0003c400011b7983 */ /* 0x000f620000300800 */
[----:B------:R-:W-:-:S03]  /*142c0*/  IMAD R6, R23, UR8, RZ ;  /* 0x0000000817067c24 */ /* 0x000fc6000f8e02ff */
[----:B------:R-:W5:Y:S01]  /*142d0*/  LDL.LU R39, [R1+0x3c0] ;  /* 0x0003c00001277983 */ /* 0x000f620000300800 */
[----:B------:R-:W-:-:S03]  /*142e0*/  IMAD R2, R41, UR8, RZ ;  /* 0x0000000829027c24 */ /* 0x000fc6000f8e02ff */
[----:B------:R-:W5:Y:S01]  /*142f0*/  LDL.LU R23, [R1+0x3bc] ;  /* 0x0003bc0001177983 */ /* 0x000f620000300800 */
[----:B------:R-:W-:-:S03]  /*14300*/  IMAD R8, R36, UR8, RZ ;  /* 0x0000000824087c24 */ /* 0x000fc6000f8e02ff */
[----:B------:R-:W5:Y:S01]  /*14310*/  LDL.LU R41, [R1+0x3b8] ;  /* 0x0003b80001297983 */ /* 0x000f620000300800 */
[----:B------:R-:W-:-:S03]  /*14320*/  IMAD R4, R33, UR8, RZ ;  /* 0x0000000821047c24 */ /* 0x000fc6000f8e02ff */
[----:B------:R-:W5:Y:S01]  /*14330*/  LDL.LU R36, [R1+0x3b4] ;  /* 0x0003b40001247983 */ /* 0x000f620000300800 */
[----:B--2---:R-:W-:-:S05]  /*14340*/  IMAD R0, R55, UR8, RZ ;  /* 0x0000000837007c24 */ /* 0x004fca000f8e02ff */
[----:B------:R4:W-:Y:S04]  /*14350*/  STL [R1+0xa8], R0 ;  /* 0x0000a80001007387 */ /* 0x0009e80000100800 */
[----:B------:R-:W2:Y:S04]  /*14360*/  LDL.LU R33, [R1+0x3b0] ;  /* 0x0003b00001217983 */ /* 0x000ea80000300800 */
        /* <DEDUP_REMOVED lines=8> */
[----:B------:R-:W2:Y:S01]  /*143f0*/  LDL.LU R55, [R1+0x344] ;  /* 0x0003440001377983 */ /* 0x000ea20000300800 */
[----:B---3--:R-:W-:-:S02]  /*14400*/  IMAD R31, R31, UR8, RZ ;  /* 0x000000081f1f7c24 */ /* 0x008fc4000f8e02ff */
[----:B----4-:R-:W-:-:S03]  /*14410*/  IMAD R0, R29, UR8, RZ ;  /* 0x000000081d007c24 */ /* 0x010fc6000f8e02ff */
[----:B------:R-:W-:Y:S04]  /*14420*/  STL [R1+0xb0], R31 ;  /* 0x0000b01f01007387 */ /* 0x000fe80000100800 */
[----:B------:R0:W-:Y:S01]  /*14430*/  STL [R1+0xc8], R0 ;  /* 0x0000c80001007387 */ /* 0x0001e20000100800 */
[----:B-----5:R-:W-:Y:S02]  /*14440*/  IMAD R29, R26, UR8, RZ ;  /* 0x000000081a1d7c24 */ /* 0x020fe4000f8e02ff */
[----:B------:R-:W-:-:S03]  /*14450*/  IMAD R26, R22, UR8, RZ ;  /* 0x00000008161a7c24 */ /* 0x000fc6000f8e02ff */
[----:B------:R-:W-:Y:S01]  /*14460*/  STL [R1+0xe0], R29 ;  /* 0x0000e01d01007387 */ /* 0x000fe20000100800 */
[----:B0-----:R-:W-:-:S03]  /*14470*/  IMAD R0, R20, UR8, RZ ;  /* 0x0000000814007c24 */ /* 0x001fc6000f8e02ff */
[----:B------:R-:W-:Y:S01]  /*14480*/  STL [R1+0xe8], R26 ;  /* 0x0000e81a01007387 */ /* 0x000fe20000100800 */
[----:B------:R-:W-:-:S03]  /*14490*/  IMAD R22, R49, UR8, RZ ;  /* 0x0000000831167c24 */ /* 0x000fc6000f8e02ff */
        /* <DEDUP_REMOVED lines=11> */
[----:B------:R3:W-:Y:S01]  /*14550*/  STL [R1+0x158], R0 ;  /* 0x0001580001007387 */ /* 0x0007e20000100800 */
[----:B0-----:R-:W-:Y:S02]  /*14560*/  IMAD R22, R35, UR8, RZ ;  /* 0x0000000823167c24 */ /* 0x001fe4000f8e02ff */
[----:B-1----:R-:W-:-:S03]  /*14570*/  IMAD R20, R32, UR8, RZ ;  /* 0x0000000820147c24 */ /* 0x002fc6000f8e02ff */
[----:B------:R-:W-:Y:S01]  /*14580*/  STL [R1+0x160], R22 ;  /* 0x0001601601007387 */ /* 0x000fe20000100800 */
[----:B---3--:R-:W-:-:S03]  /*14590*/  IMAD R0, R19, UR8, RZ ;  /* 0x0000000813007c24 */ /* 0x008fc6000f8e02ff */
[----:B------:R0:W-:Y:S01]  /*145a0*/  STL [R1+0x1b8], R20 ;  /* 0x0001b81401007387 */ /* 0x0001e20000100800 */
[C---:B------:R-:W-:Y:S02]  /*145b0*/  SEL R37, R56.reuse, R37, !P2 ;  /* 0x0000002538257207 */ /* 0x040fe40005000000 */
[C---:B------:R-:W-:Y:S01]  /*145c0*/  SEL R38, R56.reuse, R38, !P2 ;  /* 0x0000002638267207 */ /* 0x040fe20005000000 */
[----:B------:R1:W-:Y:S01]  /*145d0*/  STL [R1+0x1ec], R0 ;  /* 0x0001ec0001007387 */ /* 0x0003e20000100800 */
[C---:B------:R-:W-:Y:S02]  /*145e0*/  SEL R42, R56.reuse, R42, !P2 ;  /* 0x0000002a382a7207 */ /* 0x040fe40005000000 */
[C---:B------:R-:W-:Y:S02]  /*145f0*/  SEL R45, R56.reuse, R45, !P2 ;  /* 0x0000002d382d7207 */ /* 0x040fe40005000000 */
[C---:B------:R-:W-:Y:S01]  /*14600*/  SEL R48, R56.reuse, R48, !P2 ;  /* 0x0000003038307207 */ /* 0x040fe20005000000 */
[----:B0-----:R-:W-:Y:S01]  /*14610*/  IMAD R20, R27, UR8, RZ ;  /* 0x000000081b147c24 */ /* 0x001fe2000f8e02ff */
[----:B------:R-:W-:-:S02]  /*14620*/  SEL R52, R56, R52, !P2 ;  /* 0x0000003438347207 */ /* 0x000fc40005000000 */
[C---:B------:R-:W-:Y:S02]  /*14630*/  SEL R43, R56.reuse, R43, !P2 ;  /* 0x0000002b382b7207 */ /* 0x040fe40005000000 */
[C---:B------:R-:W-:Y:S02]  /*14640*/  SEL R54, R56.reuse, R54, !P2 ;  /* 0x0000003638367207 */ /* 0x040fe40005000000 */
[----:B------:R-:W-:Y:S01]  /*14650*/  SEL R21, R56, R21, !P2 ;  /* 0x0000001538157207 */ /* 0x000fe20005000000 */
[----:B------:R-:W-:Y:S02]  /*14660*/  IMAD R56, R25, UR8, RZ ;  /* 0x0000000819387c24 */ /* 0x000fe4000f8e02ff */
[----:B-1----:R-:W-:Y:S01]  /*14670*/  IMAD R0, R39, UR8, RZ ;  /* 0x0000000827007c24 */ /* 0x002fe2000f8e02ff */
[----:B------:R-:W-:Y:S01]  /*14680*/  STL [R1+0x238], R20 ;  /* 0x0002381401007387 */ /* 0x000fe20000100800 */
[----:B------:R-:W-:-:S03]  /*14690*/  IMAD R19, R23, UR8, RZ ;  /* 0x0000000817137c24 */ /* 0x000fc6000f8e02ff */
[----:B------:R-:W-:Y:S04]  /*146a0*/  STL [R1+0x234], R56 ;  /* 0x0002343801007387 */ /* 0x000fe80000100800 */
[----:B------:R0:W-:Y:S04]  /*146b0*/  STL [R1+0x240], R0 ;  /* 0x0002400001007387 */ /* 0x0001e80000100800 */
[----:B------:R1:W-:Y:S01]  /*146c0*/  STL [R1+0x2a0], R19 ;  /* 0x0002a01301007387 */ /* 0x0003e20000100800 */
[----:B0-----:R-:W-:Y:S02]  /*146d0*/  IMAD R0, R41, UR8, RZ ;  /* 0x0000000829007c24 */ /* 0x001fe4000f8e02ff */
[----:B-1----:R-:W-:-:S03]  /*146e0*/  IMAD R19, R36, UR8, RZ ;  /* 0x0000000824137c24 */ /* 0x002fc6000f8e02ff */
[----:B------:R0:W-:Y:S04]  /*146f0*/  STL [R1+0x2dc], R0 ;  /* 0x0002dc0001007387 */ /* 0x0001e80000100800 */
[----:B------:R1:W-:Y:S01]  /*14700*/  STL [R1+0x2f4], R19 ;  /* 0x0002f41301007387 */ /* 0x0003e20000100800 */
[----:B--2---:R-:W-:Y:S02]  /*14710*/  IMAD R20, R33, UR8, RZ ;  /* 0x0000000821147c24 */ /* 0x004fe4000f8e02ff */
        /* <DEDUP_REMOVED lines=11> */
[----:B------:R0:W-:Y:S01]  /*147d0*/  STL [R1+0x314], R19 ;  /* 0x0003141301007387 */ /* 0x0001e20000100800 */
[----:B--2---:R-:W-:-:S03]  /*147e0*/  IMAD R0, R61, UR8, RZ ;  /* 0x000000083d007c24 */ /* 0x004fc6000f8e02ff */
[----:B------:R-:W-:Y:S04]  /*147f0*/  STL [R1+0x31c], R20 ;  /* 0x00031c1401007387 */ /* 0x000fe80000100800 */
[----:B------:R1:W-:Y:S01]  /*14800*/  STL [R1+0x320], R0 ;  /* 0x0003200001007387 */ /* 0x0003e20000100800 */
[----:B0-----:R-:W-:Y:S02]  /*14810*/  IMAD R19, R3, UR8, RZ ;  /* 0x0000000803137c24 */ /* 0x001fe4000f8e02ff */
[----:B------:R-:W-:Y:S01]  /*14820*/  IMAD R3, R55, UR8, RZ ;  /* 0x0000000837037c24 */ /* 0x000fe2000f8e02ff */
[----:B-1----:R-:W2:Y:S04]  /*14830*/  LDL.LU R0, [R1+0x334] ;  /* 0x0003340001007983 */ /* 0x002ea80000300800 */
[----:B------:R0:W-:Y:S04]  /*14840*/  STL [R1+0x324], R19 ;  /* 0x0003241301007387 */ /* 0x0001e80000100800 */
[----:B------:R-:W3:Y:S04]  /*14850*/  LDL.LU R31, [R1+0x32c] ;  /* 0x00032c00011f7983 */ /* 0x000ee80000300800 */
[----:B------:R1:W-:Y:S04]  /*14860*/  STL [R1+0x328], R3 ;  /* 0x0003280301007387 */ /* 0x0003e80000100800 */
        /* <DEDUP_REMOVED lines=12> */
[----:B0-----:R-:W5:Y:S04]  /*14930*/  LDL.LU R19, [R1+0x2c8] ;  /* 0x0002c80001137983 */ /* 0x001f680000300800 */
        /* <DEDUP_REMOVED lines=14> */
[----:B-1----:R-:W5:Y:S04]  /*14a20*/  LDL.LU R3, [R1+0x288] ;  /* 0x0002880001037983 */ /* 0x002f680000300800 */
[----:B------:R-:W5:Y:S01]  /*14a30*/  LDL.LU R55, [R1+0x284] ;  /* 0x0002840001377983 */ /* 0x000f620000300800 */
[----:B--2---:R-:W-:-:S05]  /*14a40*/  IMAD R0, R0, UR8, RZ ;  /* 0x0000000800007c24 */ /* 0x004fca000f8e02ff */
[----:B------:R3:W-:Y:S02]  /*14a50*/  STL [R1+0x330], R0 ;  /* 0x0003300001007387 */ /* 0x0007e40000100800 */
[----:B---3--:R-:W-:Y:S02]  /*14a60*/  IMAD R0, R31, UR8, RZ ;  /* 0x000000081f007c24 */ /* 0x008fe4000f8e02ff */
[----:B----4-:R-:W-:Y:S02]  /*14a70*/  IMAD R29, R29, UR8, RZ ;  /* 0x000000081d1d7c24 */ /* 0x010fe4000f8e02ff */
[----:B-----5:R-:W-:Y:S01]  /*14a80*/  IMAD R26, R26, UR8, RZ ;  /* 0x000000081a1a7c24 */ /* 0x020fe2000f8e02ff */
[----:B------:R0:W-:Y:S04]  /*14a90*/  STL [R1+0x32c], R0 ;  /* 0x00032c0001007387 */ /* 0x0001e80000100800 */
[----:B------:R-:W-:Y:S01]  /*14aa0*/  STL [R1+0x318], R29 ;  /* 0x0003181d01007387 */ /* 0x000fe20000100800 */
[----:B0-----:R-:W-:-:S03]  /*14ab0*/  IMAD R0, R22, UR8, RZ ;  /* 0x0000000816007c24 */ /* 0x001fc6000f8e02ff */
[----:B------:R-:W-:Y:S01]  /*14ac0*/  STL [R1+0x308], R26 ;  /* 0x0003081a01007387 */ /* 0x000fe20000100800 */
[----:B------:R-:W-:Y:S02]  /*14ad0*/  IMAD R22, R20, UR8, RZ ;  /* 0x0000000814167c24 */ /* 0x000fe4000f8e02ff */
[----:B------:R-:W-:Y:S01]  /*14ae0*/  IMAD R20, R49, UR8, RZ ;  /* 0x0000000831147c24 */ /* 0x000fe2000f8e02ff */
[----:B------:R0:W-:Y:S04]  /*14af0*/  STL [R1+0x2f8], R0 ;  /* 0x0002f80001007387 */ /* 0x0001e80000100800 */
        /* <DEDUP_REMOVED lines=13> */
[----:B--2---:R-:W-:-:S03]  /*14bd0*/  IMAD R0, R32, UR8, RZ ;  /* 0x0000000820007c24 */ /* 0x004fc6000f8e02ff */
[----:B------:R0:W-:Y:S01]  /*14be0*/  STL [R1+0x2d0], R20 ;  /* 0x0002d01401007387 */ /* 0x0001e20000100800 */
[----:B------:R-:W-:-:S03]  /*14bf0*/  IMAD R19, R19, UR8, RZ ;  /* 0x0000000813137c24 */ /* 0x000fc6000f8e02ff */
        /* <DEDUP_REMOVED lines=252> */
[----:B------:R5:W-:Y:S01]  /*15bc0*/  STL [R1+0x3b0], R0 ;  /* 0x0003b00001007387 */ /* 0x000be20000100800 */
[----:B---3--:R-:W-:Y:S02]  /*15bd0*/  IMAD R31, R31, UR8, RZ ;  /* 0x000000081f1f7c24 */ /* 0x008fe4000f8e02ff */
[----:B----4-:R-:W-:-:S03]  /*15be0*/  IMAD R29, R29, UR8, RZ ;  /* 0x000000081d1d7c24 */ /* 0x010fc6000f8e02ff */
[----:B------:R-:W-:Y:S01]  /*15bf0*/  STL [R1+0x3b8], R31 ;  /* 0x0003b81f01007387 */ /* 0x000fe20000100800 */
[----:B-----5:R-:W-:-:S03]  /*15c00*/  IMAD R0, R26, UR8, RZ ;  /* 0x000000081a007c24 */ /* 0x020fc6000f8e02ff */
        /* <DEDUP_REMOVED lines=22> */
[----:B------:R-:W-:Y:S01]  /*15d70*/  STL [R1+0x404], R22 ;  /* 0x0004041601007387 */ /* 0x000fe20000100800 */
[----:B------:R-:W-:Y:S02]  /*15d80*/  IMAD R19, R27, UR8, RZ ;  /* 0x000000081b137c24 */ /* 0x000fe4000f8e02ff */
[----:B--2---:R-:W-:Y:S01]  /*15d90*/  IMAD R0, R25, UR8, RZ ;  /* 0x0000000819007c24 */ /* 0x004fe2000f8e02ff */
[----:B------:R0:W-:Y:S04]  /*15da0*/  STL [R1+0x40c], R20 ;  /* 0x00040c1401007387 */ /* 0x0001e80000100800 */
[----:B------:R1:W-:Y:S04]  /*15db0*/  STL [R1+0x410], R0 ;  /* 0x0004100001007387 */ /* 0x0003e80000100800 */
[----:B------:R2:W-:Y:S01]  /*15dc0*/  STL [R1+0x418], R19 ;  /* 0x0004181301007387 */ /* 0x0005e20000100800 */
[----:B0-----:R-:W-:-:S02]  /*15dd0*/  IMAD R20, R39, UR8, RZ ;  /* 0x0000000827147c24 */ /* 0x001fc4000f8e02ff */
        /* <DEDUP_REMOVED lines=15> */
[----:B------:R1:W-:Y:S01]  /*15ed0*/  STL [R1+0x44c], R0 ;  /* 0x00044c0001007387 */ /* 0x0003e20000100800 */
[----:B------:R-:W-:-:S03]  /*15ee0*/  IMAD R3, R3, UR8, RZ ;  /* 0x0000000803037c24 */ /* 0x000fc6000f8e02ff */
[----:B------:R2:W-:Y:S01]  /*15ef0*/  STL [R1+0x450], R19 ;  /* 0x0004501301007387 */ /* 0x0005e20000100800 */
[----:B0-----:R-:W-:Y:S02]  /*15f00*/  IMAD R20, R59, UR8, RZ ;  /* 0x000000083b147c24 */ /* 0x001fe4000f8e02ff */
[----:B-1----:R-:W-:-:S03]  /*15f10*/  IMAD R0, R60, UR8, RZ ;  /* 0x000000083c007c24 */ /* 0x002fc6000f8e02ff */
[----:B------:R-:W-:Y:S01]  /*15f20*/  STL [R1+0x458], R20 ;  /* 0x0004581401007387 */ /* 0x000fe20000100800 */
[----:B--2---:R-:W-:-:S03]  /*15f30*/  IMAD R19, R61, UR8, RZ ;  /* 0x000000083d137c24 */ /* 0x004fc6000f8e02ff */
[----:B------:R0:W-:Y:S04]  /*15f40*/  STL [R1+0x45c], R0 ;  /* 0x00045c0001007387 */ /* 0x0001e80000100800 */
[----:B------:R1:W-:Y:S04]  /*15f50*/  STL [R1+0x464], R19 ;  /* 0x0004641301007387 */ /* 0x0003e80000100800 */
[----:B------:R-:W2:Y:S01]  /*15f60*/  LDL.LU R31, [R1+0xd0] ;  /* 0x0000d000011f7983 */ /* 0x000ea20000300800 */
[----:B0-----:R-:W-:-:S03]  /*15f70*/  IMAD R0, R55, UR8, RZ ;  /* 0x0000000837007c24 */ /* 0x001fc6000f8e02ff */
[----:B------:R0:W-:Y:S04]  /*15f80*/  STL [R1+0x468], R3 ;  /* 0x0004680301007387 */ /* 0x0001e80000100800 */
[----:B------:R-:W3:Y:S04]  /*15f90*/  LDL.LU R29, [R1+0xcc] ;  /* 0x0000cc00011d7983 */ /* 0x000ee80000300800 */
[----:B------:R4:W-:Y:S04]  /*15fa0*/  STL [R1+0x470], R0 ;  /* 0x0004700001007387 */ /* 0x0009e80000100800 */
        /* <DEDUP_REMOVED lines=28> */
[----:B----4-:R-:W4:Y:S01]  /*16170*/  LDL.LU R0, [R1+0x1c] ;  /* 0x00001c0001007983 */ /* 0x010f220000300800 */
[----:B--2---:R-:W-:-:S05]  /*16180*/  IMAD R31, R31, UR8, RZ ;  /* 0x000000081f1f7c24 */ /* 0x004fca000f8e02ff */
[----:B------:R0:W-:Y:S01]  /*16190*/  STL [R1+0x478], R31 ;  /* 0x0004781f01007387 */ /* 0x0001e20000100800 */
[----:B---3--:R-:W-:-:S03]  /*161a0*/  IMAD R29, R29, UR8, RZ ;  /* 0x000000081d1d7c24 */ /* 0x008fc6000f8e02ff */
[----:B0-----:R-:W2:Y:S01]  /*161b0*/  LDL.LU R31, [R1+0x2690] ;  /* 0x00269000011f7983 */ /* 0x001ea20000300800 */
[----:B-----5:R-:W-:-:S03]  /*161c0*/  IMAD R26, R26, UR8, RZ ;  /* 0x000000081a1a7c24 */ /* 0x020fc6000f8e02ff */
[----:B------:R0:W-:Y:S01]  /*161d0*/  STL [R1+0x47c], R29 ;  /* 0x00047c1d01007387 */ /* 0x0001e20000100800 */
[----:B------:R-:W-:Y:S02]  /*161e0*/  IMAD R22, R22, UR8, RZ ;  /* 0x0000000816167c24 */ /* 0x000fe4000f8e02ff */
[----:B------:R-:W-:Y:S01]  /*161f0*/  IMAD R20, R20, UR8, RZ ;  /* 0x0000000814147c24 */ /* 0x000fe2000f8e02ff */
[----:B0-----:R-:W3:Y:S01]  /*16200*/  LDL.LU R29, [R1+0x268c] ;  /* 0x00268c00011d7983 */ /* 0x001ee20000300800 */
[----:B------:R-:W-:-:S03]  /*16210*/  IMAD R49, R49, UR8, RZ ;  /* 0x0000000831317c24 */ /* 0x000fc6000f8e02ff */
[----:B------:R0:W-:Y:S01]  /*16220*/  STL [R1+0x484], R26 ;  /* 0x0004841a01007387 */ /* 0x0001e20000100800 */
[----:B------:R-:W-:Y:S02]  /*16230*/  IMAD R47, R47, UR8, RZ ;  /* 0x000000082f2f7c24 */ /* 0x000fe4000f8e02ff */
[----:B------:R-:W-:Y:S01]  /*16240*/  IMAD R46, R46, UR8, RZ ;  /* 0x000000082e2e7c24 */ /* 0x000fe2000f8e02ff */
[----:B0-----:R-:W5:Y:S04]  /*16250*/  LDL.LU R26, [R1+0x2688] ;  /* 0x00268800011a7983 */ /* 0x001f680000300800 */
[----:B------:R0:W-:Y:S01]  /*16260*/  STL [R1+0x488], R22 ;  /* 0x0004881601007387 */ /* 0x0001e20000100800 */
[----:B------:R-:W-:Y:S02]  /*16270*/  IMAD R44, R44, UR8, RZ ;  /* 0x000000082c2c7c24 */ /* 0x000fe4000f8e02ff */
[----:B------:R-:W-:Y:S01]  /*16280*/  IMAD R24, R24, UR8, RZ ;  /* 0x0000000818187c24 */ /* 0x000fe2000f8e02ff */
[----:B0-----:R-:W2:Y:S04]  /*16290*/  LDL.LU R22, [R1+0x2684] ;  /* 0x0026840001167983 */ /* 0x001ea80000300800 */
[----:B------:R0:W-:Y:S01]  /*162a0*/  STL [R1+0x490], R20 ;  /* 0x0004901401007387 */ /* 0x0001e20000100800 */
[----:B------:R-:W-:-:S03]  /*162b0*/  IMAD R40, R40, UR8, RZ ;  /* 0x0000000828287c24 */ /* 0x000fc6000f8e02ff */
[----:B0-----:R-:W3:Y:S04]  /*162c0*/  LDL.LU R20, [R1+0x2680] ;  /* 0x0026800001147983 */ /* 0x001ee80000300800 */
[----:B------:R0:W-:Y:S01]  /*162d0*/  STL [R1+0x498], R49 ;  /* 0x0004983101007387 */ /* 0x0001e20000100800 */
[----:B------:R-:W-:-:S03]  /*162e0*/  IMAD R35, R35, UR8, RZ ;  /* 0x0000000823237c24 */ /* 0x000fc6000f8e02ff */
[----:B0-----:R-:W5:Y:S04]  /*162f0*/  LDL.LU R49, [R1+0x267c] ;  /* 0x00267c0001317983 */ /* 0x001f680000300800 */
[----:B------:R0:W-:Y:S01]  /*16300*/  STL [R1+0x49c], R47 ;  /* 0x00049c2f01007387 */ /* 0x0001e20000100800 */
[----:B------:R-:W-:-:S03]  /*16310*/  IMAD R32, R32, UR8, RZ ;  /* 0x0000000820207c24 */ /* 0x000fc6000f8e02ff */
        /* <DEDUP_REMOVED lines=52> */
[----:B------:R0:W-:Y:S04]  /*16660*/  STL [R1+0x510], R58 ;  /* 0x0005103a01007387 */ /* 0x0001e80000100800 */
[----:B0-----:R-:W2:Y:S04]  /*16670*/  LDL.LU R58, [R1+0x2630] ;  /* 0x00263000013a7983 */ /* 0x001ea80000300800 */
[----:B------:R0:W-:Y:S04]  /*16680*/  STL [R1+0x514], R59 ;  /* 0x0005143b01007387 */ /* 0x0001e80000100800 */
        /* <DEDUP_REMOVED lines=8> */
[----:B0-----:R-:W2:Y:S01]  /*16710*/  LDL.LU R55, [R1+0x261c] ;  /* 0x00261c0001377983 */ /* 0x001ea20000300800 */
[----:B----4-:R-:W-:-:S05]  /*16720*/  IMAD R0, R0, UR8, RZ ;  /* 0x0000000800007c24 */ /* 0x010fca000f8e02ff */
[----:B------:R3:W-:Y:S01]  /*16730*/  STL [R1+0x530], R0 ;  /* 0x0005300001007387 */ /* 0x0007e20000100800 */
[----:B-----5:R-:W-:Y:S02]  /*16740*/  IMAD R23, R23, UR8, RZ ;  /* 0x0000000817177c24 */ /* 0x020fe4000f8e02ff */
[----:B---3--:R-:W-:Y:S02]  /*16750*/  IMAD R0, R61, UR8, RZ ;  /* 0x000000083d007c24 */ /* 0x008fe4000f8e02ff */
[----:B--2---:R-:W-:Y:S02]  /*16760*/  IMAD R3, R3, UR8, RZ ;  /* 0x0000000803037c24 */ /* 0x004fe4000f8e02ff */
[----:B------:R-:W-:-:S05]  /*16770*/  IMAD R55, R55, UR8, RZ ;  /* 0x0000000837377c24 */ /* 0x000fca000f8e02ff */
[----:B------:R0:W-:Y:S04]  /*16780*/  STL [R1+0x53c], R55 ;  /* 0x00053c3701007387 */ /* 0x0001e80000100800 */
        /* <DEDUP_REMOVED lines=16> */
[----:B------:R-:W-:Y:S01]  /*16890*/  STL [R1+0x574], R28 ;  /* 0x0005741c01007387 */ /* 0x000fe20000100800 */
[----:B-1----:R-:W-:-:S03]  /*168a0*/  IMAD R0, R41, UR8, RZ ;  /* 0x0000000829007c24 */ /* 0x002fc6000f8e02ff */
[----:B------:R0:W-:Y:S04]  /*168b0*/  STL [R1+0x57c], R3 ;  /* 0x00057c0301007387 */ /* 0x0001e80000100800 */
[----:B------:R1:W-:Y:S04]  /*168c0*/  STL [R1+0x580], R0 ;  /* 0x0005800001007387 */ /* 0x0003e80000100800 */
[----:B------:R2:W-:Y:S04]  /*168d0*/  STL [R1+0x588], R23 ;  /* 0x0005881701007387 */ /* 0x0005e80000100800 */
[----:B------:R-:W3:Y:S01]  /*168e0*/  LDL R61, [R1+0x14] ;  /* 0x00001400013d7983 */ /* 0x000ee20000100800 */
[----:B0-----:R-:W-:-:S02]  /*168f0*/  IMAD R3, R39, UR8, RZ ;  /* 0x0000000827037c24 */ /* 0x001fc4000f8e02ff */
[----:B-1----:R-:W-:-:S03]  /*16900*/  IMAD R0, R27, UR8, RZ ;  /* 0x000000081b007c24 */ /* 0x002fc6000f8e02ff */
[----:B------:R0:W-:Y:S01]  /*16910*/  STL [R1+0x590], R3 ;  /* 0x0005900301007387 */ /* 0x0001e20000100800 */
[----:B--2---:R-:W-:-:S03]  /*16920*/  IMAD R23, R25, UR8, RZ ;  /* 0x0000000819177c24 */ /* 0x004fc6000f8e02ff */
[----:B------:R1:W-:Y:S01]  /*16930*/  STL [R1+0x594], R0 ;  /* 0x0005940001007387 */ /* 0x0003e20000100800 */
[----:B0-----:R-:W-:Y:S02]  /*16940*/  IMAD R3, R19, UR8, RZ ;  /* 0x0000000813037c24 */ /* 0x001fe4000f8e02ff */
[----:B------:R-:W-:Y:S02]  /*16950*/  IMAD R19, R35, UR8, RZ ;  /* 0x0000000823137c24 */ /* 0x000fe4000f8e02ff */
[----:B-1----:R-:W-:Y:S01]  /*16960*/  IMAD R0, R32, UR8, RZ ;  /* 0x0000000820007c24 */ /* 0x002fe2000f8e02ff */
[----:B------:R-:W-:Y:S04]  /*16970*/  STL [R1+0x59c], R23 ;  /* 0x00059c1701007387 */ /* 0x000fe80000100800 */
        /* <DEDUP_REMOVED lines=40> */
[----:B-1----:R-:W-:Y:S02]  /*16c00*/  IMAD R0, R51, UR8, RZ ;  /* 0x0000000833007c24 */ /* 0x002fe4000f8e02ff */
[----:B--2---:R-:W-:Y:S01]  /*16c10*/  IMAD R19, R43, UR8, RZ ;  /* 0x000000082b137c24 */ /* 0x004fe2000f8e02ff */
[----:B------:R-:W-:Y:S04]  /*16c20*/  STL [R1+0x628], R3 ;  /* 0x0006280301007387 */ /* 0x000fe80000100800 */
[----:B------:R0:W-:Y:S04]  /*16c30*/  STL [R1+0x634], R19 ;  /* 0x0006341301007387 */ /* 0x0001e80000100800 */
[----:B------:R-:W-:Y:S01]  /*16c40*/  STL [R1+0x62c], R0 ;  /* 0x00062c0001007387 */ /* 0x000fe20000100800 */
[----:B------:R-:W-:-:S03]  /*16c50*/  IMAD R55, R53, UR8, RZ ;  /* 0x0000000835377c24 */ /* 0x000fc6000f8e02ff */
[----:B------:R3:W-:Y:S01]  /*16c60*/  STL [R1+0x25b8], R0 ;  /* 0x0025b80001007387 */ /* 0x0007e20000100800 */
[----:B0-----:R-:W-:-:S03]  /*16c70*/  IMAD R19, R21, UR8, RZ ;  /* 0x0000000815137c24 */ /* 0x001fc6000f8e02ff */
[----:B------:R-:W2:Y:S01]  /*16c80*/  LDL R32, [R1+0x30] ;  /* 0x0000300001207983 */ /* 0x000ea20000100800 */
[----:B------:R-:W-:-:S03]  /*16c90*/  IMAD R3, R54, UR8, RZ ;  /* 0x0000000836037c24 */ /* 0x000fc6000f8e02ff */
[----:B------:R-:W-:Y:S04]  /*16ca0*/  STL [R1+0x648], R19 ;  /* 0x0006481301007387 */ /* 0x000fe80000100800 */
[----:B------:R-:W4:Y:S01]  /*16cb0*/  LDL R33, [R1+0x34] ;  /* 0x0000340001217983 */ /* 0x000f220000100800 */
[----:B---3--:R-:W-:Y:S02]  /*16cc0*/  SHF.R.S32.HI R0, RZ, 0x1f, R61 ;  /* 0x0000001fff007819 */ /* 0x008fe4000001143d */
[----:B------:R-:W-:-:S03]  /*16cd0*/  SHF.R.S32.HI R61, RZ, 0x1f, R5 ;  /* 0x0000001fff3d7819 */ /* 0x000fc60000011405 */
[----:B------:R-:W-:Y:S04]  /*16ce0*/  STL [R1], R0 ;  /* 0x0000000001007387 */ /* 0x000fe80000100800 */
[----:B------:R-:W3:Y:S04]  /*16cf0*/  LDL R34, [R1+0x38] ;  /* 0x0000380001227983 */ /* 0x000ee80000100800 */
[----:B------:R-:W5:Y:S04]  /*16d00*/  LDL R35, [R1+0x50] ;  /* 0x0000500001237983 */ /* 0x000f680000100800 */
[----:B------:R-:W5:Y:S04]  /*16d10*/  LDL R36, [R1+0x80] ;  /* 0x0000800001247983 */ /* 0x000f680000100800 */
[----:B------:R-:W5:Y:S04]  /*16d20*/  LDL R37, [R1+0x84] ;  /* 0x0000840001257983 */ /* 0x000f680000100800 */
[----:B------:R-:W5:Y:S04]  /*16d30*/  LDL R38, [R1+0x88] ;  /* 0x0000880001267983 */ /* 0x000f680000100800 */
[----:B------:R-:W5:Y:S04]  /*16d40*/  LDL R39, [R1+0x90] ;  /* 0x0000900001277983 */ /* 0x000f680000100800 */
[----:B------:R-:W5:Y:S04]  /*16d50*/  LDL R40, [R1+0xa8] ;  /* 0x0000a80001287983 */ /* 0x000f680000100800 */
[----:B------:R-:W5:Y:S04]  /*16d60*/  LDL R41, [R1+0xb0] ;  /* 0x0000b00001297983 */ /* 0x000f680000100800 */
[----:B------:R-:W5:Y:S04]  /*16d70*/  LDL R42, [R1+0xc8] ;  /* 0x0000c800012a7983 */ /* 0x000f680000100800 */
[----:B------:R-:W2:Y:S04]  /*16d80*/  LDL R52, [R1+0xe0] ;  /* 0x0000e00001347983 */ /* 0x000ea80000100800 */
[----:B------:R-:W5:Y:S04]  /*16d90*/  LDL R44, [R1+0xe8] ;  /* 0x0000e800012c7983 */ /* 0x000f680000100800 */
[----:B------:R-:W5:Y:S04]  /*16da0*/  LDL R45, [R1+0x108] ;  /* 0x00010800012d7983 */ /* 0x000f680000100800 */
[----:B------:R-:W5:Y:S04]  /*16db0*/  LDL R46, [R1+0x10c] ;  /* 0x00010c00012e7983 */ /* 0x000f680000100800 */
[----:B------:R-:W5:Y:S04]  /*16dc0*/  LDL R47, [R1+0x110] ;  /* 0x00011000012f7983 */ /* 0x000f680000100800 */
[----:B------:R-:W5:Y:S04]  /*16dd0*/  LDL R48, [R1+0x130] ;  /* 0x0001300001307983 */ /* 0x000f680000100800 */
[----:B------:R-:W5:Y:S04]  /*16de0*/  LDL R49, [R1+0x148] ;  /* 0x0001480001317983 */ /* 0x000f680000100800 */
[----:B------:R-:W-:Y:S04]  /*16df0*/  STL [R1+0x63c], R55 ;  /* 0x00063c3701007387 */ /* 0x000fe80000100800 */
[----:B------:R-:W-:Y:S04]  /*16e00*/  STL [R1+0x25b4], R55 ;  /* 0x0025b43701007387 */ /* 0x000fe80000100800 */
[----:B------:R-:W-:Y:S04]  /*16e10*/  STL [R1+0x25bc], R5 ;  /* 0x0025bc0501007387 */ /* 0x000fe80000100800 */
[----:B------:R-:W-:Y:S04]  /*16e20*/  STL [R1+0x640], R3 ;  /* 0x0006400301007387 */ /* 0x000fe80000100800 */
[----:B------:R-:W-:Y:S04]  /*16e30*/  STL [R1+0x25c0], R3 ;  /* 0x0025c00301007387 */ /* 0x000fe80000100800 */
[----:B------:R0:W-:Y:S04]  /*16e40*/  STL [R1+0x25a0], R61 ;  /* 0x0025a03d01007387 */ /* 0x0001e80000100800 */
[----:B0-----:R-:W4:Y:S02]  /*16e50*/  LDL.LU R61, [R1+0xc] ;  /* 0x00000c00013d7983 */ /* 0x001f240000300800 */
[----:B----4-:R-:W-:-:S02]  /*16e60*/  SHF.R.S32.HI R60, RZ, 0x1f, R61 ;  /* 0x0000001fff3c7819 */ /* 0x010fc4000001143d */
[----:B------:R-:W-:Y:S04]  /*16e70*/  STL [R1+0x25a8], R61 ;  /* 0x0025a83d01007387 */ /* 0x000fe80000100800 */
[----:B------:R0:W-:Y:S04]  /*16e80*/  STL [R1+0x2594], R60 ;  /* 0x0025943c01007387 */ /* 0x0001e80000100800 */
[----:B0-----:R-:W4:Y:S01]  /*16e90*/  LDL.LU R60, [R1+0x4] ;  /* 0x00000400013c7983 */ /* 0x001f220000300800 */
[----:B------:R-:W-:Y:S01]  /*16ea0*/  IMAD R9, R9, UR8, RZ ;  /* 0x0000000809097c24 */ /* 0x000fe2000f8e02ff */
[----:B------:R-:W-:Y:S01]  /*16eb0*/  SHF.R.S32.HI R59, RZ, 0x1f, R17 ;  /* 0x0000001fff3b7819 */ /* 0x000fe20000011411 */
[----:B------:R-:W-:Y:S01]  /*16ec0*/  IMAD R11, R11, UR8, RZ ;  /* 0x000000080b0b7c24 */ /* 0x000fe2000f8e02ff */
[----:B------:R-:W-:Y:S01]  /*16ed0*/  SHF.R.S32.HI R57, RZ, 0x1f, R18 ;  /* 0x0000001fff397819 */ /* 0x000fe20000011412 */
[----:B------:R-:W-:Y:S01]  /*16ee0*/  STL [R1+0x25c4], R17 ;  /* 0x0025c41101007387 */ /* 0x000fe20000100800 */
[----:B------:R-:W-:Y:S01]  /*16ef0*/  SHF.R.S32.HI R19, RZ, 0x1f, R9 ;  /* 0x0000001fff137819 */ /* 0x000fe20000011409 */
[----:B------:R-:W-:-:S02]  /*16f00*/  IMAD R14, R14, UR8, RZ ;  /* 0x000000080e0e7c24 */ /* 0x000fc4000f8e02ff */
[----:B------:R-:W-:Y:S01]  /*16f10*/  STL [R1+0x2598], R59 ;  /* 0x0025983b01007387 */ /* 0x000fe20000100800 */
[----:B------:R-:W-:Y:S01]  /*16f20*/  SHF.R.S32.HI R20, RZ, 0x1f, R11 ;  /* 0x0000001fff147819 */ /* 0x000fe2000001140b */
[----:B------:R-:W-:Y:S01]  /*16f30*/  IMAD R13, R13, UR8, RZ ;  /* 0x000000080d0d7c24 */ /* 0x000fe2000f8e02ff */
[----:B------:R-:W-:Y:S01]  /*16f40*/  SHF.R.S32.HI R21, RZ, 0x1f, R6 ;  /* 0x0000001fff157819 */ /* 0x000fe20000011406 */
[----:B------:R-:W-:Y:S01]  /*16f50*/  IMAD R15, R15, UR8, RZ ;  /* 0x000000080f0f7c24 */ /* 0x000fe2000f8e02ff */
[----:B------:R-:W-:Y:S02]  /*16f60*/  SHF.R.S32.HI R22, RZ, 0x1f, R14 ;  /* 0x0000001fff167819 */ /* 0x000fe4000001140e */
[----:B------:R-:W-:Y:S02]  /*16f70*/  SHF.R.S32.HI R23, RZ, 0x1f, R13 ;  /* 0x0000001fff177819 */ /* 0x000fe4000001140d */
[----:B------:R-:W-:Y:S02]  /*16f80*/  SHF.R.S32.HI R24, RZ, 0x1f, R15 ;  /* 0x0000001fff187819 */ /* 0x000fe4000001140f */
[----:B------:R-:W-:-:S02]  /*16f90*/  SHF.R.S32.HI R25, RZ, 0x1f, R2 ;  /* 0x0000001fff197819 */ /* 0x000fc40000011402 */
[----:B------:R-:W-:Y:S02]  /*16fa0*/  SHF.R.S32.HI R26, RZ, 0x1f, R8 ;  /* 0x0000001fff1a7819 */ /* 0x000fe40000011408 */
[----:B----4-:R-:W-:-:S05]  /*16fb0*/  SHF.R.S32.HI R58, RZ, 0x1f, R60 ;  /* 0x0000001fff3a7819 */ /* 0x010fca000001143c */
[----:B------:R-:W-:Y:S04]  /*16fc0*/  STL [R1+0x25cc], R58 ;  /* 0x0025cc3a01007387 */ /* 0x000fe80000100800 */
        /* <DEDUP_REMOVED lines=15> */
[----:B------:R0:W-:Y:S04]  /*170c0*/  STL [R1+0x260c], R25 ;  /* 0x00260c1901007387 */ /* 0x0001e80000100800 */
[----:B------:R-:W-:Y:S04]  /*170d0*/  STL [R1+0x2608], R2 ;  /* 0x0026080201007387 */ /* 0x000fe80000100800 */
[----:B------:R-:W-:Y:S04]  /*170e0*/  STL [R1+0x2614], R26 ;  /* 0x0026141a01007387 */ /* 0x000fe80000100800 */
[----:B------:R-:W-:Y:S04]  /*170f0*/  STL [R1+0x2610], R8 ;  /* 0x0026100801007387 */ /* 0x000fe80000100800 */
[----:B------:R1:W-:Y:S04]  /*17100*/  STL [R1+0x2618], R12 ;  /* 0x0026180c01007387 */ /* 0x0003e80000100800 */
[----:B0-----:R-:W1:Y:S04]  /*17110*/  LDL R25, [R1+0x238] ;  /* 0x0002380001197983 */ /* 0x001e680000100800 */
[----:B------:R-:W4:Y:S04]  /*17120*/  LDL R55, [R1+0x2a0] ;  /* 0x0002a00001377983 */ /* 0x000f280000100800 */
        /* <DEDUP_REMOVED lines=21> */
[----:B------:R-:W5:Y:S01]  /*17280*/  LDL R0, [R1+0x2e4] ;  /* 0x0002e40001007983 */ /* 0x000f620000100800 */
[----:B------:R-:W-:-:S02]  /*17290*/  SHF.R.S32.HI R27, RZ, 0x1f, R12 ;  /* 0x0000001fff1b7819 */ /* 0x000fc4000001140c */
[----:B--2---:R-:W-:Y:S01]  /*172a0*/  SHF.R.S32.HI R43, RZ, 0x1f, R52 ;  /* 0x0000001fff2b7819 */ /* 0x004fe20000011434 */
[----:B------:R-:W2:Y:S04]  /*172b0*/  LDL R50, [R1+0x154] ;  /* 0x0001540001327983 */ /* 0x000ea80000100800 */
[----:B------:R-:W2:Y:S04]  /*172c0*/  LDL R51, [R1+0x158] ;  /* 0x0001580001337983 */ /* 0x000ea80000100800 */
[----:B------:R-:W2:Y:S04]  /*172d0*/  LDL R52, [R1+0x160] ;  /* 0x0001600001347983 */ /* 0x000ea80000100800 */
[----:B------:R-:W2:Y:S04]  /*172e0*/  LDL R53, [R1+0x1b8] ;  /* 0x0001b80001357983 */ /* 0x000ea80000100800 */
[----:B------:R-:W2:Y:S01]  /*172f0*/  LDL R54, [R1+0x1ec] ;  /* 0x0001ec0001367983 */ /* 0x000ea20000100800 */
[----:B-1----:R-:W-:-:S02]  /*17300*/  SHF.R.S32.HI R12, RZ, 0x1f, R25 ;  /* 0x0000001fff0c7819 */ /* 0x002fc40000011419 */
[----:B----4-:R-:W-:-:S03]  /*17310*/  SHF.R.S32.HI R2, RZ, 0x1f, R55 ;  /* 0x0000001fff027819 */ /* 0x010fc60000011437 */
[----:B------:R5:W-:Y:S04]  /*17320*/  STL [R1+0x18], R12 ;  /* 0x0000180c01007387 */ /* 0x000be80000100800 */
[----:B------:R-:W4:Y:S01]  /*17330*/  LDL R55, [R1+0x2e0] ;  /* 0x0002e00001377983 */ /* 0x000f220000100800 */
[----:B---3--:R-:W-:-:S05]  /*17340*/  SHF.R.S32.HI R8, RZ, 0x1f, R15 ;  /* 0x0000001fff087819 */ /* 0x008fca000001140f */
[----:B------:R0:W-:Y:S01]  /*17350*/  STL [R1+0x1c], R8 ;  /* 0x00001c0801007387 */ /* 0x0001e20000100800 */
[----:B-----5:R-:W-:-:S03]  /*17360*/  SHF.R.S32.HI R12, RZ, 0x1f, R24 ;  /* 0x0000001fff0c7819 */ /* 0x020fc60000011418 */
[----:B------:R1:W-:Y:S01]  /*17370*/  STL [R1+0x20], R2 ;  /* 0x0000200201007387 */ /* 0x0003e20000100800 */
[----:B0-----:R-:W-:-:S03]  /*17380*/  SHF.R.S32.HI R8, RZ, 0x1f, R13 ;  /* 0x0000001fff087819 */ /* 0x001fc6000001140d */
[----:B------:R0:W-:Y:S01]  /*17390*/  STL [R1+0x24], R12 ;  /* 0x0000240c01007387 */ /* 0x0001e20000100800 */
[----:B-1----:R-:W-:-:S03]  /*173a0*/  SHF.R.S32.HI R2, RZ, 0x1f, R23 ;  /* 0x0000001fff027819 */ /* 0x002fc60000011417 */
[----:B------:R1:W-:Y:S01]  /*173b0*/  STL [R1+0x28], R8 ;  /* 0x0000280801007387 */ /* 0x0003e20000100800 */
[----:B0-----:R-:W-:-:S03]  /*173c0*/  SHF.R.S32.HI R12, RZ, 0x1f, R14 ;  /* 0x0000001fff0c7819 */ /* 0x001fc6000001140e */
[----:B------:R0:W-:Y:S01]  /*173d0*/  STL [R1+0x2c], R2 ;  /* 0x00002c0201007387 */ /* 0x0001e20000100800 */
[----:B-1----:R-:W-:-:S03]  /*173e0*/  SHF.R.S32.HI R8, RZ, 0x1f, R22 ;  /* 0x0000001fff087819 */ /* 0x002fc60000011416 */
[----:B------:R-:W-:Y:S04]  /*173f0*/  STL [R1+0x40], R12 ;  /* 0x0000400c01007387 */ /* 0x000fe80000100800 */
[----:B------:R1:W-:Y:S01]  /*17400*/  STL [R1+0x48], R8 ;  /* 0x0000480801007387 */ /* 0x0003e20000100800 */
[----:B0-----:R-:W-:Y:S02]  /*17410*/  SHF.R.S32.HI R2, RZ, 0x1f, R6 ;  /* 0x0000001fff027819 */ /* 0x001fe40000011406 */
[----:B------:R-:W-:-:S03]  /*17420*/  SHF.R.S32.HI R6, RZ, 0x1f, R21 ;  /* 0x0000001fff067819 */ /* 0x000fc60000011415 */
[----:B------:R0:W-:Y:S01]  /*17430*/  STL [R1+0x4c], R2 ;  /* 0x00004c0201007387 */ /* 0x0001e20000100800 */
[----:B-1----:R-:W-:-:S03]  /*17440*/  SHF.R.S32.HI R8, RZ, 0x1f, R11 ;  /* 0x0000001fff087819 */ /* 0x002fc6000001140b */
[----:B------:R1:W-:Y:S04]  /*17450*/  STL [R1+0x54], R6 ;  /* 0x0000540601007387 */ /* 0x0003e80000100800 */
[----:B------:R3:W-:Y:S01]  /*17460*/  STL [R1+0x58], R8 ;  /* 0x0000580801007387 */ /* 0x0007e20000100800 */
[----:B0-----:R-:W-:Y:S02]  /*17470*/  SHF.R.S32.HI R2, RZ, 0x1f, R20 ;  /* 0x0000001fff027819 */ /* 0x001fe40000011414 */
[----:B-1----:R-:W-:-:S03]  /*17480*/  SHF.R.S32.HI R6, RZ, 0x1f, R9 ;  /* 0x0000001fff067819 */ /* 0x002fc60000011409 */
[----:B------:R0:W-:Y:S01]  /*17490*/  STL [R1+0x5c], R2 ;  /* 0x00005c0201007387 */ /* 0x0001e20000100800 */
[----:B---3--:R-:W-:-:S03]  /*174a0*/  SHF.R.S32.HI R8, RZ, 0x1f, R19 ;  /* 0x0000001fff087819 */ /* 0x008fc60000011413 */
        /* <DEDUP_REMOVED lines=13> */
[----:B------:R-:W-:Y:S01]  /*17580*/  STL [R1+0x7c], R8 ;  /* 0x00007c0801007387 */ /* 0x000fe20000100800 */
[----:B0-----:R-:W-:Y:S02]  /*17590*/  SHF.R.S32.HI R2, RZ, 0x1f, R61 ;  /* 0x0000001fff027819 */ /* 0x001fe4000001143d */
[----:B-1----:R-:W-:Y:S02]  /*175a0*/  SHF.R.S32.HI R6, RZ, 0x1f, R3 ;  /* 0x0000001fff067819 */ /* 0x002fe40000011403 */
[----:B------:R-:W3:Y:S04]  /*175b0*/  LDL R3, [R1+0x2d8] ;  /* 0x0002d80001037983 */ /* 0x000ee80000100800 */
[----:B------:R0:W-:Y:S04]  /*175c0*/  STL [R1+0x8c], R2 ;  /* 0x00008c0201007387 */ /* 0x0001e80000100800 */
[----:B------:R-:W-:Y:S04]  /*175d0*/  STL [R1+0x94], R6 ;  /* 0x0000940601007387 */ /* 0x000fe80000100800 */
[----:B------:R-:W5:Y:S01]  /*175e0*/  LDL R12, [R1+0x2d4] ;  /* 0x0002d400010c7983 */ /* 0x000f620000100800 */
[----:B0-----:R-:W-:-:S03]  /*175f0*/  SHF.R.S32.HI R2, RZ, 0x1f, R5 ;  /* 0x0000001fff027819 */ /* 0x001fc60000011405 */
[----:B------:R-:W2:Y:S01]  /*17600*/  LDL R5, [R1+0x2d0] ;  /* 0x0002d00001057983 */ /* 0x000ea20000100800 */
[----:B------:R-:W-:-:S03]  /*17610*/  SHF.R.S32.HI R0, RZ, 0x1f, R0 ;  /* 0x0000001fff007819 */ /* 0x000fc60000011400 */
[----:B------:R0:W-:Y:S04]  /*17620*/  STL [R1+0x98], R2 ;  /* 0x0000980201007387 */ /* 0x0001e80000100800 */
[----:B------:R-:W2:Y:S04]  /*17630*/  LDL R8, [R1+0x2cc] ;  /* 0x0002cc0001087983 */ /* 0x000ea80000100800 */
[----:B------:R-:W2:Y:S04]  /*17640*/  LDL R26, [R1+0x2c8] ;  /* 0x0002c800011a7983 */ /* 0x000ea80000100800 */
[----:B------:R1:W-:Y:S04]  /*17650*/  STL [R1+0x9c], R0 ;  /* 0x00009c0001007387 */ /* 0x0003e80000100800 */
[----:B0-----:R-:W2:Y:S04]  /*17660*/  LDL R2, [R1+0x2c4] ;  /* 0x0002c40001027983 */ /* 0x001ea80000100800 */
[----:B------:R-:W2:Y:S04]  /*17670*/  LDL R25, [R1+0x2c0] ;  /* 0x0002c00001197983 */ /* 0x000ea80000100800 */
[----:B-1----:R-:W2:Y:S04]  /*17680*/  LDL R0, [R1+0x2b8] ;  /* 0x0002b80001007983 */ /* 0x002ea80000100800 */
[----:B------:R-:W2:Y:S04]  /*17690*/  LDL R15, [R1+0x2bc] ;  /* 0x0002bc00010f7983 */ /* 0x000ea80000100800 */
[----:B------:R-:W2:Y:S04]  /*176a0*/  LDL R24, [R1+0x2b4] ;  /* 0x0002b40001187983 */ /* 0x000ea80000100800 */
[----:B------:R-:W2:Y:S01]  /*176b0*/  LDL R13, [R1+0x2b0] ;  /* 0x0002b000010d7983 */ /* 0x000ea20000100800 */
[----:B----4-:R-:W-:-:S05]  /*176c0*/  SHF.R.S32.HI R6, RZ, 0x1f, R55 ;  /* 0x0000001fff067819 */ /* 0x010fca0000011437 */
[----:B------:R0:W-:Y:S04]  /*176d0*/  STL [R1+0xa0], R6 ;  /* 0x0000a00601007387 */ /* 0x0001e80000100800 */
[----:B------:R-:W4:Y:S04]  /*176e0*/  LDL R23, [R1+0x2ac] ;  /* 0x0002ac0001177983 */ /* 0x000f280000100800 */
[----:B------:R-:W4:Y:S04]  /*176f0*/  LDL R14, [R1+0x2a8] ;  /* 0x0002a800010e7983 */ /* 0x000f280000100800 */
[----:B------:R-:W4:Y:S04]  /*17700*/  LDL R22, [R1+0x2a4] ;  /* 0x0002a40001167983 */ /* 0x000f280000100800 */
[----:B0-----:R-:W4:Y:S04]  /*17710*/  LDL R6, [R1+0x29c] ;  /* 0x00029c0001067983 */ /* 0x001f280000100800 */
[----:B------:R-:W4:Y:S04]  /*17720*/  LDL R21, [R1+0x298] ;  /* 0x0002980001157983 */ /* 0x000f280000100800 */
        /* <DEDUP_REMOVED lines=11> */
[----:B------:R-:W4:Y:S01]  /*177e0*/  LDL R61, [R1+0x26c] ;  /* 0x00026c00013d7983 */ /* 0x000f220000100800 */
[----:B---3--:R-:W-:-:S05]  /*177f0*/  SHF.R.S32.HI R3, RZ, 0x1f, R3 ;  /* 0x0000001fff037819 */ /* 0x008fca0000011403 */
[----:B------:R0:W-:Y:S01]  /*17800*/  STL [R1+0xa4], R3 ;  /* 0x0000a40301007387 */ /* 0x0001e20000100800 */
[----:B-----5:R-:W-:-:S03]  /*17810*/  SHF.R.S32.HI R12, RZ, 0x1f, R12 ;  /* 0x0000001fff0c7819 */ /* 0x020fc6000001140c */
[----:B0-----:R-:W3:Y:S04]  /*17820*/  LDL R3, [R1+0x264] ;  /* 0x0002640001037983 */ /* 0x001ee80000100800 */
[----:B------:R2:W-:Y:S02]  /*17830*/  STL [R1+0xac], R12 ;  /* 0x0000ac0c01007387 */ /* 0x0005e40000100800 */
[----:B--2---:R-:W-:Y:S02]  /*17840*/  SHF.R.S32.HI R12, RZ, 0x1f, R5 ;  /* 0x0000001fff0c7819 */ /* 0x004fe40000011405 */
[----:B------:R-:W2:Y:S04]  /*17850*/  LDL R5, [R1+0x260] ;  /* 0x0002600001057983 */ /* 0x000ea80000100800 */
[----:B------:R0:W-:Y:S01]  /*17860*/  STL [R1+0xb4], R12 ;  /* 0x0000b40c01007387 */ /* 0x0001e20000100800 */
[----:B------:R-:W-:-:S02]  /*17870*/  SHF.R.S32.HI R2, RZ, 0x1f, R2 ;  /* 0x0000001fff027819 */ /* 0x000fc40000011402 */
[----:B0-----:R-:W-:Y:S02]  /*17880*/  SHF.R.S32.HI R12, RZ, 0x1f, R8 ;  /* 0x0000001fff0c7819 */ /* 0x001fe40000011408 */
[----:B------:R-:W-:-:S03]  /*17890*/  SHF.R.S32.HI R8, RZ, 0x1f, R26 ;  /* 0x0000001fff087819 */ /* 0x000fc6000001141a */
[----:B------:R0:W-:Y:S04]  /*178a0*/  STL [R1+0xb8], R12 ;  /* 0x0000b80c01007387 */ /* 0x0001e80000100800 */
[----:B------:R1:W-:Y:S01]  /*178b0*/  STL [R1+0xbc], R8 ;  /* 0x0000bc0801007387 */ /* 0x0003e20000100800 */
[----:B0-----:R-:W-:-:S03]  /*178c0*/  SHF.R.S32.HI R12, RZ, 0x1f, R25 ;  /* 0x0000001fff0c7819 */ /* 0x001fc60000011419 */
[----:B------:R0:W-:Y:S01]  /*178d0*/  STL [R1+0xc0], R2 ;  /* 0x0000c00201007387 */ /* 0x0001e20000100800 */
[----:B-1----:R-:W-:-:S03]  /*178e0*/  SHF.R.S32.HI R8, RZ, 0x1f, R15 ;  /* 0x0000001fff087819 */ /* 0x002fc6000001140f */
[----:B------:R1:W-:Y:S01]  /*178f0*/  STL [R1+0xc4], R12 ;  /* 0x0000c40c01007387 */ /* 0x0003e20000100800 */
[----:B0-----:R-:W-:-:S03]  /*17900*/  SHF.R.S32.HI R2, RZ, 0x1f, R0 ;  /* 0x0000001fff027819 */ /* 0x001fc60000011400 */
[----:B------:R-:W5:Y:S01]  /*17910*/  LDL R0, [R1+0x25c] ;  /* 0x00025c0001007983 */ /* 0x000f620000100800 */
[----:B-1----:R-:W-:-:S03]  /*17920*/  SHF.R.S32.HI R12, RZ, 0x1f, R24 ;  /* 0x0000001fff0c7819 */ /* 0x002fc60000011418 */
[----:B------:R0:W-:Y:S04]  /*17930*/  STL [R1+0xcc], R8 ;  /* 0x0000cc0801007387 */ /* 0x0001e80000100800 */
[----:B------:R4:W-:Y:S01]  /*17940*/  STL [R1+0xd0], R2 ;  /* 0x0000d00201007387 */ /* 0x0009e20000100800 */
[----:B0-----:R-:W-:-:S03]  /*17950*/  SHF.R.S32.HI R8, RZ, 0x1f, R13 ;  /* 0x0000001fff087819 */ /* 0x001fc6000001140d */
[----:B------:R0:W-:Y:S04]  /*17960*/  STL [R1+0xd4], R12 ;  /* 0x0000d40c01007387 */ /* 0x0001e80000100800 */
[----:B------:R1:W-:Y:S01]  /*17970*/  STL [R1+0xd8], R8 ;  /* 0x0000d80801007387 */ /* 0x0003e20000100800 */
[----:B----4-:R-:W-:Y:S02]  /*17980*/  SHF.R.S32.HI R2, RZ, 0x1f, R23 ;  /* 0x0000001fff027819 */ /* 0x010fe40000011417 */
        /* <DEDUP_REMOVED lines=14> */
[----:B----4-:R-:W-:-:S03]  /*17a70*/  SHF.R.S32.HI R8, RZ, 0x1f, R19 ;  /* 0x0000001fff087819 */ /* 0x010fc60000011413 */
        /* <DEDUP_REMOVED lines=10> */
[----:B------:R-:W-:Y:S01]  /*17b20*/  STL [R1+0x120], R2 ;  /* 0x0001200201007387 */ /* 0x000fe20000100800 */
[----:B----4-:R-:W-:-:S03]  /*17b30*/  SHF.R.S32.HI R8, RZ, 0x1f, R17 ;  /* 0x0000001fff087819 */ /* 0x010fc60000011411 */
[----:B------:R0:W-:Y:S04]  /*17b40*/  STL [R1+0x124], R6 ;  /* 0x0001240601007387 */ /* 0x0001e80000100800 */
[----:B------:R-:W-:Y:S01]  /*17b50*/  STL [R1+0x128], R8 ;  /* 0x0001280801007387 */ /* 0x000fe20000100800 */
[----:B0-----:R-:W-:-:S03]  /*17b60*/  SHF.R.S32.HI R6, RZ, 0x1f, R55 ;  /* 0x0000001fff067819 */ /* 0x001fc60000011437 */
[----:B------:R-:W4:Y:S01]  /*17b70*/  LDL R55, [R1+0x258] ;  /* 0x0002580001377983 */ /* 0x000f220000100800 */
[----:B------:R-:W-:-:S05]  /*17b80*/  SHF.R.S32.HI R2, RZ, 0x1f, R61 ;  /* 0x0000001fff027819 */ /* 0x000fca000001143d */
[----:B------:R3:W-:Y:S04]  /*17b90*/  STL [R1+0x12c], R2 ;  /* 0x00012c0201007387 */ /* 0x0007e80000100800 */
[----:B------:R-:W-:Y:S04]  /*17ba0*/  STL [R1+0x134], R6 ;  /* 0x0001340601007387 */ /* 0x000fe80000100800 */
[----:B------:R-:W4:Y:S01]  /*17bb0*/  LDL R12, [R1+0x254] ;  /* 0x00025400010c7983 */ /* 0x000f220000100800 */
[----:B---3--:R-:W-:-:S03]  /*17bc0*/  SHF.R.S32.HI R2, RZ, 0x1f, R3 ;  /* 0x0000001fff027819 */ /* 0x008fc60000011403 */
[----:B------:R-:W3:Y:S04]  /*17bd0*/  LDL R3, [R1+0x250] ;  /* 0x0002500001037983 */ /* 0x000ee80000100800 */
[----:B------:R2:W-:Y:S04]  /*17be0*/  STL [R1+0x138], R2 ;  /* 0x0001380201007387 */ /* 0x0005e80000100800 */
[----:B------:R-:W3:Y:S04]  /*17bf0*/  LDL R8, [R1+0x24c] ;  /* 0x00024c0001087983 */ /* 0x000ee80000100800 */
[----:B------:R-:W3:Y:S01]  /*17c00*/  LDL R26, [R1+0x248] ;  /* 0x00024800011a7983 */ /* 0x000ee20000100800 */
[----:B--2---:R-:W-:-:S05]  /*17c10*/  SHF.R.S32.HI R2, RZ, 0x1f, R5 ;  /* 0x0000001fff027819 */ /* 0x004fca0000011405 */
[----:B------:R0:W-:Y:S04]  /*17c20*/  STL [R1+0x13c], R2 ;  /* 0x00013c0201007387 */ /* 0x0001e80000100800 */
[----:B------:R-:W2:Y:S04]  /*17c30*/  LDL R25, [R1+0x23c] ;  /* 0x00023c0001197983 */ /* 0x000ea80000100800 */
[----:B------:R-:W2:Y:S04]  /*17c40*/  LDL R5, [R1+0x22c] ;  /* 0x00022c0001057983 */ /* 0x000ea80000100800 */
[----:B0-----:R-:W2:Y:S04]  /*17c50*/  LDL R2, [R1+0x244] ;  /* 0x0002440001027983 */ /* 0x001ea80000100800 */
[----:B------:R-:W2:Y:S04]  /*17c60*/  LDL R15, [R1+0x230] ;  /* 0x00023000010f7983 */ /* 0x000ea80000100800 */
[----:B------:R-:W2:Y:S04]  /*17c70*/  LDL R24, [R1+0x228] ;  /* 0x0002280001187983 */ /* 0x000ea80000100800 */
[----:B------:R-:W2:Y:S01]  /*17c80*/  LDL R13, [R1+0x224] ;  /* 0x00022400010d7983 */ /* 0x000ea20000100800 */
[----:B-----5:R-:W-:-:S05]  /*17c90*/  SHF.R.S32.HI R0, RZ, 0x1f, R0 ;  /* 0x0000001fff007819 */ /* 0x020fca0000011400 */
[----:B------:R0:W-:Y:S04]  /*17ca0*/  STL [R1+0x140], R0 ;  /* 0x0001400001007387 */ /* 0x0001e80000100800 */
        /* <DEDUP_REMOVED lines=16> */
[----:B0-----:R-:W5:Y:S01]  /*17db0*/  LDL R0, [R1+0x1dc] ;  /* 0x0001dc0001007983 */ /* 0x001f620000100800 */
[----:B----4-:R-:W-:-:S05]  /*17dc0*/  SHF.R.S32.HI R55, RZ, 0x1f, R55 ;  /* 0x0000001fff377819 */ /* 0x010fca0000011437 */
[----:B------:R0:W-:Y:S04]  /*17dd0*/  STL [R1+0x144], R55 ;  /* 0x0001443701007387 */ /* 0x0001e80000100800 */
[----:B0-----:R-:W4:Y:S01]  /*17de0*/  LDL R55, [R1+0x1d8] ;  /* 0x0001d80001377983 */ /* 0x001f220000100800 */
[----:B------:R-:W-:-:S05]  /*17df0*/  SHF.R.S32.HI R12, RZ, 0x1f, R12 ;  /* 0x0000001fff0c7819 */ /* 0x000fca000001140c */
[----:B------:R3:W-:Y:S02]  /*17e00*/  STL [R1+0x14c], R12 ;  /* 0x00014c0c01007387 */ /* 0x0007e40000100800 */
[----:B---3--:R-:W-:Y:S02]  /*17e10*/  SHF.R.S32.HI R12, RZ, 0x1f, R3 ;  /* 0x0000001fff0c7819 */ /* 0x008fe40000011403 */
[----:B------:R-:W3:Y:S04]  /*17e20*/  LDL R3, [R1+0x1d4] ;  /* 0x0001d40001037983 */ /* 0x000ee80000100800 */
[----:B------:R0:W-:Y:S02]  /*17e30*/  STL [R1+0x150], R12 ;  /* 0x0001500c01007387 */ /* 0x0001e40000100800 */
[----:B0-----:R-:W-:-:S02]  /*17e40*/  SHF.R.S32.HI R12, RZ, 0x1f, R8 ;  /* 0x0000001fff0c7819 */ /* 0x001fc40000011408 */
[----:B------:R-:W-:-:S03]  /*17e50*/  SHF.R.S32.HI R8, RZ, 0x1f, R26 ;  /* 0x0000001fff087819 */ /* 0x000fc6000001141a */
[----:B------:R0:W-:Y:S04]  /*17e60*/  STL [R1+0x15c], R12 ;  /* 0x00015c0c01007387 */ /* 0x0001e80000100800 */
[----:B------:R1:W-:Y:S01]  /*17e70*/  STL [R1+0x164], R8 ;  /* 0x0001640801007387 */ /* 0x0003e20000100800 */
[----:B--2---:R-:W-:Y:S02]  /*17e80*/  SHF.R.S32.HI R2, RZ, 0x1f, R2 ;  /* 0x0000001fff027819 */ /* 0x004fe40000011402 */
[----:B0-----:R-:W-:-:S03]  /*17e90*/  SHF.R.S32.HI R12, RZ, 0x1f, R25 ;  /* 0x0000001fff0c7819 */ /* 0x001fc60000011419 */
[----:B------:R0:W-:Y:S01]  /*17ea0*/  STL [R1+0x168], R2 ;  /* 0x0001680201007387 */ /* 0x0001e20000100800 */
[----:B-1----:R-:W-:-:S03]  /*17eb0*/  SHF.R.S32.HI R8, RZ, 0x1f, R15 ;  /* 0x0000001fff087819 */ /* 0x002fc6000001140f */
[----:B------:R1:W-:Y:S01]  /*17ec0*/  STL [R1+0x16c], R12 ;  /* 0x00016c0c01007387 */ /* 0x0003e20000100800 */
[----:B0-----:R-:W-:-:S03]  /*17ed0*/  SHF.R.S32.HI R2, RZ, 0x1f, R5 ;  /* 0x0000001fff027819 */ /* 0x001fc60000011405 */
[----:B------:R-:W2:Y:S01]  /*17ee0*/  LDL R5, [R1+0x1d0] ;  /* 0x0001d00001057983 */ /* 0x000ea20000100800 */
[----:B-1----:R-:W-:-:S03]  /*17ef0*/  SHF.R.S32.HI R12, RZ, 0x1f, R24 ;  /* 0x0000001fff0c7819 */ /* 0x002fc60000011418 */
[----:B------:R0:W-:Y:S04]  /*17f00*/  STL [R1+0x170], R8 ;  /* 0x0001700801007387 */ /* 0x0001e80000100800 */
[----:B------:R5:W-:Y:S01]  /*17f10*/  STL [R1+0x174], R2 ;  /* 0x0001740201007387 */ /* 0x000be20000100800 */
[----:B0-----:R-:W-:-:S03]  /*17f20*/  SHF.R.S32.HI R8, RZ, 0x1f, R13 ;  /* 0x0000001fff087819 */ /* 0x001fc6000001140d */
[----:B------:R0:W-:Y:S01]  /*17f30*/  STL [R1+0x178], R12 ;  /* 0x0001780c01007387 */ /* 0x0001e20000100800 */
[----:B-----5:R-:W-:-:S03]  /*17f40*/  SHF.R.S32.HI R2, RZ, 0x1f, R23 ;  /* 0x0000001fff027819 */ /* 0x020fc60000011417 */
        /* <DEDUP_REMOVED lines=15> */
[----:B-----5:R-:W-:-:S03]  /*18040*/  SHF.R.S32.HI R8, RZ, 0x1f, R19 ;  /* 0x0000001fff087819 */ /* 0x020fc60000011413 */
        /* <DEDUP_REMOVED lines=13> */
[----:B------:R-:W-:Y:S01]  /*18120*/  STL [R1+0x1bc], R8 ;  /* 0x0001bc0801007387 */ /* 0x000fe20000100800 */
[----:B0-----:R-:W-:Y:S02]  /*18130*/  SHF.R.S32.HI R2, RZ, 0x1f, R61 ;  /* 0x0000001fff027819 */ /* 0x001fe4000001143d */
[----:B-1----:R-:W-:Y:S02]  /*18140*/  SHF.R.S32.HI R6, RZ, 0x1f, R0 ;  /* 0x0000001fff067819 */ /* 0x002fe40000011400 */
[----:B------:R-:W5:Y:S04]  /*18150*/  LDL R0, [R1+0x1cc] ;  /* 0x0001cc0001007983 */ /* 0x000f680000100800 */
[----:B------:R4:W-:Y:S04]  /*18160*/  STL [R1+0x1c0], R2 ;  /* 0x0001c00201007387 */ /* 0x0009e80000100800 */
[----:B------:R-:W-:Y:S04]  /*18170*/  STL [R1+0x1c4], R6 ;  /* 0x0001c40601007387 */ /* 0x000fe80000100800 */
[----:B------:R-:W5:Y:S01]  /*18180*/  LDL R12, [R1+0x334] ;  /* 0x00033400010c7983 */ /* 0x000f620000100800 */
[----:B----4-:R-:W-:-:S03]  /*18190*/  SHF.R.S32.HI R2, RZ, 0x1f, R55 ;  /* 0x0000001fff027819 */ /* 0x010fc60000011437 */
[----:B------:R-:W4:Y:S04]  /*181a0*/  LDL R55, [R1+0x338] ;  /* 0x0003380001377983 */ /* 0x000f280000100800 */
[----:B------:R3:W-:Y:S04]  /*181b0*/  STL [R1+0x1c8], R2 ;  /* 0x0001c80201007387 */ /* 0x0007e80000100800 */
[----:B------:R-:W4:Y:S04]  /*181c0*/  LDL R8, [R1+0x340] ;  /* 0x0003400001087983 */ /* 0x000f280000100800 */
[----:B------:R-:W4:Y:S01]  /*181d0*/  LDL R26, [R1+0x344] ;  /* 0x00034400011a7983 */ /* 0x000f220000100800 */
[----:B---3--:R-:W-:-:S05]  /*181e0*/  SHF.R.S32.HI R2, RZ, 0x1f, R3 ;  /* 0x0000001fff027819 */ /* 0x008fca0000011403 */
[----:B------:R0:W-:Y:S04]  /*181f0*/  STL [R1+0x33c], R2 ;  /* 0x00033c0201007387 */ /* 0x0001e80000100800 */
[----:B------:R-:W3:Y:S04]  /*18200*/  LDL R25, [R1+0x350] ;  /* 0x0003500001197983 */ /* 0x000ee80000100800 */
[----:B------:R-:W3:Y:S04]  /*18210*/  LDL R15, [R1+0x358] ;  /* 0x00035800010f7983 */ /* 0x000ee80000100800 */
[----:B0-----:R-:W3:Y:S04]  /*18220*/  LDL R2, [R1+0x34c] ;  /* 0x00034c0001027983 */ /* 0x001ee80000100800 */
[----:B------:R-:W3:Y:S04]  /*18230*/  LDL R3, [R1+0x360] ;  /* 0x0003600001037983 */ /* 0x000ee80000100800 */
[----:B------:R-:W3:Y:S04]  /*18240*/  LDL R24, [R1+0x364] ;  /* 0x0003640001187983 */ /* 0x000ee80000100800 */
[----:B------:R-:W3:Y:S01]  /*18250*/  LDL R13, [R1+0x36c] ;  /* 0x00036c00010d7983 */ /* 0x000ee20000100800 */
[----:B--2---:R-:W-:-:S05]  /*18260*/  SHF.R.S32.HI R5, RZ, 0x1f, R5 ;  /* 0x0000001fff057819 */ /* 0x004fca0000011405 */
[----:B------:R0:W-:Y:S04]  /*18270*/  STL [R1+0x348], R5 ;  /* 0x0003480501007387 */ /* 0x0001e80000100800 */
[----:B------:R-:W2:Y:S04]  /*18280*/  LDL R23, [R1+0x374] ;  /* 0x0003740001177983 */ /* 0x000ea80000100800 */
        /* <DEDUP_REMOVED lines=15> */
[----:B0-----:R-:W2:Y:S01]  /*18380*/  LDL R5, [R1+0x3d8] ;  /* 0x0003d80001057983 */ /* 0x001ea20000100800 */
[----:B-----5:R-:W-:-:S05]  /*18390*/  SHF.R.S32.HI R0, RZ, 0x1f, R0 ;  /* 0x0000001fff007819 */ /* 0x020fca0000011400 */
[----:B------:R0:W-:Y:S01]  /*183a0*/  STL [R1+0x354], R0 ;  /* 0x0003540001007387 */ /* 0x0001e20000100800 */
[----:B------:R-:W-:-:S03]  /*183b0*/  SHF.R.S32.HI R12, RZ, 0x1f, R12 ;  /* 0x0000001fff0c7819 */ /* 0x000fc6000001140c */
[----:B0-----:R-:W5:Y:S04]  /*183c0*/  LDL R0, [R1+0x3dc] ;  /* 0x0003dc0001007983 */ /* 0x001f680000100800 */
[----:B------:R4:W-:Y:S02]  /*183d0*/  STL [R1+0x35c], R12 ;  /* 0x00035c0c01007387 */ /* 0x0009e40000100800 */
[----:B----4-:R-:W-:Y:S02]  /*183e0*/  SHF.R.S32.HI R12, RZ, 0x1f, R55 ;  /* 0x0000001fff0c7819 */ /* 0x010fe40000011437 */
[----:B------:R-:W4:Y:S04]  /*183f0*/  LDL R55, [R1+0x3e4] ;  /* 0x0003e40001377983 */ /* 0x000f280000100800 */
[----:B------:R0:W-:Y:S02]  /*18400*/  STL [R1+0x368], R12 ;  /* 0x0003680c01007387 */ /* 0x0001e40000100800 */
[----:B0-----:R-:W-:-:S02]  /*18410*/  SHF.R.S32.HI R12, RZ, 0x1f, R8 ;  /* 0x0000001fff0c7819 */ /* 0x001fc40000011408 */
[----:B------:R-:W-:-:S03]  /*18420*/  SHF.R.S32.HI R8, RZ, 0x1f, R26 ;  /* 0x0000001fff087819 */ /* 0x000fc6000001141a */
[----:B------:R3:W-:Y:S04]  /*18430*/  STL [R1+0x370], R12 ;  /* 0x0003700c01007387 */ /* 0x0007e80000100800 */
[----:B------:R0:W-:Y:S01]  /*18440*/  STL [R1+0x37c], R8 ;  /* 0x00037c0801007387 */ /* 0x0001e20000100800 */
[----:B---3--:R-:W-:Y:S02]  /*18450*/  SHF.R.S32.HI R12, RZ, 0x1f, R25 ;  /* 0x0000001fff0c7819 */ /* 0x008fe40000011419 */
[----:B------:R-:W-:Y:S02]  /*18460*/  SHF.R.S32.HI R2, RZ, 0x1f, R2 ;  /* 0x0000001fff027819 */ /* 0x000fe40000011402 */
[----:B0-----:R-:W-:-:S03]  /*18470*/  SHF.R.S32.HI R8, RZ, 0x1f, R15 ;  /* 0x0000001fff087819 */ /* 0x001fc6000001140f */
[----:B------:R0:W-:Y:S04]  /*18480*/  STL [R1+0x388], R2 ;  /* 0x0003880201007387 */ /* 0x0001e80000100800 */
[----:B------:R1:W-:Y:S01]  /*18490*/  STL [R1+0x394], R12 ;  /* 0x0003940c01007387 */ /* 0x0003e20000100800 */
[----:B0-----:R-:W-:-:S03]  /*184a0*/  SHF.R.S32.HI R2, RZ, 0x1f, R3 ;  /* 0x0000001fff027819 */ /* 0x001fc60000011403 */
[----:B------:R-:W3:Y:S01]  /*184b0*/  LDL R3, [R1+0x3ec] ;  /* 0x0003ec0001037983 */ /* 0x000ee20000100800 */
[----:B-1----:R-:W-:-:S03]  /*184c0*/  SHF.R.S32.HI R12, RZ, 0x1f, R24 ;  /* 0x0000001fff0c7819 */ /* 0x002fc60000011418 */
[----:B------:R0:W-:Y:S04]  /*184d0*/  STL [R1+0x39c], R8 ;  /* 0x00039c0801007387 */ /* 0x0001e80000100800 */
[----:B------:R2:W-:Y:S01]  /*184e0*/  STL [R1+0x3a8], R2 ;  /* 0x0003a80201007387 */ /* 0x0005e20000100800 */
[----:B0-----:R-:W-:-:S03]  /*184f0*/  SHF.R.S32.HI R8, RZ, 0x1f, R13 ;  /* 0x0000001fff087819 */ /* 0x001fc6000001140d */
[----:B------:R0:W-:Y:S01]  /*18500*/  STL [R1+0x3b4], R12 ;  /* 0x0003b40c01007387 */ /* 0x0001e20000100800 */
[----:B--2---:R-:W-:-:S03]  /*18510*/  SHF.R.S32.HI R2, RZ, 0x1f, R23 ;  /* 0x0000001fff027819 */ /* 0x004fc60000011417 */
[----:B------:R1:W-:Y:S01]  /*18520*/  STL [R1+0x3c0], R8 ;  /* 0x0003c00801007387 */ /* 0x0003e20000100800 */
[----:B0-----:R-:W-:-:S03]  /*18530*/  SHF.R.S32.HI R12, RZ, 0x1f, R14 ;  /* 0x0000001fff0c7819 */ /* 0x001fc6000001140e */
[----:B------:R0:W-:Y:S01]  /*18540*/  STL [R1+0x3c8], R2 ;  /* 0x0003c80201007387 */ /* 0x0001e20000100800 */
[----:B-1----:R-:W-:-:S03]  /*18550*/  SHF.R.S32.HI R8, RZ, 0x1f, R22 ;  /* 0x0000001fff087819 */ /* 0x002fc60000011416 */
[----:B------:R-:W-:Y:S01]  /*18560*/  STL [R1+0x3d4], R12 ;  /* 0x0003d40c01007387 */ /* 0x000fe20000100800 */
[----:B0-----:R-:W-:Y:S02]  /*18570*/  SHF.R.S32.HI R2, RZ, 0x1f, R6 ;  /* 0x0000001fff027819 */ /* 0x001fe40000011406 */
[----:B------:R-:W-:Y:S01]  /*18580*/  SHF.R.S32.HI R6, RZ, 0x1f, R21 ;  /* 0x0000001fff067819 */ /* 0x000fe20000011415 */
[----:B------:R0:W-:Y:S04]  /*18590*/  STL [R1+0x3e0], R8 ;  /* 0x0003e00801007387 */ /* 0x0001e80000100800 */
[----:B------:R1:W-:Y:S04]  /*185a0*/  STL [R1+0x3e8], R2 ;  /* 0x0003e80201007387 */ /* 0x0003e80000100800 */
[----:B------:R2:W-:Y:S01]  /*185b0*/  STL [R1+0x3f4], R6 ;  /* 0x0003f40601007387 */ /* 0x0005e20000100800 */
[----:B0-----:R-:W-:-:S02]  /*185c0*/  SHF.R.S32.HI R8, RZ, 0x1f, R11 ;  /* 0x0000001fff087819 */ /* 0x001fc4000001140b */
[----:B-1----:R-:W-:-:S03]  /*185d0*/  SHF.R.S32.HI R2, RZ, 0x1f, R20 ;  /* 0x0000001fff027819 */ /* 0x002fc60000011414 */
[----:B------:R0:W-:Y:S01]  /*185e0*/  STL [R1+0x400], R8 ;  /* 0x0004000801007387 */ /* 0x0001e20000100800 */
[----:B--2---:R-:W-:-:S03]  /*185f0*/  SHF.R.S32.HI R6, RZ, 0x1f, R9 ;  /* 0x0000001fff067819 */ /* 0x004fc60000011409 */
[----:B------:R1:W-:Y:S04]  /*18600*/  STL [R1+0x408], R2 ;  /* 0x0004080201007387 */ /* 0x0003e80000100800 */
[----:B------:R2:W-:Y:S01]  /*18610*/  STL [R1+0x414], R6 ;  /* 0x0004140601007387 */ /* 0x0005e20000100800 */
[----:B0-----:R-:W-:Y:S02]  /*18620*/  SHF.R.S32.HI R8, RZ, 0x1f, R19 ;  /* 0x0000001fff087819 */ /* 0x001fe40000011413 */
        /* <DEDUP_REMOVED lines=13> */
[----:B------:R-:W-:Y:S01]  /*18700*/  STL [R1+0x460], R8 ;  /* 0x0004600801007387 */ /* 0x000fe20000100800 */
[----:B--2---:R-:W-:-:S03]  /*18710*/  SHF.R.S32.HI R6, RZ, 0x1f, R5 ;  /* 0x0000001fff067819 */ /* 0x004fc60000011405 */
[----:B------:R-:W2:Y:S04]  /*18720*/  LDL R5, [R1+0x3f0] ;  /* 0x0003f00001057983 */ /* 0x000ea80000100800 */
[----:B------:R5:W-:Y:S04]  /*18730*/  STL [R1+0x46c], R2 ;  /* 0x00046c0201007387 */ /* 0x000be80000100800 */
[----:B------:R-:W-:Y:S04]  /*18740*/  STL [R1+0x474], R6 ;  /* 0x0004740601007387 */ /* 0x000fe80000100800 */
[----:B------:R-:W2:Y:S01]  /*18750*/  LDL R12, [R1+0x3f8] ;  /* 0x0003f800010c7983 */ /* 0x000ea20000100800 */
[----:B-----5:R-:W-:-:S03]  /*18760*/  SHF.R.S32.HI R2, RZ, 0x1f, R0 ;  /* 0x0000001fff027819 */ /* 0x020fc60000011400 */
[----:B------:R-:W5:Y:S04]  /*18770*/  LDL R0, [R1+0x3fc] ;  /* 0x0003fc0001007983 */ /* 0x000f680000100800 */
[----:B------:R4:W-:Y:S04]  /*18780*/  STL [R1+0x480], R2 ;  /* 0x0004800201007387 */ /* 0x0009e80000100800 */
[----:B------:R-:W5:Y:S04]  /*18790*/  LDL R8, [R1+0x404] ;  /* 0x0004040001087983 */ /* 0x000f680000100800 */
[----:B------:R-:W5:Y:S01]  /*187a0*/  LDL R26, [R1+0x40c] ;  /* 0x00040c00011a7983 */ /* 0x000f620000100800 */
[----:B----4-:R-:W-:-:S05]  /*187b0*/  SHF.R.S32.HI R2, RZ, 0x1f, R55 ;  /* 0x0000001fff027819 */ /* 0x010fca0000011437 */
[----:B------:R0:W-:Y:S04]  /*187c0*/  STL [R1+0x48c], R2 ;  /* 0x00048c0201007387 */ /* 0x0001e80000100800 */
[----:B------:R-:W4:Y:S04]  /*187d0*/  LDL R25, [R1+0x418] ;  /* 0x0004180001197983 */ /* 0x000f280000100800 */
[----:B------:R-:W4:Y:S04]  /*187e0*/  LDL R55, [R1+0x424] ;  /* 0x0004240001377983 */ /* 0x000f280000100800 */
[----:B0-----:R-:W4:Y:S04]  /*187f0*/  LDL R2, [R1+0x410] ;  /* 0x0004100001027983 */ /* 0x001f280000100800 */
[----:B------:R-:W4:Y:S04]  /*18800*/  LDL R15, [R1+0x41c] ;  /* 0x00041c00010f7983 */ /* 0x000f280000100800 */
[----:B------:R-:W4:Y:S04]  /*18810*/  LDL R24, [R1+0x42c] ;  /* 0x00042c0001187983 */ /* 0x000f280000100800 */
[----:B------:R-:W4:Y:S01]  /*18820*/  LDL R13, [R1+0x430] ;  /* 0x00043000010d7983 */ /* 0x000f220000100800 */
[----:B---3--:R-:W-:-:S05]  /*18830*/  SHF.R.S32.HI R3, RZ, 0x1f, R3 ;  /* 0x0000001fff037819 */ /* 0x008fca0000011403 */
[----:B------:R0:W-:Y:S04]  /*18840*/  STL [R1+0x494], R3 ;  /* 0x0004940301007387 */ /* 0x0001e80000100800 */
[----:B------:R-:W3:Y:S04]  /*18850*/  LDL R23, [R1+0x438] ;  /* 0x0004380001177983 */ /* 0x000ee80000100800 */
        /* <DEDUP_REMOVED lines=15> */
[----:B0-----:R-:W3:Y:S01]  /*18950*/  LDL R3, [R1+0x49c] ;  /* 0x00049c0001037983 */ /* 0x001ee20000100800 */
[----:B--2---:R-:W-:-:S05]  /*18960*/  SHF.R.S32.HI R5, RZ, 0x1f, R5 ;  /* 0x0000001fff057819 */ /* 0x004fca0000011405 */
[----:B------:R0:W-:Y:S01]  /*18970*/  STL [R1+0x4a0], R5 ;  /* 0x0004a00501007387 */ /* 0x0001e20000100800 */
[----:B------:R-:W-:-:S03]  /*18980*/  SHF.R.S32.HI R12, RZ, 0x1f, R12 ;  /* 0x0000001fff0c7819 */ /* 0x000fc6000001140c */
[----:B0-----:R-:W2:Y:S04]  /*18990*/  LDL R5, [R1+0x4a4] ;  /* 0x0004a40001057983 */ /* 0x001ea80000100800 */
[----:B------:R5:W-:Y:S02]  /*189a0*/  STL [R1+0x4ac], R12 ;  /* 0x0004ac0c01007387 */ /* 0x000be40000100800 */
[----:B-----5:R-:W-:Y:S02]  /*189b0*/  SHF.R.S32.HI R12, RZ, 0x1f, R0 ;  /* 0x0000001fff0c7819 */ /* 0x020fe40000011400 */
[----:B------:R-:W5:Y:S04]  /*189c0*/  LDL R0, [R1+0x4a8] ;  /* 0x0004a80001007983 */ /* 0x000f680000100800 */
[----:B------:R0:W-:Y:S02]  /*189d0*/  STL [R1+0x4b4], R12 ;  /* 0x0004b40c01007387 */ /* 0x0001e40000100800 */
[----:B0-----:R-:W-:-:S02]  /*189e0*/  SHF.R.S32.HI R12, RZ, 0x1f, R8 ;  /* 0x0000001fff0c7819 */ /* 0x001fc40000011408 */
[----:B------:R-:W-:-:S03]  /*189f0*/  SHF.R.S32.HI R8, RZ, 0x1f, R26 ;  /* 0x0000001fff087819 */ /* 0x000fc6000001141a */
[----:B------:R4:W-:Y:S04]  /*18a00*/  STL [R1+0x4c0], R12 ;  /* 0x0004c00c01007387 */ /* 0x0009e80000100800 */
[----:B------:R-:W-:Y:S01]  /*18a10*/  STL [R1+0x4cc], R8 ;  /* 0x0004cc0801007387 */ /* 0x000fe20000100800 */
[----:B----4-:R-:W-:Y:S02]  /*18a20*/  SHF.R.S32.HI R12, RZ, 0x1f, R25 ;  /* 0x0000001fff0c7819 */ /* 0x010fe40000011419 */
[----:B------:R-:W-:-:S05]  /*18a30*/  SHF.R.S32.HI R2, RZ, 0x1f, R2 ;  /* 0x0000001fff027819 */ /* 0x000fca0000011402 */
[----:B------:R0:W-:Y:S04]  /*18a40*/  STL [R1+0x4d8], R2 ;  /* 0x0004d80201007387 */ /* 0x0001e80000100800 */
[----:B------:R1:W-:Y:S01]  /*18a50*/  STL [R1+0x4e0], R12 ;  /* 0x0004e00c01007387 */ /* 0x0003e20000100800 */
[----:B0-----:R-:W-:-:S03]  /*18a60*/  SHF.R.S32.HI R2, RZ, 0x1f, R55 ;  /* 0x0000001fff027819 */ /* 0x001fc60000011437 */
[----:B------:R-:W4:Y:S01]  /*18a70*/  LDL R55, [R1+0x4b0] ;  /* 0x0004b00001377983 */ /* 0x000f220000100800 */
[----:B------:R-:W-:Y:S02]  /*18a80*/  SHF.R.S32.HI R8, RZ, 0x1f, R15 ;  /* 0x0000001fff087819 */ /* 0x000fe4000001140f */
[----:B-1----:R-:W-:-:S03]  /*18a90*/  SHF.R.S32.HI R12, RZ, 0x1f, R24 ;  /* 0x0000001fff0c7819 */ /* 0x002fc60000011418 */
[----:B------:R0:W-:Y:S04]  /*18aa0*/  STL [R1+0x4ec], R8 ;  /* 0x0004ec0801007387 */ /* 0x0001e80000100800 */
[----:B------:R3:W-:Y:S01]  /*18ab0*/  STL [R1+0x4f8], R2 ;  /* 0x0004f80201007387 */ /* 0x0007e20000100800 */
[----:B0-----:R-:W-:-:S03]  /*18ac0*/  SHF.R.S32.HI R8, RZ, 0x1f, R13 ;  /* 0x0000001fff087819 */ /* 0x001fc6000001140d */
[----:B------:R0:W-:Y:S01]  /*18ad0*/  STL [R1+0x500], R12 ;  /* 0x0005000c01007387 */ /* 0x0001e20000100800 */
[----:B---3--:R-:W-:-:S03]  /*18ae0*/  SHF.R.S32.HI R2, RZ, 0x1f, R23 ;  /* 0x0000001fff027819 */ /* 0x008fc60000011417 */
        /* <DEDUP_REMOVED lines=30> */
[----:B------:R-:W-:Y:S01]  /*18cd0*/  STL [R1+0x5ac], R8 ;  /* 0x0005ac0801007387 */ /* 0x000fe20000100800 */
[----:B---3--:R-:W-:-:S03]  /*18ce0*/  SHF.R.S32.HI R6, RZ, 0x1f, R3 ;  /* 0x0000001fff067819 */ /* 0x008fc60000011403 */
[----:B------:R-:W3:Y:S04]  /*18cf0*/  LDL R3, [R1+0x4b8] ;  /* 0x0004b80001037983 */ /* 0x000ee80000100800 */
[----:B------:R2:W-:Y:S04]  /*18d00*/  STL [R1+0x5b8], R2 ;  /* 0x0005b80201007387 */ /* 0x0005e80000100800 */
[----:B------:R-:W-:Y:S04]  /*18d10*/  STL [R1+0x5c4], R6 ;  /* 0x0005c40601007387 */ /* 0x000fe80000100800 */
[----:B------:R-:W3:Y:S01]  /*18d20*/  LDL R12, [R1+0x4bc] ;  /* 0x0004bc00010c7983 */ /* 0x000ee20000100800 */
[----:B--2---:R-:W-:-:S03]  /*18d30*/  SHF.R.S32.HI R2, RZ, 0x1f, R5 ;  /* 0x0000001fff027819 */ /* 0x004fc60000011405 */
[----:B------:R-:W2:Y:S04]  /*18d40*/  LDL R5, [R1+0x4c4] ;  /* 0x0004c40001057983 */ /* 0x000ea80000100800 */
[----:B------:R0:W-:Y:S04]  /*18d50*/  STL [R1+0x5cc], R2 ;  /* 0x0005cc0201007387 */ /* 0x0001e80000100800 */
[----:B------:R-:W2:Y:S04]  /*18d60*/  LDL R8, [R1+0x4c8] ;  /* 0x0004c80001087983 */ /* 0x000ea80000100800 */
[----:B------:R-:W2:Y:S01]  /*18d70*/  LDL R26, [R1+0x4d0] ;  /* 0x0004d000011a7983 */ /* 0x000ea20000100800 */
[----:B-----5:R-:W-:-:S05]  /*18d80*/  SHF.R.S32.HI R0, RZ, 0x1f, R0 ;  /* 0x0000001fff007819 */ /* 0x020fca0000011400 */
[----:B------:R1:W-:Y:S04]  /*18d90*/  STL [R1+0x5d8], R0 ;  /* 0x0005d80001007387 */ /* 0x0003e80000100800 */
[----:B0-----:R-:W5:Y:S04]  /*18da0*/  LDL R2, [R1+0x4d4] ;  /* 0x0004d40001027983 */ /* 0x001f680000100800 */
[----:B------:R-:W5:Y:S04]  /*18db0*/  LDL R25, [R1+0x4dc] ;  /* 0x0004dc0001197983 */ /* 0x000f680000100800 */
[----:B------:R-:W5:Y:S04]  /*18dc0*/  LDL R15, [R1+0x4e4] ;  /* 0x0004e400010f7983 */ /* 0x000f680000100800 */
[----:B-1----:R-:W5:Y:S04]  /*18dd0*/  LDL R0, [R1+0x4e8] ;  /* 0x0004e80001007983 */ /* 0x002f680000100800 */
[----:B------:R-:W5:Y:S04]  /*18de0*/  LDL R24, [R1+0x4f0] ;  /* 0x0004f00001187983 */ /* 0x000f680000100800 */
[----:B------:R-:W5:Y:S01]  /*18df0*/  LDL R13, [R1+0x4f4] ;  /* 0x0004f400010d7983 */ /* 0x000f620000100800 */
        /* <DEDUP_REMOVED lines=21> */
[----:B------:R-:W-:-:S03]  /*18f50*/  SHF.R.S32.HI R12, RZ, 0x1f, R12 ;  /* 0x0000001fff0c7819 */ /* 0x000fc6000001140c */
[----:B0-----:R-:W3:Y:S04]  /*18f60*/  LDL R3, [R1+0x568] ;  /* 0x0005680001037983 */ /* 0x001ee80000100800 */
[----:B------:R2:W-:Y:S02]  /*18f70*/  STL [R1+0x5f8], R12 ;  /* 0x0005f80c01007387 */ /* 0x0005e40000100800 */
[----:B--2---:R-:W-:Y:S02]  /*18f80*/  SHF.R.S32.HI R12, RZ, 0x1f, R5 ;  /* 0x0000001fff0c7819 */ /* 0x004fe40000011405 */
[----:B------:R-:W2:Y:S04]  /*18f90*/  LDL R5, [R1+0x570] ;  /* 0x0005700001057983 */ /* 0x000ea80000100800 */
[----:B------:R0:W-:Y:S02]  /*18fa0*/  STL [R1+0x604], R12 ;  /* 0x0006040c01007387 */ /* 0x0001e40000100800 */
[----:B0-----:R-:W-:-:S02]  /*18fb0*/  SHF.R.S32.HI R12, RZ, 0x1f, R8 ;  /* 0x0000001fff0c7819 */ /* 0x001fc40000011408 */
[----:B------:R-:W-:-:S03]  /*18fc0*/  SHF.R.S32.HI R8, RZ, 0x1f, R26 ;  /* 0x0000001fff087819 */ /* 0x000fc6000001141a */
        /* <DEDUP_REMOVED lines=50> */
[----:B------:R-:W4:Y:S04]  /*192f0*/  LDL R12, [R1+0x580] ;  /* 0x00058000010c7983 */ /* 0x000f280000100800 */
[----:B------:R-:W4:Y:S01]  /*19300*/  LDL R61, [R1+0x588] ;  /* 0x00058800013d7983 */ /* 0x000f220000100800 */
[----:B---3--:R-:W-:-:S05]  /*19310*/  SHF.R.S32.HI R2, RZ, 0x1f, R3 ;  /* 0x0000001fff027819 */ /* 0x008fca0000011403 */
        /* <DEDUP_REMOVED lines=33> */
[----:B------:R-:W-:Y:S02]  /*19530*/  SHF.R.S32.HI R12, RZ, 0x1f, R12 ;  /* 0x0000001fff0c7819 */ /* 0x000fe4000001140c */
[----:B------:R-:W-:-:S03]  /*19540*/  SHF.R.S32.HI R61, RZ, 0x1f, R61 ;  /* 0x0000001fff3d7819 */ /* 0x000fc6000001143d */
[----:B------:R0:W-:Y:S04]  /*19550*/  STL [R1+0x6a8], R12 ;  /* 0x0006a80c01007387 */ /* 0x0001e80000100800 */
[----:B0-----:R-:W4:Y:S04]  /*19560*/  LDL.LU R12, [R1+0x2618] ;  /* 0x00261800010c7983 */ /* 0x001f280000300800 */
[----:B------:R0:W-:Y:S01]  /*19570*/  STL [R1+0x6ac], R61 ;  /* 0x0006ac3d01007387 */ /* 0x0001e20000100800 */
[----:B---3--:R-:W-:Y:S02]  /*19580*/  SHF.R.S32.HI R26, RZ, 0x1f, R26 ;  /* 0x0000001fff1a7819 */ /* 0x008fe4000001141a */
[----:B------:R-:W-:Y:S01]  /*19590*/  SHF.R.S32.HI R8, RZ, 0x1f, R8 ;  /* 0x0000001fff087819 */ /* 0x000fe20000011408 */
[----:B0-----:R-:W3:Y:S04]  /*195a0*/  LDL.LU R61, [R1+0x14] ;  /* 0x00001400013d7983 */ /* 0x001ee80000300800 */
[----:B------:R0:W-:Y:S01]  /*195b0*/  STL [R1+0x6b0], R26 ;  /* 0x0006b01a01007387 */ /* 0x0001e20000100800 */
[----:B--2---:R-:W-:-:S03]  /*195c0*/  SHF.R.S32.HI R25, RZ, 0x1f, R25 ;  /* 0x0000001fff197819 */ /* 0x004fc60000011419 */
[----:B0-----:R-:W2:Y:S01]  /*195d0*/  LDL.LU R26, [R1+0x2614] ;  /* 0x00261400011a7983 */ /* 0x001ea20000300800 */
[----:B------:R-:W-:-:S03]  /*195e0*/  SHF.R.S32.HI R24, RZ, 0x1f, R24 ;  /* 0x0000001fff187819 */ /* 0x000fc60000011418 */
[----:B------:R0:W-:Y:S01]  /*195f0*/  STL [R1+0x6b4], R8 ;  /* 0x0006b40801007387 */ /* 0x0001e20000100800 */
[----:B------:R-:W-:Y:S02]  /*19600*/  SHF.R.S32.HI R2, RZ, 0x1f, R2 ;  /* 0x0000001fff027819 */ /* 0x000fe40000011402 */
[----:B------:R-:W-:Y:S01]  /*19610*/  SHF.R.S32.HI R59, RZ, 0x1f, R59 ;  /* 0x0000001fff3b7819 */ /* 0x000fe2000001143b */
[----:B0-----:R-:W2:Y:S01]  /*19620*/  LDL.LU R8, [R1+0x2610] ;  /* 0x0026100001087983 */ /* 0x001ea20000300800 */
[----:B------:R-:W-:-:S03]  /*19630*/  SHF.R.S32.HI R15, RZ, 0x1f, R15 ;  /* 0x0000001fff0f7819 */ /* 0x000fc6000001140f */
[----:B------:R0:W-:Y:S01]  /*19640*/  STL [R1+0x6b8], R25 ;  /* 0x0006b81901007387 */ /* 0x0001e20000100800 */
[----:B------:R-:W-:-:S03]  /*19650*/  SHF.R.S32.HI R23, RZ, 0x1f, R23 ;  /* 0x0000001fff177819 */ /* 0x000fc60000011417 */
[----:B0-----:R-:W2:Y:S04]  /*19660*/  LDL.LU R25, [R1+0x260c] ;  /* 0x00260c0001197983 */ /* 0x001ea80000300800 */
[----:B------:R0:W-:Y:S04]  /*19670*/  STL [R1+0x6bc], R2 ;  /* 0x0006bc0201007387 */ /* 0x0001e80000100800 */
[----:B0-----:R-:W2:Y:S01]  /*19680*/  LDL.LU R2, [R1+0x2608] ;  /* 0x0026080001027983 */ /* 0x001ea20000300800 */
[----:B-----5:R-:W-:-:S03]  /*19690*/  SHF.R.S32.HI R13, RZ, 0x1f, R13 ;  /* 0x0000001fff0d7819 */ /* 0x020fc6000001140d */
[----:B------:R0:W-:Y:S01]  /*196a0*/  STL [R1+0x6c0], R24 ;  /* 0x0006c01801007387 */ /* 0x0001e20000100800 */
[----:B------:R-:W-:Y:S02]  /*196b0*/  SHF.R.S32.HI R22, RZ, 0x1f, R22 ;  /* 0x0000001fff167819 */ /* 0x000fe40000011416 */
[----:B------:R-:W-:Y:S01]  /*196c0*/  SHF.R.S32.HI R14, RZ, 0x1f, R14 ;  /* 0x0000001fff0e7819 */ /* 0x000fe2000001140e */
[----:B0-----:R-:W5:Y:S04]  /*196d0*/  LDL.LU R24, [R1+0x2604] ;  /* 0x0026040001187983 */ /* 0x001f680000300800 */
[----:B------:R0:W-:Y:S01]  /*196e0*/  STL [R1+0x6c4], R59 ;  /* 0x0006c43b01007387 */ /* 0x0001e20000100800 */
[----:B------:R-:W-:-:S03]  /*196f0*/  SHF.R.S32.HI R21, RZ, 0x1f, R21 ;  /* 0x0000001fff157819 */ /* 0x000fc60000011415 */
[----:B0-----:R-:W2:Y:S04]  /*19700*/  LDL.LU R59, [R1] ;  /* 0x00000000013b7983 */ /* 0x001ea80000300800 */
[----:B------:R0:W-:Y:S01]  /*19710*/  STL [R1+0x6c8], R15 ;  /* 0x0006c80f01007387 */ /* 0x0001e20000100800 */
[----:B------:R-:W-:-:S03]  /*19720*/  SHF.R.S32.HI R6, RZ, 0x1f, R6 ;  /* 0x0000001fff067819 */ /* 0x000fc60000011406 */
[----:B0-----:R-:W5:Y:S04]  /*19730*/  LDL.LU R15, [R1+0x2600] ;  /* 0x00260000010f7983 */ /* 0x001f680000300800 */
        /* <DEDUP_REMOVED lines=37> */
[----:B----4-:R-:W-:-:S03]  /*19990*/  SHF.R.S32.HI R55, RZ, 0x1f, R55 ;  /* 0x0000001fff377819 */ /* 0x010fc60000011437 */
[----:B0-----:R-:W4:Y:S04]  /*199a0*/  LDL.LU R58, [R1+0x25cc] ;  /* 0x0025cc00013a7983 */ /* 0x001f280000300800 */
[----:B------:R0:W-:Y:S04]  /*199b0*/  STL [R1+0x700], R60 ;  /* 0x0007003c01007387 */ /* 0x0001e80000100800 */
[----:B0-----:R-:W5:Y:S04]  /*199c0*/  LDL.LU R60, [R1+0x25c8] ;  /* 0x0025c800013c7983 */ /* 0x001f680000300800 */
[----:B------:R0:W-:Y:S04]  /*199d0*/  STL [R1+0x704], R17 ;  /* 0x0007041101007387 */ /* 0x0001e80000100800 */
[----:B0-----:R-:W2:Y:S04]  /*199e0*/  LDL.LU R17, [R1+0x25c4] ;  /* 0x0025c40001117983 */ /* 0x001ea80000300800 */
[----:B------:R0:W-:Y:S04]  /*199f0*/  STL [R1+0x708], R3 ;  /* 0x0007080301007387 */ /* 0x0001e80000100800 */
[----:B0-----:R-:W3:Y:S04]  /*19a00*/  LDL.LU R3, [R1+0x25c0] ;  /* 0x0025c00001037983 */ /* 0x001ee80000300800 */
[----:B------:R0:W-:Y:S04]  /*19a10*/  STL [R1+0x70c], R5 ;  /* 0x00070c0501007387 */ /* 0x0001e80000100800 */
[----:B0-----:R-:W4:Y:S04]  /*19a20*/  LDL.LU R5, [R1+0x25bc] ;  /* 0x0025bc0001057983 */ /* 0x001f280000300800 */
[----:B------:R0:W-:Y:S04]  /*19a30*/  STL [R1+0x710], R0 ;  /* 0x0007100001007387 */ /* 0x0001e80000100800 */
[----:B0-----:R-:W5:Y:S04]  /*19a40*/  LDL.LU R0, [R1+0x25b8] ;  /* 0x0025b80001007983 */ /* 0x001f680000300800 */
[----:B------:R0:W-:Y:S04]  /*19a50*/  STL [R1+0x718], R55 ;  /* 0x0007183701007387 */ /* 0x0001e80000100800 */
[----:B0-----:R-:W2:Y:S02]  /*19a60*/  LDL.LU R55, [R1+0x25b4] ;  /* 0x0025b40001377983 */ /* 0x001ea40000300800 */
[----:B--2---:R-:W-:-:S05]  /*19a70*/  SHF.R.S32.HI R55, RZ, 0x1f, R55 ;  /* 0x0000001fff377819 */ /* 0x004fca0000011437 */
[----:B------:R0:W-:Y:S04]  /*19a80*/  STL [R1+0x71c], R55 ;  /* 0x00071c3701007387 */ /* 0x0001e80000100800 */
[----:B0-----:R-:W2:Y:S01]  /*19a90*/  LDL.LU R55, [R1+0x25b0] ;  /* 0x0025b00001377983 */ /* 0x001ea20000300800 */
[----:B---3--:R-:W-:-:S05]  /*19aa0*/  SHF.R.S32.HI R3, RZ, 0x1f, R3 ;  /* 0x0000001fff037819 */ /* 0x008fca0000011403 */
[----:B------:R2:W-:Y:S02]  /*19ab0*/  STL [R1+0x720], R3 ;  /* 0x0007200301007387 */ /* 0x0005e40000100800 */
[----:B--2---:R-:W-:-:S05]  /*19ac0*/  IADD3 R3, P5, R61, R55, RZ ;  /* 0x000000373d037210 */ /* 0x004fca0007fbe0ff */
[----:B------:R0:W-:Y:S04]  /*19ad0*/  STL [R1+0x2498], R3 ;  /* 0x0024980301007387 */ /* 0x0001e80000100800 */
[----:B0-----:R-:W2:Y:S02]  /*19ae0*/  LDL.LU R3, [R1+0x25ac] ;  /* 0x0025ac0001037983 */ /* 0x001ea40000300800 */
[----:B--2---:R-:W-:-:S05]  /*19af0*/  IADD3 R61, P6, R61, R3, RZ ;  /* 0x000000033d3d7210 */ /* 0x004fca0007fde0ff */
[----:B------:R4:W-:Y:S02]  /*19b00*/  STL [R1+0x2490], R61 ;  /* 0x0024903d01007387 */ /* 0x0009e40000100800 */
[----:B----4-:R-:W-:-:S05]  /*19b10*/  IADD3 R61, P0, R5, R55, RZ ;  /* 0x00000037053d7210 */ /* 0x010fca0007f1e0ff */
[----:B------:R0:W-:Y:S04]  /*19b20*/  STL [R1+0x2494], R61 ;  /* 0x0024943d01007387 */ /* 0x0001e80000100800 */
[----:B0-----:R-:W2:Y:S01]  /*19b30*/  LDL.LU R61, [R1+0x25a8] ;  /* 0x0025a800013d7983 */ /* 0x001ea20000300800 */
[----:B------:R-:W-:-:S05]  /*19b40*/  IADD3 R5, P1, R5, R3, RZ ;  /* 0x0000000305057210 */ /* 0x000fca0007f3e0ff */
[----:B------:R2:W-:Y:S02]  /*19b50*/  STL [R1+0x2488], R5 ;  /* 0x0024880501007387 */ /* 0x0005e40000100800 */
[----:B--2---:R-:W-:-:S05]  /*19b60*/  IADD3 R5, P2, R61, R55, RZ ;  /* 0x000000373d057210 */ /* 0x004fca0007f5e0ff */
[----:B------:R0:W-:Y:S04]  /*19b70*/  STL [R1+0x248c], R5 ;  /* 0x00248c0501007387 */ /* 0x0001e80000100800 */
[----:B0-----:R-:W2:Y:S01]  /*19b80*/  LDL.LU R5, [R1+0x25a4] ;  /* 0x0025a40001057983 */ /* 0x001ea20000300800 */
[----:B------:R-:W-:-:S05]  /*19b90*/  IADD3 R61, P3, R61, R3, RZ ;  /* 0x000000033d3d7210 */ /* 0x000fca0007f7e0ff */
[----:B------:R0:W-:Y:S02]  /*19ba0*/  STL [R1+0x2480], R61 ;  /* 0x0024803d01007387 */ /* 0x0001e40000100800 */
[----:B0-----:R-:W-:-:S05]  /*19bb0*/  IADD3 R61, P4, R17, R55, RZ ;  /* 0x00000037113d7210 */ /* 0x001fca0007f9e0ff */
[----:B------:R2:W-:Y:S02]  /*19bc0*/  STL [R1+0x2484], R61 ;  /* 0x0024843d01007387 */ /* 0x0005e40000100800 */
[----:B--2---:R-:W-:Y:S01]  /*19bd0*/  IMAD.X R61, R59, 0x1, R5, P5 ;  /* 0x000000013b3d7824 */ /* 0x004fe200028e0605 */
[----:B------:R-:W-:-:S04]  /*19be0*/  IADD3 R17, P5, R17, R3, RZ ;  /* 0x0000000311117210 */ /* 0x000fc80007fbe0ff */
[----:B------:R0:W-:Y:S04]  /*19bf0*/  STL [R1+0x247c], R61 ;  /* 0x00247c3d01007387 */ /* 0x0001e80000100800 */
[----:B0-----:R-:W2:Y:S04]  /*19c00*/  LDL.LU R61, [R1+0x25a0] ;  /* 0x0025a000013d7983 */ /* 0x001ea80000300800 */
[----:B------:R0:W-:Y:S04]  /*19c10*/  STL [R1+0x2478], R17 ;  /* 0x0024781101007387 */ /* 0x0001e80000100800 */
[----:B0-----:R-:W3:Y:S02]  /*19c20*/  LDL.LU R17, [R1+0x259c] ;  /* 0x00259c0001117983 */ /* 0x001ee40000300800 */
[----:B---3--:R-:W-:-:S05]  /*19c30*/  IMAD.X R59, R59, 0x1, R17, P6 ;  /* 0x000000013b3b7824 */ /* 0x008fca00030e0611 */
[----:B------:R5:W-:Y:S02]  /*19c40*/  STL [R1+0x246c], R59 ;  /* 0x00246c3b01007387 */ /* 0x000be40000100800 */
[----:B-----5:R-:W-:-:S05]  /*19c50*/  IADD3 R59, P6, R60, R55, RZ ;  /* 0x000000373c3b7210 */ /* 0x020fca0007fde0ff */
[----:B------:R2:W-:Y:S02]  /*19c60*/  STL [R1+0x2474], R59 ;  /* 0x0024743b01007387 */ /* 0x0005e40000100800 */
[----:B--2---:R-:W-:Y:S01]  /*19c70*/  IMAD.X R59, R61, 0x1, R5, P0 ;  /* 0x000000013d3b7824 */ /* 0x004fe200000e0605 */
[----:B------:R-:W-:-:S04]  /*19c80*/  IADD3 R60, P0, R60, R3, RZ ;  /* 0x000000033c3c7210 */ /* 0x000fc80007f1e0ff */
[----:B------:R0:W-:Y:S04]  /*19c90*/  STL [R1+0x2470], R59 ;  /* 0x0024703b01007387 */ /* 0x0001e80000100800 */
[----:B0-----:R-:W2:Y:S04]  /*19ca0*/  LDL.LU R59, [R1+0x2598] ;  /* 0x00259800013b7983 */ /* 0x001ea80000300800 */
[----:B------:R0:W-:Y:S04]  /*19cb0*/  STL [R1+0x2468], R60 ;  /* 0x0024683c01007387 */ /* 0x0001e80000100800 */
[----:B0-----:R-:W3:Y:S01]  /*19cc0*/  LDL.LU R60, [R1+0x2594] ;  /* 0x00259400013c7983 */ /* 0x001ee20000300800 */
[----:B------:R-:W-:-:S05]  /*19cd0*/  IMAD.X R61, R61, 0x1, R17, P1 ;  /* 0x000000013d3d7824 */ /* 0x000fca00008e0611 */
[----:B------:R0:W-:Y:S02]  /*19ce0*/  STL [R1+0x245c], R61 ;  /* 0x00245c3d01007387 */ /* 0x0001e40000100800 */
[----:B0-----:R-:W-:-:S05]  /*19cf0*/  IADD3 R61, P1, R18, R55, RZ ;  /* 0x00000037123d7210 */ /* 0x001fca0007f3e0ff */
[----:B------:R3:W-:Y:S01]  /*19d00*/  STL [R1+0x2464], R61 ;  /* 0x0024643d01007387 */ /* 0x0007e20000100800 */
[----:B------:R-:W-:Y:S02]  /*19d10*/  IMAD R16, R16, UR8, RZ ;  /* 0x0000000810107c24 */ /* 0x000fe4000f8e02ff */
[C---:B---3--:R-:W-:Y:S02]  /*19d20*/  IMAD.X R61, R60.reuse, 0x1, R5, P2 ;  /* 0x000000013c3d7824 */ /* 0x048fe400010e0605 */
[----:B------:R-:W-:-:S03]  /*19d30*/  IMAD.X R60, R60, 0x1, R17, P3 ;  /* 0x000000013c3c7824 */ /* 0x000fc600018e0611 */
[----:B------:R0:W-:Y:S02]  /*19d40*/  STL [R1+0x2460], R61 ;  /* 0x0024603d01007387 */ /* 0x0001e40000100800 */
[----:B0-----:R-:W-:Y:S02]  /*19d50*/  IADD3 R61, P2, R18, R3, RZ ;  /* 0x00000003123d7210 */ /* 0x001fe40007f5e0ff */
[----:B------:R-:W-:-:S03]  /*19d60*/  IADD3 R18, P3, R9, R55, RZ ;  /* 0x0000003709127210 */ /* 0x000fc60007f7e0ff */
[----:B------:R2:W-:Y:S04]  /*19d70*/  STL [R1+0x2458], R61 ;  /* 0x0024583d01007387 */ /* 0x0005e80000100800 */
[----:B------:R0:W-:Y:S04]  /*19d80*/  STL [R1+0x244c], R60 ;  /* 0x00244c3c01007387 */ /* 0x0001e80000100800 */
[----:B------:R1:W-:Y:S01]  /*19d90*/  STL [R1+0x2454], R18 ;  /* 0x0024541201007387 */ /* 0x0003e20000100800 */
[----:B--2---:R-:W-:Y:S01]  /*19da0*/  IMAD.X R61, R59, 0x1, R5, P4 ;  /* 0x000000013b3d7824 */ /* 0x004fe200020e0605 */
[----:B0-----:R-:W-:-:S04]  /*19db0*/  IADD3 R60, P4, R9, R3, RZ ;  /* 0x00000003093c7210 */ /* 0x001fc80007f9e0ff */
[----:B------:R-:W-:Y:S01]  /*19dc0*/  STL [R1+0x2450], R61 ;  /* 0x0024503d01007387 */ /* 0x000fe20000100800 */
[----:B-1----:R-:W-:Y:S01]  /*19dd0*/  IMAD.X R18, R59, 0x1, R17, P5 ;  /* 0x000000013b127824 */ /* 0x002fe200028e0611 */
[----:B------:R-:W-:Y:S02]  /*19de0*/  IADD3 R9, P5, R11, R55, RZ ;  /* 0x000000370b097210 */ /* 0x000fe40007fbe0ff */
[----:B------:R-:W-:Y:S01]  /*19df0*/  STL [R1+0x2448], R60 ;  /* 0x0024483c01007387 */ /* 0x000fe20000100800 */
[----:B------:R-:W-:-:S03]  /*19e00*/  IMAD.X R59, R58, 0x1, R5, P6 ;  /* 0x000000013a3b7824 */ /* 0x000fc600030e0605 */
[----:B------:R0:W-:Y:S04]  /*19e10*/  STL [R1+0x243c], R18 ;  /* 0x00243c1201007387 */ /* 0x0001e80000100800 */
[----:B------:R1:W-:Y:S01]  /*19e20*/  STL [R1+0x2444], R9 ;  /* 0x0024440901007387 */ /* 0x0003e20000100800 */
[----:B0-----:R-:W-:-:S03]  /*19e30*/  IADD3 R18, P6, R11, R3, RZ ;  /* 0x000000030b127210 */ /* 0x001fc60007fde0ff */
[----:B------:R-:W-:Y:S01]  /*19e40*/  STL [R1+0x2440], R59 ;  /* 0x0024403b01007387 */ /* 0x000fe20000100800 */
[----:B-1----:R-:W-:Y:S01]  /*19e50*/  IMAD.X R9, R58, 0x1, R17, P0 ;  /* 0x000000013a097824 */ /* 0x002fe200000e0611 */
[----:B------:R-:W-:Y:S02]  /*19e60*/  IADD3 R11, P0, R6, R55, RZ ;  /* 0x00000037060b7210 */ /* 0x000fe40007f1e0ff */
[----:B------:R0:W-:Y:S04]  /*19e70*/  STL [R1+0x2438], R18 ;  /* 0x0024381201007387 */ /* 0x0001e80000100800 */
[----:B------:R1:W-:Y:S01]  /*19e80*/  STL [R1+0x242c], R9 ;  /* 0x00242c0901007387 */ /* 0x0003e20000100800 */
[----:B0-----:R-:W-:-:S03]  /*19e90*/  IMAD.X R18, R57, 0x1, R5, P1 ;  /* 0x0000000139127824 */ /* 0x001fc600008e0605 */
[----:B------:R0:W-:Y:S01]  /*19ea0*/  STL [R1+0x2434], R11 ;  /* 0x0024340b01007387 */ /* 0x0001e20000100800 */
[----:B-1----:R-:W-:-:S03]  /*19eb0*/  IADD3 R9, P1, R6, R3, RZ ;  /* 0x0000000306097210 */ /* 0x002fc60007f3e0ff */
[----:B------:R-:W-:Y:S04]  /*19ec0*/  STL [R1+0x2430], R18 ;  /* 0x0024301201007387 */ /* 0x000fe80000100800 */
[----:B------:R1:W-:Y:S01]  /*19ed0*/  STL [R1+0x2428], R9 ;  /* 0x0024280901007387 */ /* 0x0003e20000100800 */
[----:B0-----:R-:W-:Y:S01]  /*19ee0*/  IMAD.X R11, R57, 0x1, R17, P2 ;  /* 0x00000001390b7824 */ /* 0x001fe200010e0611 */
[----:B------:R-:W-:-:S04]  /*19ef0*/  IADD3 R6, P2, R14, R55, RZ ;  /* 0x000000370e067210 */ /* 0x000fc80007f5e0ff */
[----:B------:R0:W-:Y:S01]  /*19f00*/  STL [R1+0x241c], R11 ;  /* 0x00241c0b01007387 */ /* 0x0001e20000100800 */
[----:B-1----:R-:W-:-:S03]  /*19f10*/  IMAD.X R9, R19, 0x1, R5, P3 ;  /* 0x0000000113097824 */ /* 0x002fc600018e0605 */
[----:B------:R1:W-:Y:S04]  /*19f20*/  STL [R1+0x2424], R6 ;  /* 0x0024240601007387 */ /* 0x0003e80000100800 */
[----:B------:R2:W-:Y:S01]  /*19f30*/  STL [R1+0x2420], R9 ;  /* 0x0024200901007387 */ /* 0x0005e20000100800 */
[----:B0-----:R-:W-:Y:S01]  /*19f40*/  IADD3 R11, P3, R14, R3, RZ ;  /* 0x000000030e0b7210 */ /* 0x001fe20007f7e0ff */
[----:B-1----:R-:W-:-:S04]  /*19f50*/  IMAD.X R6, R19, 0x1, R17, P4 ;  /* 0x0000000113067824 */ /* 0x002fc800020e0611 */
[----:B------:R0:W-:Y:S01]  /*19f60*/  STL [R1+0x2418], R11 ;  /* 0x0024180b01007387 */ /* 0x0001e20000100800 */
[----:B--2---:R-:W-:-:S03]  /*19f70*/  IADD3 R9, P4, R13, R55, RZ ;  /* 0x000000370d097210 */ /* 0x004fc60007f9e0ff */
[----:B------:R1:W-:Y:S04]  /*19f80*/  STL [R1+0x240c], R6 ;  /* 0x00240c0601007387 */ /* 0x0003e80000100800 */
[----:B------:R2:W-:Y:S01]  /*19f90*/  STL [R1+0x2414], R9 ;  /* 0x0024140901007387 */ /* 0x0005e20000100800 */
[----:B0-----:R-:W-:Y:S01]  /*19fa0*/  IMAD.X R11, R20, 0x1, R5, P5 ;  /* 0x00000001140b7824 */ /* 0x001fe200028e0605 */
[----:B-1----:R-:W-:-:S04]  /*19fb0*/  IADD3 R6, P5, R13, R3, RZ ;  /* 0x000000030d067210 */ /* 0x002fc80007fbe0ff */
[----:B------:R0:W-:Y:S01]  /*19fc0*/  STL [R1+0x2410], R11 ;  /* 0x0024100b01007387 */ /* 0x0001e20000100800 */
[----:B--2---:R-:W-:-:S03]  /*19fd0*/  IMAD.X R9, R20, 0x1, R17, P6 ;  /* 0x0000000114097824 */ /* 0x004fc600030e0611 */
        /* <DEDUP_REMOVED lines=10> */
[----:B------:R-:W-:Y:S01]  /*1a080*/  STL [R1+0x23ec], R11 ;  /* 0x0023ec0b01007387 */ /* 0x000fe20000100800 */
[----:B--2---:R-:W-:Y:S01]  /*1a090*/  IMAD.X R9, R22, 0x1, R5, P2 ;  /* 0x0000000116097824 */ /* 0x004fe200010e0605 */
[----:B------:R-:W-:Y:S02]  /*1a0a0*/  IADD3 R2, P2, R2, R3, RZ ;  /* 0x0000000302027210 */ /* 0x000fe40007f5e0ff */
[----:B------:R0:W-:Y:S04]  /*1a0b0*/  STL [R1+0x23f4], R6 ;  /* 0x0023f40601007387 */ /* 0x0001e80000100800 */
[----:B------:R1:W-:Y:S04]  /*1a0c0*/  STL [R1+0x23f0], R9 ;  /* 0x0023f00901007387 */ /* 0x0003e80000100800 */
[----:B------:R-:W2:Y:S01]  /*1a0d0*/  LDL.LU R18, [R1+0x30] ;  /* 0x0000300001127983 */ /* 0x000ea20000300800 */
[----:B0-----:R-:W-:-:S03]  /*1a0e0*/  IMAD.X R6, R22, 0x1, R17, P3 ;  /* 0x0000000116067824 */ /* 0x001fc600018e0611 */
[----:B------:R0:W-:Y:S01]  /*1a0f0*/  STL [R1+0x23e8], R2 ;  /* 0x0023e80201007387 */ /* 0x0001e20000100800 */
[----:B-1----:R-:W-:-:S03]  /*1a100*/  IMAD.X R9, R23, 0x1, R5, P4 ;  /* 0x0000000117097824 */ /* 0x002fc600020e0605 */
[----:B------:R1:W-:Y:S01]  /*1a110*/  STL [R1+0x23dc], R6 ;  /* 0x0023dc0601007387 */ /* 0x0003e20000100800 */
[----:B0-----:R-:W-:-:S05]  /*1a120*/  IADD3 R2, P3, R8, R55, RZ ;  /* 0x0000003708027210 */ /* 0x001fca0007f7e0ff */
[----:B------:R0:W-:Y:S01]  /*1a130*/  STL [R1+0x23e4], R2 ;  /* 0x0023e40201007387 */ /* 0x0001e20000100800 */
[----:B-1----:R-:W-:-:S03]  /*1a140*/  IADD3 R6, P4, R8, R3, RZ ;  /* 0x0000000308067210 */ /* 0x002fc60007f9e0ff */
[----:B------:R-:W-:Y:S04]  /*1a150*/  STL [R1+0x23e0], R9 ;  /* 0x0023e00901007387 */ /* 0x000fe80000100800 */
[----:B------:R-:W3:Y:S01]  /*1a160*/  LDL.LU R59, [R1+0x34] ;  /* 0x00003400013b7983 */ /* 0x000ee20000300800 */
[----:B0-----:R-:W-:-:S03]  /*1a170*/  IMAD.X R2, R23, 0x1, R17, P5 ;  /* 0x0000000117027824 */ /* 0x001fc600028e0611 */
[----:B------:R0:W-:Y:S01]  /*1a180*/  STL [R1+0x23d8], R6 ;  /* 0x0023d80601007387 */ /* 0x0001e20000100800 */
[----:B------:R-:W-:-:S03]  /*1a190*/  IMAD.X R8, R24, 0x1, R5, P6 ;  /* 0x0000000118087824 */ /* 0x000fc600030e0605 */
[----:B------:R1:W-:Y:S01]  /*1a1a0*/  STL [R1+0x23cc], R2 ;  /* 0x0023cc0201007387 */ /* 0x0003e20000100800 */
[----:B0-----:R-:W-:-:S05]  /*1a1b0*/  IADD3 R6, P5, R12, R55, RZ ;  /* 0x000000370c067210 */ /* 0x001fca0007fbe0ff */
[----:B------:R0:W-:Y:S01]  /*1a1c0*/  STL [R1+0x23d4], R6 ;  /* 0x0023d40601007387 */ /* 0x0001e20000100800 */
[----:B-1----:R-:W-:-:S03]  /*1a1d0*/  IADD3 R2, P6, R12, R3, RZ ;  /* 0x000000030c027210 */ /* 0x002fc60007fde0ff */
[----:B------:R1:W-:Y:S04]  /*1a1e0*/  STL [R1+0x23d0], R8 ;  /* 0x0023d00801007387 */ /* 0x0003e80000100800 */
[----:B------:R-:W4:Y:S01]  /*1a1f0*/  LDL.LU R9, [R1+0x38] ;  /* 0x0000380001097983 */ /* 0x000f220000300800 */
[----:B0-----:R-:W-:-:S03]  /*1a200*/  IMAD.X R6, R24, 0x1, R17, P0 ;  /* 0x0000000118067824 */ /* 0x001fc600000e0611 */
[----:B------:R0:W-:Y:S01]  /*1a210*/  STL [R1+0x23c8], R2 ;  /* 0x0023c80201007387 */ /* 0x0001e20000100800 */
[----:B-1----:R-:W-:-:S03]  /*1a220*/  IMAD.X R8, R25, 0x1, R5, P1 ;  /* 0x0000000119087824 */ /* 0x002fc600008e0605 */
[----:B------:R1:W-:Y:S01]  /*1a230*/  STL [R1+0x23bc], R6 ;  /* 0x0023bc0601007387 */ /* 0x0003e20000100800 */
[----:B0-----:R-:W-:-:S05]  /*1a240*/  IADD3 R2, P0, R16, R55, RZ ;  /* 0x0000003710027210 */ /* 0x001fca0007f1e0ff */
[----:B------:R0:W-:Y:S04]  /*1a250*/  STL [R1+0x23c4], R2 ;  /* 0x0023c40201007387 */ /* 0x0001e80000100800 */
[----:B------:R5:W-:Y:S04]  /*1a260*/  STL [R1+0x23c0], R8 ;  /* 0x0023c00801007387 */ /* 0x000be80000100800 */
[----:B------:R-:W4:Y:S01]  /*1a270*/  LDL.LU R60, [R1+0x50] ;  /* 0x00005000013c7983 */ /* 0x000f220000300800 */
[----:B-1----:R-:W-:Y:S01]  /*1a280*/  IADD3 R6, P1, R16, R3, RZ ;  /* 0x0000000310067210 */ /* 0x002fe20007f3e0ff */
[----:B0-----:R-:W-:-:S04]  /*1a290*/  IMAD.X R2, R25, 0x1, R17, P2 ;  /* 0x0000000119027824 */ /* 0x001fc800010e0611 */
[----:B------:R0:W-:Y:S01]  /*1a2a0*/  STL [R1+0x23b8], R6 ;  /* 0x0023b80601007387 */ /* 0x0001e20000100800 */
[----:B-----5:R-:W-:Y:S01]  /*1a2b0*/  IADD3 R8, P2, R4, R55, RZ ;  /* 0x0000003704087210 */ /* 0x020fe20007f5e0ff */
[----:B------:R-:W-:Y:S02]  /*1a2c0*/  IMAD R10, R10, UR8, RZ ;  /* 0x000000080a0a7c24 */ /* 0x000fe4000f8e02ff */
[----:B------:R1:W-:Y:S01]  /*1a2d0*/  STL [R1+0x23ac], R2 ;  /* 0x0023ac0201007387 */ /* 0x0003e20000100800 */
[----:B0-----:R-:W-:-:S03]  /*1a2e0*/  IMAD.X R6, R26, 0x1, R5, P3 ;  /* 0x000000011a067824 */ /* 0x001fc600018e0605 */
[----:B------:R-:W-:Y:S01]  /*1a2f0*/  STL [R1+0x23b4], R8 ;  /* 0x0023b40801007387 */ /* 0x000fe20000100800 */
[----:B------:R-:W-:Y:S02]  /*1a300*/  SHF.R.S32.HI R29, RZ, 0x1f, R4 ;  /* 0x0000001fff1d7819 */ /* 0x000fe40000011404 */
[----:B-1----:R-:W-:Y:S01]  /*1a310*/  IADD3 R2, P3, R4, R3, RZ ;  /* 0x0000000304027210 */ /* 0x002fe20007f7e0ff */
[----:B------:R0:W-:Y:S01]  /*1a320*/  STL [R1+0x23b0], R6 ;  /* 0x0023b00601007387 */ /* 0x0001e20000100800 */
[----:B------:R-:W-:-:S03]  /*1a330*/  IMAD.X R4, R26, 0x1, R17, P4 ;  /* 0x000000011a047824 */ /* 0x000fc600020e0611 */
[----:B------:R-:W5:Y:S04]  /*1a340*/  LDL.LU R61, [R1+0x80] ;  /* 0x00008000013d7983 */ /* 0x000f680000300800 */
[----:B------:R1:W-:Y:S01]  /*1a350*/  STL [R1+0x23a8], R2 ;  /* 0x0023a80201007387 */ /* 0x0003e20000100800 */
[----:B0-----:R-:W-:-:S03]  /*1a360*/  IMAD.X R6, R27, 0x1, R5, P5 ;  /* 0x000000011b067824 */ /* 0x001fc600028e0605 */
[----:B------:R0:W-:Y:S01]  /*1a370*/  STL [R1+0x239c], R4 ;  /* 0x00239c0401007387 */ /* 0x0001e20000100800 */
[----:B------:R-:W-:Y:S01]  /*1a380*/  IMAD R7, R7, UR8, RZ ;  /* 0x0000000807077c24 */ /* 0x000fe2000f8e02ff */
[C---:B-1----:R-:W-:Y:S02]  /*1a390*/  IADD3 R2, P4, R10.reuse, R55, RZ ;  /* 0x000000370a027210 */ /* 0x042fe40007f9e0ff */
[----:B------:R-:W-:Y:S02]  /*1a3a0*/  SHF.R.S32.HI R28, RZ, 0x1f, R16 ;  /* 0x0000001fff1c7819 */ /* 0x000fe40000011410 */
[----:B0-----:R-:W-:Y:S01]  /*1a3b0*/  IADD3 R4, P5, R10, R3, RZ ;  /* 0x000000030a047210 */ /* 0x001fe20007fbe0ff */
[----:B------:R0:W-:Y:S04]  /*1a3c0*/  STL [R1+0x23a4], R2 ;  /* 0x0023a40201007387 */ /* 0x0001e80000100800 */
[----:B------:R1:W-:Y:S04]  /*1a3d0*/  STL [R1+0x23a0], R6 ;  /* 0x0023a00601007387 */ /* 0x0003e80000100800 */
[----:B------:R-:W5:Y:S01]  /*1a3e0*/  LDL.LU R58, [R1+0x84] ;  /* 0x00008400013a7983 */ /* 0x000f620000300800 */
[----:B0-----:R-:W-:-:S03]  /*1a3f0*/  IMAD.X R2, R27, 0x1, R17, P6 ;  /* 0x000000011b027824 */ /* 0x001fc600030e0611 */
[----:B------:R0:W-:Y:S01]  /*1a400*/  STL [R1+0x2398], R4 ;  /* 0x0023980401007387 */ /* 0x0001e20000100800 */
[----:B-1----:R-:W-:-:S03]  /*1a410*/  IMAD.X R6, R28, 0x1, R5, P0 ;  /* 0x000000011c067824 */ /* 0x002fc600000e0605 */
[----:B------:R1:W-:Y:S01]  /*1a420*/  STL [R1+0x238c], R2 ;  /* 0x00238c0201007387 */ /* 0x0003e20000100800 */
[C---:B0-----:R-:W-:Y:S02]  /*1a430*/  IADD3 R4, P6, R7.reuse, R55, RZ ;  /* 0x0000003707047210 */ /* 0x041fe40007fde0ff */
[----:B-1----:R-:W-:-:S03]  /*1a440*/  IADD3 R2, P0, R7, R3, RZ ;  /* 0x0000000307027210 */ /* 0x002fc60007f1e0ff */
[----:B------:R0:W-:Y:S04]  /*1a450*/  STL [R1+0x2394], R4 ;  /* 0x0023940401007387 */ /* 0x0001e80000100800 */
[----:B------:R1:W-:Y:S04]  /*1a460*/  STL [R1+0x2390], R6 ;  /* 0x0023900601007387 */ /* 0x0003e80000100800 */
[----:B------:R-:W5:Y:S01]  /*1a470*/  LDL.LU R11, [R1+0x88] ;  /* 0x00008800010b7983 */ /* 0x000f620000300800 */
[----:B0-----:R-:W-:-:S03]  /*1a480*/  IMAD.X R4, R28, 0x1, R17, P1 ;  /* 0x000000011c047824 */ /* 0x001fc600008e0611 */
[----:B------:R2:W-:Y:S01]  /*1a490*/  STL [R1+0x2388], R2 ;  /* 0x0023880201007387 */ /* 0x0005e20000100800 */
[----:B-1----:R-:W-:-:S03]  /*1a4a0*/  IMAD.X R6, R29, 0x1, R5, P2 ;  /* 0x000000011d067824 */ /* 0x002fc600010e0605 */
[----:B------:R0:W-:Y:S01]  /*1a4b0*/  STL [R1+0x2378], R4 ;  /* 0x0023780401007387 */ /* 0x0001e20000100800 */
[----:B------:R-:W-:Y:S02]  /*1a4c0*/  SHF.R.S32.HI R30, RZ, 0x1f, R10 ;  /* 0x0000001fff1e7819 */ /* 0x000fe4000001140a */
[----:B------:R-:W-:Y:S02]  /*1a4d0*/  SHF.R.S32.HI R31, RZ, 0x1f, R7 ;  /* 0x0000001fff1f7819 */ /* 0x000fe40000011407 */
[----:B------:R-:W-:Y:S02]  /*1a4e0*/  SHF.R.S32.HI R32, RZ, 0x1f, R32 ;  /* 0x0000001fff207819 */ /* 0x000fe40000011420 */
[C---:B--2---:R-:W-:Y:S02]  /*1a4f0*/  IADD3 R2, P1, R18.reuse, R55, RZ ;  /* 0x0000003712027210 */ /* 0x044fe40007f3e0ff */
[----:B0-----:R-:W-:-:S03]  /*1a500*/  IADD3 R4, P2, R18, R3, RZ ;  /* 0x0000000312047210 */ /* 0x001fc60007f5e0ff */
[----:B------:R0:W-:Y:S04]  /*1a510*/  STL [R1+0x2380], R2 ;  /* 0x0023800201007387 */ /* 0x0001e80000100800 */
[----:B------:R1:W-:Y:S04]  /*1a520*/  STL [R1+0x237c], R6 ;  /* 0x00237c0601007387 */ /* 0x0003e80000100800 */
[----:B------:R-:W2:Y:S01]  /*1a530*/  LDL.LU R18, [R1+0x90] ;  /* 0x0000900001127983 */ /* 0x000ea20000300800 */
[----:B0-----:R-:W-:-:S03]  /*1a540*/  IMAD.X R2, R29, 0x1, R17, P3 ;  /* 0x000000011d027824 */ /* 0x001fc600018e0611 */
[----:B------:R3:W-:Y:S01]  /*1a550*/  STL [R1+0x2384], R4 ;  /* 0x0023840401007387 */ /* 0x0007e20000100800 */
[----:B-1----:R-:W-:-:S03]  /*1a560*/  IMAD.X R6, R30, 0x1, R5, P4 ;  /* 0x000000011e067824 */ /* 0x002fc600020e0605 */
[----:B------:R0:W-:Y:S01]  /*1a570*/  STL [R1+0x2368], R2 ;  /* 0x0023680201007387 */ /* 0x0001e20000100800 */
[C---:B---3--:R-:W-:Y:S02]  /*1a580*/  IADD3 R4, P3, R59.reuse, R55, RZ ;  /* 0x000000373b047210 */ /* 0x048fe40007f7e0ff */
[----:B0-----:R-:W-:-:S03]  /*1a590*/  IADD3 R2, P4, R59, R3, RZ ;  /* 0x000000033b027210 */ /* 0x001fc60007f9e0ff */
[----:B------:R0:W-:Y:S04]  /*1a5a0*/  STL [R1+0x2370], R4 ;  /* 0x0023700401007387 */ /* 0x0001e80000100800 */
[----:B------:R1:W-:Y:S04]  /*1a5b0*/  STL [R1+0x236c], R6 ;  /* 0x00236c0601007387 */ /* 0x0003e80000100800 */
[----:B------:R-:W3:Y:S01]  /*1a5c0*/  LDL.LU R59, [R1+0xa8] ;  /* 0x0000a800013b7983 */ /* 0x000ee20000300800 */
[----:B0-----:R-:W-:-:S03]  /*1a5d0*/  IMAD.X R4, R30, 0x1, R17, P5 ;  /* 0x000000011e047824 */ /* 0x001fc600028e0611 */
[----:B------:R4:W-:Y:S01]  /*1a5e0*/  STL [R1+0x2374], R2 ;  /* 0x0023740201007387 */ /* 0x0009e20000100800 */
[----:B-1----:R-:W-:-:S03]  /*1a5f0*/  IMAD.X R6, R31, 0x1, R5, P6 ;  /* 0x000000011f067824 */ /* 0x002fc600030e0605 */
[----:B------:R0:W-:Y:S01]  /*1a600*/  STL [R1+0x2358], R4 ;  /* 0x0023580401007387 */ /* 0x0001e20000100800 */
[C---:B----4-:R-:W-:Y:S02]  /*1a610*/  IADD3 R2, P5, R9.reuse, R55, RZ ;  /* 0x0000003709027210 */ /* 0x050fe40007fbe0ff */
[----:B0-----:R-:W-:-:S03]  /*1a620*/  IADD3 R4, P6, R9, R3, RZ ;  /* 0x0000000309047210 */ /* 0x001fc60007fde0ff */
[----:B------:R0:W-:Y:S04]  /*1a630*/  STL [R1+0x2360], R2 ;  /* 0x0023600201007387 */ /* 0x0001e80000100800 */
[----:B------:R1:W-:Y:S04]  /*1a640*/  STL [R1+0x235c], R6 ;  /* 0x00235c0601007387 */ /* 0x0003e80000100800 */
[----:B------:R-:W4:Y:S01]  /*1a650*/  LDL.LU R9, [R1+0xb0] ;  /* 0x0000b00001097983 */ /* 0x000f220000300800 */
        /* <DEDUP_REMOVED lines=8> */
[----:B------:R-:W4:Y:S01]  /*1a6e0*/  LDL.LU R60, [R1+0xc8] ;  /* 0x0000c800013c7983 */ /* 0x000f220000300800 */
[----:B------:R-:W-:Y:S01]  /*1a6f0*/  SHF.R.S32.HI R33, RZ, 0x1f, R33 ;  /* 0x0000001fff217819 */ /* 0x000fe20000011421 */
[----:B0-----:R-:W-:-:S02]  /*1a700*/  IMAD.X R4, R32, 0x1, R17, P2 ;  /* 0x0000000120047824 */ /* 0x001fc400010e0611 */
[----:B------:R5:W-:Y:S02]  /*1a710*/  STL [R1+0x2354], R2 ;  /* 0x0023540201007387 */ /* 0x000be40000100800 */
[----:B-1----:R-:W-:Y:S02]  /*1a720*/  IMAD.X R6, R33, 0x1, R5, P3 ;  /* 0x0000000121067824 */ /* 0x002fe400018e0605 */
[----:B------:R0:W-:Y:S01]  /*1a730*/  STL [R1+0x2338], R4 ;  /* 0x0023380401007387 */ /* 0x0001e20000100800 */
[C---:B-----5:R-:W-:Y:S02]  /*1a740*/  IADD3 R2, P2, R61.reuse, R55, RZ ;  /* 0x000000373d027210 */ /* 0x060fe40007f5e0ff */
        /* <DEDUP_REMOVED lines=20> */
[----:B------:R-:W-:Y:S02]  /*1a890*/  SHF.R.S32.HI R36, RZ, 0x1f, R36 ;  /* 0x0000001fff247819 */ /* 0x000fe40000011424 */
[----:B-1----:R-:W-:Y:S01]  /*1a8a0*/  IADD3 R4, P0, R11, R3, RZ ;  /* 0x000000030b047210 */ /* 0x002fe20007f1e0ff */
        /* <DEDUP_REMOVED lines=44> */
[----:B------:R-:W-:Y:S04]  /*1ab70*/  STL [R1+0x22e4], R4 ;  /* 0x0022e40401007387 */ /* 0x000fe80000100800 */
[----:B------:R0:W-:Y:S01]  /*1ab80*/  STL [R1+0x22c8], R2 ;  /* 0x0022c80201007387 */ /* 0x0001e20000100800 */
[C---:B-----5:R-:W-:Y:S01]  /*1ab90*/  IADD3 R6, P2, R61.reuse, R55, RZ ;  /* 0x000000373d067210 */ /* 0x060fe20007f5e0ff */
[----:B0-----:R-:W-:Y:S01]  /*1aba0*/  IMAD.X R2, R40, 0x1, R5, P3 ;  /* 0x0000000128027824 */ /* 0x001fe200018e0605 */
[----:B------:R-:W-:-:S03]  /*1abb0*/  IADD3 R4, P3, R61, R3, RZ ;  /* 0x000000033d047210 */ /* 0x000fc60007f7e0ff */
[----:B------:R-:W-:Y:S01]  /*1abc0*/  STL [R1+0x22d0], R6 ;  /* 0x0022d00601007387 */ /* 0x000fe20000100800 */
[----:B------:R-:W-:-:S03]  /*1abd0*/  SHF.R.S32.HI R41, RZ, 0x1f, R41 ;  /* 0x0000001fff297819 */ /* 0x000fc60000011429 */
[----:B------:R-:W5:Y:S04]  /*1abe0*/  LDL.LU R61, [R1+0x154] ;  /* 0x00015400013d7983 */ /* 0x000f680000300800 */
[----:B------:R0:W-:Y:S04]  /*1abf0*/  STL [R1+0x22cc], R2 ;  /* 0x0022cc0201007387 */ /* 0x0001e80000100800 */
[----:B------:R1:W-:Y:S01]  /*1ac00*/  STL [R1+0x22d4], R4 ;  /* 0x0022d40401007387 */ /* 0x0003e20000100800 */
[----:B0-----:R-:W-:Y:S01]  /*1ac10*/  IMAD.X R2, R40, 0x1, R17, P4 ;  /* 0x0000000128027824 */ /* 0x001fe200020e0611 */
[----:B------:R-:W-:Y:S01]  /*1ac20*/  IADD3 R6, P4, R58, R55, RZ ;  /* 0x000000373a067210 */ /* 0x000fe20007f9e0ff */
[----:B-1----:R-:W-:-:S03]  /*1ac30*/  IMAD.X R4, R41, 0x1, R5, P5 ;  /* 0x0000000129047824 */ /* 0x002fc600028e0605 */
[----:B------:R0:W-:Y:S01]  /*1ac40*/  STL [R1+0x22b8], R2 ;  /* 0x0022b80201007387 */ /* 0x0001e20000100800 */
[----:B------:R-:W-:-:S03]  /*1ac50*/  SHF.R.S32.HI R42, RZ, 0x1f, R42 ;  /* 0x0000001fff2a7819 */ /* 0x000fc6000001142a */
[----:B------:R-:W-:Y:S01]  /*1ac60*/  STL [R1+0x22c0], R6 ;  /* 0x0022c00601007387 */ /* 0x000fe20000100800 */
[----:B0-----:R-:W-:-:S03]  /*1ac70*/  IADD3 R2, P5, R58, R3, RZ ;  /* 0x000000033a027210 */ /* 0x001fc60007fbe0ff */
[----:B------:R-:W5:Y:S04]  /*1ac80*/  LDL.LU R58, [R1+0x158] ;  /* 0x00015800013a7983 */ /* 0x000f680000300800 */
[----:B------:R0:W-:Y:S04]  /*1ac90*/  STL [R1+0x22bc], R4 ;  /* 0x0022bc0401007387 */ /* 0x0001e80000100800 */
[----:B------:R1:W-:Y:S01]  /*1aca0*/  STL [R1+0x22c4], R2 ;  /* 0x0022c40201007387 */ /* 0x0003e20000100800 */
[----:B0-----:R-:W-:Y:S01]  /*1acb0*/  IMAD.X R4, R41, 0x1, R17, P6 ;  /* 0x0000000129047824 */ /* 0x001fe200030e0611 */
[----:B------:R-:W-:Y:S01]  /*1acc0*/  IADD3 R6, P6, R11, R55, RZ ;  /* 0x000000370b067210 */ /* 0x000fe20007fde0ff */
[----:B-1----:R-:W-:-:S03]  /*1acd0*/  IMAD.X R2, R42, 0x1, R5, P0 ;  /* 0x000000012a027824 */ /* 0x002fc600000e0605 */
[----:B------:R0:W-:Y:S04]  /*1ace0*/  STL [R1+0x22a8], R4 ;  /* 0x0022a80401007387 */ /* 0x0001e80000100800 */
[----:B------:R-:W-:Y:S01]  /*1acf0*/  STL [R1+0x22b0], R6 ;  /* 0x0022b00601007387 */ /* 0x000fe20000100800 */
[----:B0-----:R-:W-:-:S03]  /*1ad00*/  IADD3 R4, P0, R11, R3, RZ ;  /* 0x000000030b047210 */ /* 0x001fc60007f1e0ff */
[----:B------:R-:W5:Y:S04]  /*1ad10*/  LDL.LU R11, [R1+0x160] ;  /* 0x00016000010b7983 */ /* 0x000f680000300800 */
[----:B------:R0:W-:Y:S04]  /*1ad20*/  STL [R1+0x22ac], R2 ;  /* 0x0022ac0201007387 */ /* 0x0001e80000100800 */
[----:B------:R1:W-:Y:S01]  /*1ad30*/  STL [R1+0x22b4], R4 ;  /* 0x0022b40401007387 */ /* 0x0003e20000100800 */
[----:B0-----:R-:W-:Y:S02]  /*1ad40*/  IMAD.X R2, R42, 0x1, R17, P1 ;  /* 0x000000012a027824 */ /* 0x001fe400008e0611 */
[----:B-1----:R-:W-:-:S03]  /*1ad50*/  IMAD.X R4, R43, 0x1, R5, P2 ;  /* 0x000000012b047824 */ /* 0x002fc600010e0605 */
[----:B------:R0:W-:Y:S01]  /*1ad60*/  STL [R1+0x2298], R2 ;  /* 0x0022980201007387 */ /* 0x0001e20000100800 */
[----:B------:R-:W-:Y:S02]  /*1ad70*/  SHF.R.S32.HI R44, RZ, 0x1f, R44 ;  /* 0x0000001fff2c7819 */ /* 0x000fe4000001142c */
[----:B------:R-:W-:Y:S02]  /*1ad80*/  SHF.R.S32.HI R45, RZ, 0x1f, R45 ;  /* 0x0000001fff2d7819 */ /* 0x000fe4000001142d */
[----:B------:R-:W-:Y:S02]  /*1ad90*/  SHF.R.S32.HI R46, RZ, 0x1f, R46 ;  /* 0x0000001fff2e7819 */ /* 0x000fe4000001142e */
[C---:B--2---:R-:W-:Y:S02]  /*1ada0*/  IADD3 R6, P1, R18.reuse, R55, RZ ;  /* 0x0000003712067210 */ /* 0x044fe40007f3e0ff */
[----:B0-----:R-:W-:-:S03]  /*1adb0*/  IADD3 R2, P2, R18, R3, RZ ;  /* 0x0000000312027210 */ /* 0x001fc60007f5e0ff */
[----:B------:R-:W-:Y:S04]  /*1adc0*/  STL [R1+0x22a0], R6 ;  /* 0x0022a00601007387 */ /* 0x000fe80000100800 */
[----:B------:R-:W2:Y:S04]  /*1add0*/  LDL.LU R18, [R1+0x1b8] ;  /* 0x0001b80001127983 */ /* 0x000ea80000300800 */
[----:B------:R0:W-:Y:S04]  /*1ade0*/  STL [R1+0x229c], R4 ;  /* 0x00229c0401007387 */ /* 0x0001e80000100800 */
[----:B------:R1:W-:Y:S01]  /*1adf0*/  STL [R1+0x22a4], R2 ;  /* 0x0022a40201007387 */ /* 0x0003e20000100800 */
[----:B0-----:R-:W-:Y:S01]  /*1ae00*/  IMAD.X R4, R43, 0x1, R17, P3 ;  /* 0x000000012b047824 */ /* 0x001fe200018e0611 */
[----:B---3--:R-:W-:Y:S01]  /*1ae10*/  IADD3 R6, P3, R59, R55, RZ ;  /* 0x000000373b067210 */ /* 0x008fe20007f7e0ff */
[----:B-1----:R-:W-:-:S03]  /*1ae20*/  IMAD.X R2, R44, 0x1, R5, P4 ;  /* 0x000000012c027824 */ /* 0x002fc600020e0605 */
[----:B------:R0:W-:Y:S04]  /*1ae30*/  STL [R1+0x2288], R4 ;  /* 0x0022880401007387 */ /* 0x0001e80000100800 */
[----:B------:R1:W-:Y:S01]  /*1ae40*/  STL [R1+0x2290], R6 ;  /* 0x0022900601007387 */ /* 0x0003e20000100800 */
[----:B0-----:R-:W-:-:S03]  /*1ae50*/  IADD3 R4, P4, R59, R3, RZ ;  /* 0x000000033b047210 */ /* 0x001fc60007f9e0ff */
[----:B------:R-:W3:Y:S04]  /*1ae60*/  LDL.LU R59, [R1+0x1ec] ;  /* 0x0001ec00013b7983 */ /* 0x000ee80000300800 */
[----:B------:R0:W-:Y:S01]  /*1ae70*/  STL [R1+0x228c], R2 ;  /* 0x00228c0201007387 */ /* 0x0001e20000100800 */
[----:B-1----:R-:W-:-:S03]  /*1ae80*/  IMAD.X R6, R45, 0x1, R5, P6 ;  /* 0x000000012d067824 */ /* 0x002fc600030e0605 */
[----:B------:R4:W-:Y:S01]  /*1ae90*/  STL [R1+0x2294], R4 ;  /* 0x0022940401007387 */ /* 0x0009e20000100800 */
[----:B0-----:R-:W-:Y:S01]  /*1aea0*/  IMAD.X R2, R44, 0x1, R17, P5 ;  /* 0x000000012c027824 */ /* 0x001fe200028e0611 */
[----:B----4-:R-:W-:-:S04]  /*1aeb0*/  IADD3 R4, P5, R9, R55, RZ ;  /* 0x0000003709047210 */ /* 0x010fc80007fbe0ff */
[----:B------:R0:W-:Y:S04]  /*1aec0*/  STL [R1+0x2278], R2 ;  /* 0x0022780201007387 */ /* 0x0001e80000100800 */
[----:B------:R1:W-:Y:S04]  /*1aed0*/  STL [R1+0x2280], R4 ;  /* 0x0022800401007387 */ /* 0x0003e80000100800 */
[----:B------:R-:W-:Y:S01]  /*1aee0*/  STL [R1+0x227c], R6 ;  /* 0x00227c0601007387 */ /* 0x000fe20000100800 */
[----:B0-----:R-:W-:-:S03]  /*1aef0*/  IADD3 R2, P6, R9, R3, RZ ;  /* 0x0000000309027210 */ /* 0x001fc60007fde0ff */
[----:B------:R-:W4:Y:S01]  /*1af00*/  LDL.LU R9, [R1+0x234] ;  /* 0x0002340001097983 */ /* 0x000f220000300800 */
[----:B-1----:R-:W-:-:S03]  /*1af10*/  IMAD.X R4, R45, 0x1, R17, P0 ;  /* 0x000000012d047824 */ /* 0x002fc600000e0611 */
[----:B------:R0:W-:Y:S04]  /*1af20*/  STL [R1+0x2284], R2 ;  /* 0x0022840201007387 */ /* 0x0001e80000100800 */
[----:B------:R1:W-:Y:S01]  /*1af30*/  STL [R1+0x2268], R4 ;  /* 0x0022680401007387 */ /* 0x0003e20000100800 */
[----:B0-----:R-:W-:Y:S01]  /*1af40*/  IADD3 R2, P0, R60, R55, RZ ;  /* 0x000000373c027210 */ /* 0x001fe20007f1e0ff */
[----:B-1----:R-:W-:Y:S01]  /*1af50*/  IMAD.X R4, R46, 0x1, R5, P1 ;  /* 0x000000012e047824 */ /* 0x002fe200008e0605 */
[----:B------:R-:W-:-:S03]  /*1af60*/  IADD3 R6, P1, R60, R3, RZ ;  /* 0x000000033c067210 */ /* 0x000fc60007f3e0ff */
[----:B------:R0:W-:Y:S04]  /*1af70*/  STL [R1+0x2270], R2 ;  /* 0x0022700201007387 */ /* 0x0001e80000100800 */
[----:B------:R5:W-:Y:S04]  /*1af80*/  STL [R1+0x226c], R4 ;  /* 0x00226c0401007387 */ /* 0x000be80000100800 */
[----:B------:R1:W-:Y:S04]  /*1af90*/  STL [R1+0x2274], R6 ;  /* 0x0022740601007387 */ /* 0x0003e80000100800 */
[----:B------:R-:W4:Y:S01]  /*1afa0*/  LDL.LU R60, [R1+0x238] ;  /* 0x00023800013c7983 */ /* 0x000f220000300800 */
[----:B0-----:R-:W-:Y:S01]  /*1afb0*/  IMAD.X R2, R46, 0x1, R17, P2 ;  /* 0x000000012e027824 */ /* 0x001fe200010e0611 */
[----:B------:R-:W-:-:S02]  /*1afc0*/  SHF.R.S32.HI R47, RZ, 0x1f, R47 ;  /* 0x0000001fff2f7819 */ /* 0x000fc4000001142f */
[----:B-----5:R-:W-:Y:S02]  /*1afd0*/  IADD3 R4, P2, R61, R55, RZ ;  /* 0x000000373d047210 */ /* 0x020fe40007f5e0ff */
[----:B------:R0:W-:Y:S01]  /*1afe0*/  STL [R1+0x2258], R2 ;  /* 0x0022580201007387 */ /* 0x0001e20000100800 */
[----:B------:R-:W-:-:S03]  /*1aff0*/  SHF.R.S32.HI R48, RZ, 0x1f, R48 ;  /* 0x0000001fff307819 */ /* 0x000fc60000011430 */
[----:B------:R5:W-:Y:S01]  /*1b000*/  STL [R1+0x2260], R4 ;  /* 0x0022600401007387 */ /* 0x000be20000100800 */
[C---:B-1----:R-:W-:Y:S02]  /*1b010*/  IMAD.X R6, R47.reuse, 0x1, R17, P4 ;  /* 0x000000012f067824 */ /* 0x042fe400020e0611 */
[----:B0-----:R-:W-:Y:S01]  /*1b020*/  IMAD.X R2, R47, 0x1, R5, P3 ;  /* 0x000000012f027824 */ /* 0x001fe200018e0605 */
[----:B-----5:R-:W-:-:S04]  /*1b030*/  IADD3 R4, P3, R61, R3, RZ ;  /* 0x000000033d047210 */ /* 0x020fc80007f7e0ff */
[----:B------:R0:W-:Y:S04]  /*1b040*/  STL [R1+0x225c], R2 ;  /* 0x00225c0201007387 */ /* 0x0001e80000100800 */
[----:B------:R1:W-:Y:S04]  /*1b050*/  STL [R1+0x2264], R4 ;  /* 0x0022640401007387 */ /* 0x0003e80000100800 */
[----:B------:R-:W-:Y:S01]  /*1b060*/  STL [R1+0x2248], R6 ;  /* 0x0022480601007387 */ /* 0x000fe20000100800 */
[----:B0-----:R-:W-:-:S03]  /*1b070*/  IADD3 R2, P4, R58, R55, RZ ;  /* 0x000000373a027210 */ /* 0x001fc60007f9e0ff */
[----:B------:R-:W5:Y:S01]  /*1b080*/  LDL.LU R61, [R1+0x240] ;  /* 0x00024000013d7983 */ /* 0x000f620000300800 */
[----:B-1----:R-:W-:-:S03]  /*1b090*/  IMAD.X R4, R48, 0x1, R5, P5 ;  /* 0x0000000130047824 */ /* 0x002fc600028e0605 */
[----:B------:R0:W-:Y:S01]  /*1b0a0*/  STL [R1+0x2250], R2 ;  /* 0x0022500201007387 */ /* 0x0001e20000100800 */
[----:B------:R-:W-:-:S03]  /*1b0b0*/  SHF.R.S32.HI R49, RZ, 0x1f, R49 ;  /* 0x0000001fff317819 */ /* 0x000fc60000011431 */
[----:B------:R1:W-:Y:S01]  /*1b0c0*/  STL [R1+0x224c], R4 ;  /* 0x00224c0401007387 */ /* 0x0003e20000100800 */
[----:B0-----:R-:W-:Y:S01]  /*1b0d0*/  IADD3 R2, P5, R58, R3, RZ ;  /* 0x000000033a027210 */ /* 0x001fe20007fbe0ff */
[----:B-1----:R-:W-:-:S04]  /*1b0e0*/  IMAD.X R4, R48, 0x1, R17, P6 ;  /* 0x0000000130047824 */ /* 0x002fc800030e0611 */
[----:B------:R0:W-:Y:S04]  /*1b0f0*/  STL [R1+0x2254], R2 ;  /* 0x0022540201007387 */ /* 0x0001e80000100800 */
[----:B------:R1:W-:Y:S01]  /*1b100*/  STL [R1+0x2238], R4 ;  /* 0x0022380401007387 */ /* 0x0003e20000100800 */
[----:B------:R-:W-:Y:S01]  /*1b110*/  IADD3 R6, P6, R11, R55, RZ ;  /* 0x000000370b067210 */ /* 0x000fe20007fde0ff */
[----:B0-----:R-:W-:Y:S01]  /*1b120*/  IMAD.X R2, R49, 0x1, R5, P0 ;  /* 0x0000000131027824 */ /* 0x001fe200000e0605 */
[----:B-1----:R-:W-:-:S03]  /*1b130*/  IADD3 R4, P0, R11, R3, RZ ;  /* 0x000000030b047210 */ /* 0x002fc60007f1e0ff */
[----:B------:R0:W-:Y:S01]  /*1b140*/  STL [R1+0x2240], R6 ;  /* 0x0022400601007387 */ /* 0x0001e20000100800 */
[----:B------:R-:W-:-:S03]  /*1b150*/  SHF.R.S32.HI R50, RZ, 0x1f, R50 ;  /* 0x0000001fff327819 */ /* 0x000fc60000011432 */
[----:B------:R-:W5:Y:S04]  /*1b160*/  LDL.LU R14, [R1+0x2a0] ;  /* 0x0002a000010e7983 */ /* 0x000f680000300800 */
[----:B------:R1:W-:Y:S04]  /*1b170*/  STL [R1+0x223c], R2 ;  /* 0x00223c0201007387 */ /* 0x0003e80000100800 */
[----:B------:R2:W-:Y:S01]  /*1b180*/  STL [R1+0x2244], R4 ;  /* 0x0022440401007387 */ /* 0x0005e20000100800 */
[----:B0-----:R-:W-:Y:S02]  /*1b190*/  IMAD.X R6, R50, 0x1, R5, P2 ;  /* 0x0000000132067824 */ /* 0x001fe400010e0605 */
[----:B-1----:R-:W-:-:S05]  /*1b1a0*/  IMAD.X R2, R49, 0x1, R17, P1 ;  /* 0x0000000131027824 */ /* 0x002fca00008e0611 */
[----:B------:R0:W-:Y:S01]  /*1b1b0*/  STL [R1+0x2228], R2 ;  /* 0x0022280201007387 */ /* 0x0001e20000100800 */
[----:B------:R-:W-:Y:S02]  /*1b1c0*/  SHF.R.S32.HI R51, RZ, 0x1f, R51 ;  /* 0x0000001fff337819 */ /* 0x000fe40000011433 */
[----:B------:R-:W-:-:S05]  /*1b1d0*/  SHF.R.S32.HI R52, RZ, 0x1f, R52 ;  /* 0x0000001fff347819 */ /* 0x000fca0000011434 */
[----:B------:R-:W-:Y:S01]  /*1b1e0*/  IMAD.X R7, R52, 0x1, R5, P6 ;  /* 0x0000000134077824 */ /* 0x000fe200030e0605 */
[----:B------:R-:W-:Y:S02]  /*1b1f0*/  SHF.R.S32.HI R53, RZ, 0x1f, R53 ;  /* 0x0000001fff357819 */ /* 0x000fe40000011435 */
[C---:B--2---:R-:W-:Y:S02]  /*1b200*/  IADD3 R4, P1, R18.reuse, R55, RZ ;  /* 0x0000003712047210 */ /* 0x044fe40007f3e0ff */
[----:B0-----:R-:W-:-:S03]  /*1b210*/  IADD3 R2, P2, R18, R3, RZ ;  /* 0x0000000312027210 */ /* 0x001fc60007f5e0ff */
[----:B------:R0:W-:Y:S04]  /*1b220*/  STL [R1+0x2230], R4 ;  /* 0x0022300401007387 */ /* 0x0001e80000100800 */
[----:B------:R1:W-:Y:S04]  /*1b230*/  STL [R1+0x222c], R6 ;  /* 0x00222c0601007387 */ /* 0x0003e80000100800 */
[----:B------:R-:W2:Y:S01]  /*1b240*/  LDL.LU R57, [R1+0x2dc] ;  /* 0x0002dc0001397983 */ /* 0x000ea20000300800 */
[----:B0-----:R-:W-:-:S03]  /*1b250*/  IMAD.X R4, R50, 0x1, R17, P3 ;  /* 0x0000000132047824 */ /* 0x001fc600018e0611 */
[----:B------:R3:W-:Y:S04]  /*1b260*/  STL [R1+0x2234], R2 ;  /* 0x0022340201007387 */ /* 0x0007e80000100800 */
[----:B------:R0:W-:Y:S01]  /*1b270*/  STL [R1+0x2218], R4 ;  /* 0x0022180401007387 */ /* 0x0001e20000100800 */
[----:B-1----:R-:W-:-:S03]  /*1b280*/  IMAD.X R6, R51, 0x1, R5, P4 ;  /* 0x0000000133067824 */ /* 0x002fc600020e0605 */
[----:B------:R-:W2:Y:S01]  /*1b290*/  LDL.LU R18, [R1+0x18] ;  /* 0x0000180001127983 */ /* 0x000ea20000300800 */
[----:B---3--:R-:W-:Y:S01]  /*1b2a0*/  IADD3 R2, P3, R59, R55, RZ ;  /* 0x000000373b027210 */ /* 0x008fe20007f7e0ff */
[----:B0-----:R-:W-:-:S04]  /*1b2b0*/  IMAD.X R4, R51, 0x1, R17, P5 ;  /* 0x0000000133047824 */ /* 0x001fc800028e0611 */
[----:B------:R0:W-:Y:S04]  /*1b2c0*/  STL [R1+0x2220], R2 ;  /* 0x0022200201007387 */ /* 0x0001e80000100800 */
[----:B------:R1:W-:Y:S04]  /*1b2d0*/  STL [R1+0x221c], R6 ;  /* 0x00221c0601007387 */ /* 0x0003e80000100800 */
[----:B------:R-:W3:Y:S01]  /*1b2e0*/  LDL.LU R13, [R1+0x2f4] ;  /* 0x0002f400010d7983 */ /* 0x000ee20000300800 */
[----:B0-----:R-:W-:-:S05]  /*1b2f0*/  IADD3 R2, P4, R59, R3, RZ ;  /* 0x000000033b027210 */ /* 0x001fca0007f9e0ff */
[----:B------:R4:W-:Y:S04]  /*1b300*/  STL [R1+0x2224], R2 ;  /* 0x0022240201007387 */ /* 0x0009e80000100800 */
[----:B------:R0:W-:Y:S04]  /*1b310*/  STL [R1+0x2208], R4 ;  /* 0x0022080401007387 */ /* 0x0001e80000100800 */
[----:B-1----:R-:W3:Y:S01]  /*1b320*/  LDL.LU R6, [R1+0x1c] ;  /* 0x00001c0001067983 */ /* 0x002ee20000300800 */
[----:B----4-:R-:W-:Y:S01]  /*1b330*/  IADD3 R2, P5, R9, R55, RZ ;  /* 0x0000003709027210 */ /* 0x010fe20007fbe0ff */
[----:B0-----:R-:W-:-:S04]  /*1b340*/  IMAD.X R4, R52, 0x1, R17, P0 ;  /* 0x0000000134047824 */ /* 0x001fc800000e0611 */
[----:B------:R0:W-:Y:S04]  /*1b350*/  STL [R1+0x2210], R2 ;  /* 0x0022100201007387 */ /* 0x0001e80000100800 */
[----:B------:R1:W-:Y:S04]  /*1b360*/  STL [R1+0x220c], R7 ;  /* 0x00220c0701007387 */ /* 0x0003e80000100800 */
[----:B------:R-:W4:Y:S01]  /*1b370*/  LDL.LU R58, [R1+0x2fc] ;  /* 0x0002fc00013a7983 */ /* 0x000f220000300800 */
[----:B0-----:R-:W-:-:S05]  /*1b380*/  IADD3 R2, P6, R9, R3, RZ ;  /* 0x0000000309027210 */ /* 0x001fca0007fde0ff */
[----:B------:R0:W-:Y:S04]  /*1b390*/  STL [R1+0x2214], R2 ;  /* 0x0022140201007387 */ /* 0x0001e80000100800 */
[----:B------:R0:W-:Y:S04]  /*1b3a0*/  STL [R1+0x21f8], R4 ;  /* 0x0021f80401007387 */ /* 0x0001e80000100800 */
[----:B------:R-:W4:Y:S01]  /*1b3b0*/  LDL.LU R11, [R1+0x20] ;  /* 0x00002000010b7983 */ /* 0x000f220000300800 */
[C---:B-1----:R-:W-:Y:S01]  /*1b3c0*/  IMAD.X R7, R53.reuse, 0x1, R5, P1 ;  /* 0x0000000135077824 */ /* 0x042fe200008e0605 */
[----:B0-----:R-:W-:Y:S01]  /*1b3d0*/  IADD3 R2, P0, R60, R55, RZ ;  /* 0x000000373c027210 */ /* 0x001fe20007f1e0ff */
[----:B------:R-:W-:-:S04]  /*1b3e0*/  IMAD.X R4, R53, 0x1, R17, P2 ;  /* 0x0000000135047824 */ /* 0x000fc800010e0611 */
[----:B------:R0:W-:Y:S04]  /*1b3f0*/  STL [R1+0x2200], R2 ;  /* 0x0022000201007387 */ /* 0x0001e80000100800 */
[----:B------:R-:W-:Y:S04]  /*1b400*/  STL [R1+0x21fc], R7 ;  /* 0x0021fc0701007387 */ /* 0x000fe80000100800 */
[----:B------:R-:W4:Y:S01]  /*1b410*/  LDL.LU R59, [R1+0x300] ;  /* 0x00030000013b7983 */ /* 0x000f220000300800 */
[----:B0-----:R-:W-:-:S05]  /*1b420*/  IADD3 R2, P1, R60, R3, RZ ;  /* 0x000000033c027210 */ /* 0x001fca0007f3e0ff */
[----:B------:R5:W-:Y:S04]  /*1b430*/  STL [R1+0x2204], R2 ;  /* 0x0022040201007387 */ /* 0x000be80000100800 */
[----:B------:R0:W-:Y:S04]  /*1b440*/  STL [R1+0x21e8], R4 ;  /* 0x0021e80401007387 */ /* 0x0001e80000100800 */
[----:B------:R-:W4:Y:S01]  /*1b450*/  LDL.LU R9, [R1+0x24] ;  /* 0x0000240001097983 */ /* 0x000f220000300800 */
[----:B------:R-:W-:Y:S02]  /*1b460*/  SHF.R.S32.HI R54, RZ, 0x1f, R54 ;  /* 0x0000001fff367819 */ /* 0x000fe40000011436 */
[----:B-----5:R-:W-:-:S03]  /*1b470*/  IADD3 R2, P2, R61, R55, RZ ;  /* 0x000000373d027210 */ /* 0x020fc60007f5e0ff */
[C---:B------:R-:W-:Y:S02]  /*1b480*/  IMAD.X R7, R54.reuse, 0x1, R5, P3 ;  /* 0x0000000136077824 */ /* 0x040fe400018e0605 */
[----:B0-----:R-:W-:Y:S01]  /*1b490*/  IMAD.X R4, R54, 0x1, R17, P4 ;  /* 0x0000000136047824 */ /* 0x001fe200020e0611 */
[----:B------:R0:W-:Y:S01]  /*1b4a0*/  STL [R1+0x21f0], R2 ;  /* 0x0021f00201007387 */ /* 0x0001e20000100800 */
[----:B------:R-:W-:-:S03]  /*1b4b0*/  SHF.R.S32.HI R56, RZ, 0x1f, R56 ;  /* 0x0000001fff387819 */ /* 0x000fc60000011438 */
[----:B------:R1:W-:Y:S04]  /*1b4c0*/  STL [R1+0x21ec], R7 ;  /* 0x0021ec0701007387 */ /* 0x0003e80000100800 */
[----:B------:R-:W5:Y:S01]  /*1b4d0*/  LDL.LU R60, [R1+0x304] ;  /* 0x00030400013c7983 */ /* 0x000f620000300800 */
[----:B0-----:R-:W-:-:S05]  /*1b4e0*/  IADD3 R2, P3, R61, R3, RZ ;  /* 0x000000033d027210 */ /* 0x001fca0007f7e0ff */
[----:B------:R0:W-:Y:S04]  /*1b4f0*/  STL [R1+0x21f4], R2 ;  /* 0x0021f40201007387 */ /* 0x0001e80000100800 */
[----:B------:R0:W-:Y:S01]  /*1b500*/  STL [R1+0x21d8], R4 ;  /* 0x0021d80401007387 */ /* 0x0001e20000100800 */
[----:B-1----:R-:W-:-:S03]  /*1b510*/  IMAD.X R7, R56, 0x1, R5, P5 ;  /* 0x0000000138077824 */ /* 0x002fc600028e0605 */
[----:B------:R-:W5:Y:S01]  /*1b520*/  LDL.LU R61, [R1+0x28] ;  /* 0x00002800013d7983 */ /* 0x000f620000300800 */
[----:B0-----:R-:W-:Y:S01]  /*1b530*/  IADD3 R2, P4, R14, R55, RZ ;  /* 0x000000370e027210 */ /* 0x001fe20007f9e0ff */
[----:B------:R-:W-:-:S04]  /*1b540*/  IMAD.X R4, R56, 0x1, R17, P6 ;  /* 0x0000000138047824 */ /* 0x000fc800030e0611 */
[----:B------:R0:W-:Y:S04]  /*1b550*/  STL [R1+0x21e0], R2 ;  /* 0x0021e00201007387 */ /* 0x0001e80000100800 */
[----:B------:R-:W-:Y:S04]  /*1b560*/  STL [R1+0x21dc], R7 ;  /* 0x0021dc0701007387 */ /* 0x000fe80000100800 */
[----:B------:R-:W5:Y:S01]  /*1b570*/  LDL.LU R19, [R1+0x30c] ;  /* 0x00030c0001137983 */ /* 0x000f620000300800 */
[----:B0-----:R-:W-:-:S05]  /*1b580*/  IADD3 R2, P5, R14, R3, RZ ;  /* 0x000000030e027210 */ /* 0x001fca0007fbe0ff */
[----:B------:R2:W-:Y:S04]  /*1b590*/  STL [R1+0x21e4], R2 ;  /* 0x0021e40201007387 */ /* 0x0005e80000100800 */
[----:B------:R0:W-:Y:S04]  /*1b5a0*/  STL [R1+0x14c4], R4 ;  /* 0x0014c40401007387 */ /* 0x0001e80000100800 */
[----:B------:R-:W5:Y:S01]  /*1b5b0*/  LDL.LU R14, [R1+0x2c] ;  /* 0x00002c00010e7983 */ /* 0x000f620000300800 */
[----:B--2---:R-:W-:-:S05]  /*1b5c0*/  IADD3 R2, P6, R57, R55, RZ ;  /* 0x0000003739027210 */ /* 0x004fca0007fde0ff */
[----:B------:R1:W-:Y:S01]  /*1b5d0*/  STL [R1+0x14e4], R2 ;  /* 0x0014e40201007387 */ /* 0x0003e20000100800 */
[C---:B------:R-:W-:Y:S02]  /*1b5e0*/  IMAD.X R7, R18.reuse, 0x1, R5, P0 ;  /* 0x0000000112077824 */ /* 0x040fe400000e0605 */
[----:B0-----:R-:W-:Y:S01]  /*1b5f0*/  IMAD.X R4, R18, 0x1, R17, P1 ;  /* 0x0000000112047824 */ /* 0x001fe200008e0611 */
[----:B-1----:R-:W-:Y:S02]  /*1b600*/  IADD3 R2, P0, R57, R3, RZ ;  /* 0x0000000339027210 */ /* 0x002fe40007f1e0ff */
[----:B------:R-:W-:Y:S04]  /*1b610*/  STL [R1+0x14c8], R7 ;  /* 0x0014c80701007387 */ /* 0x000fe80000100800 */
[----:B------:R-:W2:Y:S04]  /*1b620*/  LDL.LU R57, [R1+0x310] ;  /* 0x0003100001397983 */ /* 0x000ea80000300800 */
[----:B------:R3:W-:Y:S04]  /*1b630*/  STL [R1+0x14ec], R2 ;  /* 0x0014ec0201007387 */ /* 0x0007e80000100800 */
[----:B------:R0:W-:Y:S04]  /*1b640*/  STL [R1+0x14cc], R4 ;  /* 0x0014cc0401007387 */ /* 0x0001e80000100800 */
[----:B------:R-:W2:Y:S01]  /*1b650*/  LDL.LU R18, [R1+0x40] ;  /* 0x0000400001127983 */ /* 0x000ea20000300800 */
[----:B---3--:R-:W-:-:S05]  /*1b660*/  IADD3 R2, P1, R13, R55, RZ ;  /* 0x000000370d027210 */ /* 0x008fca0007f3e0ff */
[----:B------:R1:W-:Y:S01]  /*1b670*/  STL [R1+0x14f4], R2 ;  /* 0x0014f40201007387 */ /* 0x0003e20000100800 */
[C---:B------:R-:W-:Y:S02]  /*1b680*/  IMAD.X R7, R6.reuse, 0x1, R5, P2 ;  /* 0x0000000106077824 */ /* 0x040fe400010e0605 */
[----:B0-----:R-:W-:Y:S01]  /*1b690*/  IMAD.X R4, R6, 0x1, R17, P3 ;  /* 0x0000000106047824 */ /* 0x001fe200018e0611 */
[----:B-1----:R-:W-:Y:S02]  /*1b6a0*/  IADD3 R2, P2, R13, R3, RZ ;  /* 0x000000030d027210 */ /* 0x002fe40007f5e0ff */
[----:B------:R-:W-:Y:S04]  /*1b6b0*/  STL [R1+0x14d0], R7 ;  /* 0x0014d00701007387 */ /* 0x000fe80000100800 */
[----:B------:R-:W3:Y:S04]  /*1b6c0*/  LDL.LU R13, [R1+0x314] ;  /* 0x00031400010d7983 */ /* 0x000ee80000300800 */
[----:B------:R4:W-:Y:S04]  /*1b6d0*/  STL [R1+0x14fc], R2 ;  /* 0x0014fc0201007387 */ /* 0x0009e80000100800 */
[----:B------:R0:W-:Y:S04]  /*1b6e0*/  STL [R1+0x14d4], R4 ;  /* 0x0014d40401007387 */ /* 0x0001e80000100800 */
[----:B------:R-:W3:Y:S01]  /*1b6f0*/  LDL.LU R6, [R1+0x48] ;  /* 0x0000480001067983 */ /* 0x000ee20000300800 */
[----:B----4-:R-:W-:-:S05]  /*1b700*/  IADD3 R2, P3, R58, R55, RZ ;  /* 0x000000373a027210 */ /* 0x010fca0007f7e0ff */
[----:B------:R1:W-:Y:S01]  /*1b710*/  STL [R1+0x1504], R2 ;  /* 0x0015040201007387 */ /* 0x0003e20000100800 */
[C---:B------:R-:W-:Y:S02]  /*1b720*/  IMAD.X R7, R11.reuse, 0x1, R5, P4 ;  /* 0x000000010b077824 */ /* 0x040fe400020e0605 */
[----:B0-----:R-:W-:Y:S01]  /*1b730*/  IMAD.X R4, R11, 0x1, R17, P5 ;  /* 0x000000010b047824 */ /* 0x001fe200028e0611 */
[----:B-1----:R-:W-:Y:S02]  /*1b740*/  IADD3 R2, P4, R58, R3, RZ ;  /* 0x000000033a027210 */ /* 0x002fe40007f9e0ff */
[----:B------:R-:W-:Y:S04]  /*1b750*/  STL [R1+0x14d8], R7 ;  /* 0x0014d80701007387 */ /* 0x000fe80000100800 */
[----:B------:R-:W4:Y:S04]  /*1b760*/  LDL.LU R58, [R1+0x31c] ;  /* 0x00031c00013a7983 */ /* 0x000f280000300800 */
[----:B------:R0:W-:Y:S04]  /*1b770*/  STL [R1+0x150c], R2 ;  /* 0x00150c0201007387 */ /* 0x0001e80000100800 */
[----:B------:R1:W-:Y:S04]  /*1b780*/  STL [R1+0x14dc], R4 ;  /* 0x0014dc0401007387 */ /* 0x0003e80000100800 */
[----:B------:R-:W4:Y:S01]  /*1b790*/  LDL.LU R11, [R1+0x4c] ;  /* 0x00004c00010b7983 */ /* 0x000f220000300800 */
[----:B0-----:R-:W-:-:S05]  /*1b7a0*/  IADD3 R2, P5, R59, R55, RZ ;  /* 0x000000373b027210 */ /* 0x001fca0007fbe0ff */
[----:B------:R0:W-:Y:S01]  /*1b7b0*/  STL [R1+0x1514], R2 ;  /* 0x0015140201007387 */ /* 0x0001e20000100800 */
[C---:B------:R-:W-:Y:S02]  /*1b7c0*/  IMAD.X R7, R9.reuse, 0x1, R5, P6 ;  /* 0x0000000109077824 */ /* 0x040fe400030e0605 */
[----:B-1----:R-:W-:-:S03]  /*1b7d0*/  IMAD.X R4, R9, 0x1, R17, P0 ;  /* 0x0000000109047824 */ /* 0x002fc600000e0611 */
[----:B------:R-:W-:Y:S01]  /*1b7e0*/  STL [R1+0x14e0], R7 ;  /* 0x0014e00701007387 */ /* 0x000fe20000100800 */
[----:B0-----:R-:W-:-:S03]  /*1b7f0*/  IADD3 R2, P6, R59, R3, RZ ;  /* 0x000000033b027210 */ /* 0x001fc60007fde0ff */
[----:B------:R-:W4:Y:S04]  /*1b800*/  LDL.LU R59, [R1+0x320] ;  /* 0x00032000013b7983 */ /* 0x000f280000300800 */
[----:B------:R5:W-:Y:S04]  /*1b810*/  STL [R1+0x151c], R2 ;  /* 0x00151c0201007387 */ /* 0x000be80000100800 */
[----:B------:R0:W-:Y:S04]  /*1b820*/  STL [R1+0x14e8], R4 ;  /* 0x0014e80401007387 */ /* 0x0001e80000100800 */
[----:B------:R-:W4:Y:S01]  /*1b830*/  LDL.LU R9, [R1+0x54] ;  /* 0x0000540001097983 */ /* 0x000f220000300800 */
[----:B-----5:R-:W-:-:S05]  /*1b840*/  IADD3 R2, P0, R60, R55, RZ ;  /* 0x000000373c027210 */ /* 0x020fca0007f1e0ff */
[----:B------:R1:W-:Y:S01]  /*1b850*/  STL [R1+0x1524], R2 ;  /* 0x0015240201007387 */ /* 0x0003e20000100800 */
[C---:B------:R-:W-:Y:S02]  /*1b860*/  IMAD.X R7, R61.reuse, 0x1, R5, P1 ;  /* 0x000000013d077824 */ /* 0x040fe400008e0605 */
[----:B0-----:R-:W-:-:S03]  /*1b870*/  IMAD.X R4, R61, 0x1, R17, P2 ;  /* 0x000000013d047824 */ /* 0x001fc600010e0611 */
[----:B------:R-:W-:Y:S01]  /*1b880*/  STL [R1+0x14f0], R7 ;  /* 0x0014f00701007387 */ /* 0x000fe20000100800 */
[----:B-1----:R-:W-:-:S03]  /*1b890*/  IADD3 R2, P1, R60, R3, RZ ;  /* 0x000000033c027210 */ /* 0x002fc60007f3e0ff */
[----:B------:R-:W5:Y:S04]  /*1b8a0*/  LDL.LU R60, [R1+0x324] ;  /* 0x00032400013c7983 */ /* 0x000f680000300800 */
[----:B------:R0:W-:Y:S04]  /*1b8b0*/  STL [R1+0x152c], R2 ;  /* 0x00152c0201007387 */ /* 0x0001e80000100800 */
[----:B------:R-:W-:Y:S04]  /*1b8c0*/  STL [R1+0x14f8], R4 ;  /* 0x0014f80401007387 */ /* 0x000fe80000100800 */
[----:B------:R-:W5:Y:S01]  /*1b8d0*/  LDL.LU R61, [R1+0x58] ;  /* 0x00005800013d7983 */ /* 0x000f620000300800 */
[----:B0-----:R-:W-:-:S05]  /*1b8e0*/  IADD3 R2, P2, R19, R55, RZ ;  /* 0x0000003713027210 */ /* 0x001fca0007f5e0ff */
[----:B------:R0:W-:Y:S01]  /*1b8f0*/  STL [R1+0x1534], R2 ;  /* 0x0015340201007387 */ /* 0x0001e20000100800 */
[C---:B------:R-:W-:Y:S01]  /*1b900*/  IMAD.X R7, R14.reuse, 0x1, R5, P3 ;  /* 0x000000010e077824 */ /* 0x040fe200018e0605 */
[----:B0-----:R-:W-:Y:S01]  /*1b910*/  IADD3 R2, P3, R19, R3, RZ ;  /* 0x0000000313027210 */ /* 0x001fe20007f7e0ff */
[----:B------:R-:W-:-:S03]  /*1b920*/  IMAD.X R4, R14, 0x1, R17, P4 ;  /* 0x000000010e047824 */ /* 0x000fc600020e0611 */
[----:B------:R-:W-:Y:S04]  /*1b930*/  STL [R1+0x1500], R7 ;  /* 0x0015000701007387 */ /* 0x000fe80000100800 */
[----:B------:R-:W5:Y:S04]  /*1b940*/  LDL.LU R19, [R1+0x328] ;  /* 0x0003280001137983 */ /* 0x000f680000300800 */
        /* <DEDUP_REMOVED lines=46> */
[----:B0-----:R-:W-:Y:S01]  /*1bc30*/  IMAD.X R4, R61, 0x1, R17, P0 ;  /* 0x000000013d047824 */ /* 0x001fe200000e0611 */
[----:B-1----:R-:W-:Y:S02]  /*1bc40*/  IADD3 R2, P6, R60, R3, RZ ;  /* 0x000000033c027210 */ /* 0x002fe40007fde0ff */
[----:B------:R-:W-:Y:S04]  /*1bc50*/  STL [R1+0x1550], R7 ;  /* 0x0015500701007387 */ /* 0x000fe80000100800 */
[----:B------:R-:W5:Y:S04]  /*1bc60*/  LDL.LU R60, [R1+0x2f8] ;  /* 0x0002f800013c7983 */ /* 0x000f680000300800 */
[----:B------:R0:W-:Y:S04]  /*1bc70*/  STL [R1+0x158c], R2 ;  /* 0x00158c0201007387 */ /* 0x0001e80000100800 */
[----:B------:R1:W-:Y:S04]  /*1bc80*/  STL [R1+0x1558], R4 ;  /* 0x0015580401007387 */ /* 0x0003e80000100800 */
[----:B------:R-:W5:Y:S01]  /*1bc90*/  LDL.LU R61, [R1+0x70] ;  /* 0x00007000013d7983 */ /* 0x000f620000300800 */
[----:B0-----:R-:W-:-:S05]  /*1bca0*/  IADD3 R2, P0, R19, R55, RZ ;  /* 0x0000003713027210 */ /* 0x001fca0007f1e0ff */
[----:B------:R0:W-:Y:S01]  /*1bcb0*/  STL [R1+0x1594], R2 ;  /* 0x0015940201007387 */ /* 0x0001e20000100800 */
[C---:B------:R-:W-:Y:S02]  /*1bcc0*/  IMAD.X R7, R14.reuse, 0x1, R5, P1 ;  /* 0x000000010e077824 */ /* 0x040fe400008e0605 */
[----:B-1----:R-:W-:Y:S01]  /*1bcd0*/  IMAD.X R4, R14, 0x1, R17, P2 ;  /* 0x000000010e047824 */ /* 0x002fe200010e0611 */
[----:B0-----:R-:W-:Y:S02]  /*1bce0*/  IADD3 R2, P1, R19, R3, RZ ;  /* 0x0000000313027210 */ /* 0x001fe40007f3e0ff */
        /* <DEDUP_REMOVED lines=38> */
[----:B-1----:R-:W-:Y:S01]  /*1bf50*/  IMAD.X R4, R9, 0x1, R17, P3 ;  /* 0x0000000109047824 */ /* 0x002fe200018e0611 */
[----:B0-----:R-:W-:Y:S02]  /*1bf60*/  IADD3 R2, P2, R59, R3, RZ ;  /* 0x000000033b027210 */ /* 0x001fe40007f5e0ff */
[----:B------:R-:W-:Y:S04]  /*1bf70*/  STL [R1+0x15a0], R7 ;  /* 0x0015a00701007387 */ /* 0x000fe80000100800 */
        /* <DEDUP_REMOVED lines=1622> */
[----:B------:R-:W-:Y:S04]  /*224e0*/  STL [R1+0x1fb8], R4 ;  /* 0x001fb80401007387 */ /* 0x000fe80000100800 */
[----:B------:R-:W4:Y:S01]  /*224f0*/  LDL.LU R9, [R1+0x6b0] ;  /* 0x0006b00001097983 */ /* 0x000f220000300800 */
[----:B-----5:R-:W-:-:S05]  /*22500*/  IADD3 R2, P5, R60, R55, RZ ;  /* 0x000000373c027210 */ /* 0x020fca0007fbe0ff */
        /* <DEDUP_REMOVED lines=21> */
[C---:B0-----:R-:W-:Y:S01]  /*22660*/  IMAD.X R4, R18.reuse, 0x1, R5, P3 ;  /* 0x0000000112047824 */ /* 0x041fe200018e0605 */
[----:B-1----:R-:W-:Y:S02]  /*22670*/  IADD3 R2, P3, R57, R3, RZ ;  /* 0x0000000339027210 */ /* 0x002fe40007f7e0ff */
[----:B------:R-:W2:Y:S04]  /*22680*/  LDL.LU R57, [R1+0x5b4] ;  /* 0x0005b40001397983 */ /* 0x000ea80000300800 */
[----:B------:R0:W-:Y:S04]  /*22690*/  STL [R1+0x1fe0], R4 ;  /* 0x001fe00401007387 */ /* 0x0001e80000100800 */
[----:B------:R3:W-:Y:S01]  /*226a0*/  STL [R1+0x201c], R2 ;  /* 0x00201c0201007387 */ /* 0x0007e20000100800 */
[----:B0-----:R-:W-:-:S03]  /*226b0*/  IMAD.X R4, R18, 0x1, R17, P4 ;  /* 0x0000000112047824 */ /* 0x001fc600020e0611 */
[----:B------:R-:W2:Y:S01]  /*226c0*/  LDL.LU R18, [R1+0x6bc] ;  /* 0x0006bc0001127983 */ /* 0x000ea20000300800 */
[----:B---3--:R-:W-:-:S03]  /*226d0*/  IADD3 R2, P4, R13, R55, RZ ;  /* 0x000000370d027210 */ /* 0x008fc60007f9e0ff */
[----:B------:R0:W-:Y:S04]  /*226e0*/  STL [R1+0x1fe8], R4 ;  /* 0x001fe80401007387 */ /* 0x0001e80000100800 */
[----:B------:R1:W-:Y:S01]  /*226f0*/  STL [R1+0x2024], R2 ;  /* 0x0020240201007387 */ /* 0x0003e20000100800 */
[C---:B0-----:R-:W-:Y:S01]  /*22700*/  IMAD.X R4, R6.reuse, 0x1, R5, P5 ;  /* 0x0000000106047824 */ /* 0x041fe200028e0605 */
[----:B-1----:R-:W-:Y:S02]  /*22710*/  IADD3 R2, P5, R13, R3, RZ ;  /* 0x000000030d027210 */ /* 0x002fe40007fbe0ff */
[----:B------:R-:W3:Y:S04]  /*22720*/  LDL.LU R13, [R1+0x5bc] ;  /* 0x0005bc00010d7983 */ /* 0x000ee80000300800 */
[----:B------:R0:W-:Y:S04]  /*22730*/  STL [R1+0x1ff0], R4 ;  /* 0x001ff00401007387 */ /* 0x0001e80000100800 */
[----:B------:R4:W-:Y:S01]  /*22740*/  STL [R1+0x202c], R2 ;  /* 0x00202c0201007387 */ /* 0x0009e20000100800 */
[----:B0-----:R-:W-:-:S03]  /*22750*/  IMAD.X R4, R6, 0x1, R17, P6 ;  /* 0x0000000106047824 */ /* 0x001fc600030e0611 */
[----:B------:R-:W3:Y:S01]  /*22760*/  LDL.LU R6, [R1+0x6c0] ;  /* 0x0006c00001067983 */ /* 0x000ee20000300800 */
[----:B----4-:R-:W-:-:S03]  /*22770*/  IADD3 R2, P6, R58, R55, RZ ;  /* 0x000000373a027210 */ /* 0x010fc60007fde0ff */
[----:B------:R0:W-:Y:S04]  /*22780*/  STL [R1+0x1ff8], R4 ;  /* 0x001ff80401007387 */ /* 0x0001e80000100800 */
[----:B------:R1:W-:Y:S01]  /*22790*/  STL [R1+0x2034], R2 ;  /* 0x0020340201007387 */ /* 0x0003e20000100800 */
[C---:B0-----:R-:W-:Y:S01]  /*227a0*/  IMAD.X R4, R11.reuse, 0x1, R5, P0 ;  /* 0x000000010b047824 */ /* 0x041fe200000e0605 */
[----:B-1----:R-:W-:Y:S02]  /*227b0*/  IADD3 R2, P0, R58, R3, RZ ;  /* 0x000000033a027210 */ /* 0x002fe40007f1e0ff */
[----:B------:R-:W4:Y:S04]  /*227c0*/  LDL.LU R58, [R1+0x5c0] ;  /* 0x0005c000013a7983 */ /* 0x000f280000300800 */
[----:B------:R0:W-:Y:S04]  /*227d0*/  STL [R1+0x2000], R4 ;  /* 0x0020000401007387 */ /* 0x0001e80000100800 */
[----:B------:R1:W-:Y:S01]  /*227e0*/  STL [R1+0x203c], R2 ;  /* 0x00203c0201007387 */ /* 0x0003e20000100800 */
[----:B0-----:R-:W-:-:S03]  /*227f0*/  IMAD.X R4, R11, 0x1, R17, P1 ;  /* 0x000000010b047824 */ /* 0x001fc600008e0611 */
[----:B------:R-:W4:Y:S01]  /*22800*/  LDL.LU R11, [R1+0x6c4] ;  /* 0x0006c400010b7983 */ /* 0x000f220000300800 */
[----:B-1----:R-:W-:-:S03]  /*22810*/  IADD3 R2, P1, R59, R55, RZ ;  /* 0x000000373b027210 */ /* 0x002fc60007f3e0ff */
[----:B------:R0:W-:Y:S04]  /*22820*/  STL [R1+0x2008], R4 ;  /* 0x0020080401007387 */ /* 0x0001e80000100800 */
[----:B------:R1:W-:Y:S01]  /*22830*/  STL [R1+0x2044], R2 ;  /* 0x0020440201007387 */ /* 0x0003e20000100800 */
[----:B0-----:R-:W-:Y:S01]  /*22840*/  IMAD.X R4, R9, 0x1, R5, P2 ;  /* 0x0000000109047824 */ /* 0x001fe200010e0605 */
[----:B-1----:R-:W-:Y:S02]  /*22850*/  IADD3 R2, P2, R59, R3, RZ ;  /* 0x000000033b027210 */ /* 0x002fe40007f5e0ff */
[----:B------:R-:W4:Y:S04]  /*22860*/  LDL.LU R59, [R1+0x5c8] ;  /* 0x0005c800013b7983 */ /* 0x000f280000300800 */
[----:B------:R0:W-:Y:S04]  /*22870*/  STL [R1+0x2010], R4 ;  /* 0x0020100401007387 */ /* 0x0001e80000100800 */
[----:B------:R5:W-:Y:S01]  /*22880*/  STL [R1+0x204c], R2 ;  /* 0x00204c0201007387 */ /* 0x000be20000100800 */
[----:B0-----:R-:W-:-:S03]  /*22890*/  IMAD.X R4, R9, 0x1, R17, P3 ;  /* 0x0000000109047824 */ /* 0x001fc600018e0611 */
[----:B------:R-:W4:Y:S01]  /*228a0*/  LDL.LU R9, [R1+0x6c8] ;  /* 0x0006c80001097983 */ /* 0x000f220000300800 */
[----:B-----5:R-:W-:-:S03]  /*228b0*/  IADD3 R2, P3, R60, R55, RZ ;  /* 0x000000373c027210 */ /* 0x020fc60007f7e0ff */
[----:B------:R0:W-:Y:S01]  /*228c0*/  STL [R1+0x2018], R4 ;  /* 0x0020180401007387 */ /* 0x0001e20000100800 */
[----:B------:R-:W-:-:S03]  /*228d0*/  IMAD.X R7, R61, 0x1, R5, P4 ;  /* 0x000000013d077824 */ /* 0x000fc600020e0605 */
[----:B------:R1:W-:Y:S01]  /*228e0*/  STL [R1+0x2054], R2 ;  /* 0x0020540201007387 */ /* 0x0003e20000100800 */
[----:B0-----:R-:W-:-:S03]  /*228f0*/  IADD3 R4, P4, R60, R3, RZ ;  /* 0x000000033c047210 */ /* 0x001fc60007f9e0ff */
[----:B------:R-:W-:Y:S04]  /*22900*/  STL [R1+0x2020], R7 ;  /* 0x0020200701007387 */ /* 0x000fe80000100800 */
[----:B------:R-:W5:Y:S01]  /*22910*/  LDL.LU R60, [R1+0x5d0] ;  /* 0x0005d000013c7983 */ /* 0x000f620000300800 */
[----:B-1----:R-:W-:-:S03]  /*22920*/  IMAD.X R2, R61, 0x1, R17, P5 ;  /* 0x000000013d027824 */ /* 0x002fc600028e0611 */
[----:B------:R0:W-:Y:S04]  /*22930*/  STL [R1+0x205c], R4 ;  /* 0x00205c0401007387 */ /* 0x0001e80000100800 */
[----:B------:R1:W-:Y:S04]  /*22940*/  STL [R1+0x2028], R2 ;  /* 0x0020280201007387 */ /* 0x0003e80000100800 */
[----:B------:R-:W5:Y:S01]  /*22950*/  LDL.LU R61, [R1+0x6cc] ;  /* 0x0006cc00013d7983 */ /* 0x000f620000300800 */
[----:B0-----:R-:W-:-:S05]  /*22960*/  IADD3 R4, P5, R19, R55, RZ ;  /* 0x0000003713047210 */ /* 0x001fca0007fbe0ff */
[----:B------:R0:W-:Y:S01]  /*22970*/  STL [R1+0x2064], R4 ;  /* 0x0020640401007387 */ /* 0x0001e20000100800 */
[C---:B-1----:R-:W-:Y:S01]  /*22980*/  IMAD.X R2, R14.reuse, 0x1, R5, P6 ;  /* 0x000000010e027824 */ /* 0x042fe200030e0605 */
[----:B------:R-:W-:Y:S01]  /*22990*/  IADD3 R7, P6, R19, R3, RZ ;  /* 0x0000000313077210 */ /* 0x000fe20007fde0ff */
[----:B0-----:R-:W-:-:S03]  /*229a0*/  IMAD.X R4, R14, 0x1, R17, P0 ;  /* 0x000000010e047824 */ /* 0x001fc600000e0611 */
[----:B------:R2:W-:Y:S04]  /*229b0*/  STL [R1+0x2030], R2 ;  /* 0x0020300201007387 */ /* 0x0005e80000100800 */
[----:B------:R-:W-:Y:S04]  /*229c0*/  STL [R1+0x206c], R7 ;  /* 0x00206c0701007387 */ /* 0x000fe80000100800 */
[----:B------:R-:W5:Y:S04]  /*229d0*/  LDL.LU R19, [R1+0x5d4] ;  /* 0x0005d40001137983 */ /* 0x000f680000300800 */
[----:B------:R-:W-:Y:S04]  /*229e0*/  STL [R1+0x2038], R4 ;  /* 0x0020380401007387 */ /* 0x000fe80000100800 */
[----:B------:R-:W5:Y:S01]  /*229f0*/  LDL.LU R14, [R1+0x6d0] ;  /* 0x0006d000010e7983 */ /* 0x000f620000300800 */
[----:B--2---:R-:W-:-:S05]  /*22a00*/  IADD3 R2, P0, R57, R55, RZ ;  /* 0x0000003739027210 */ /* 0x004fca0007f1e0ff */
[----:B------:R0:W-:Y:S02]  /*22a10*/  STL [R1+0x2074], R2 ;  /* 0x0020740201007387 */ /* 0x0001e40000100800 */
[C---:B0-----:R-:W-:Y:S01]  /*22a20*/  IMAD.X R2, R18.reuse, 0x1, R5, P1 ;  /* 0x0000000112027824 */ /* 0x041fe200008e0605 */
[----:B------:R-:W-:Y:S01]  /*22a30*/  IADD3 R7, P1, R57, R3, RZ ;  /* 0x0000000339077210 */ /* 0x000fe20007f3e0ff */
[----:B------:R-:W-:-:S03]  /*22a40*/  IMAD.X R4, R18, 0x1, R17, P2 ;  /* 0x0000000112047824 */ /* 0x000fc600010e0611 */
[----:B------:R3:W-:Y:S04]  /*22a50*/  STL [R1+0x2040], R2 ;  /* 0x0020400201007387 */ /* 0x0007e80000100800 */
[----:B------:R-:W-:Y:S04]  /*22a60*/  STL [R1+0x207c], R7 ;  /* 0x00207c0701007387 */ /* 0x000fe80000100800 */
[----:B------:R-:W2:Y:S04]  /*22a70*/  LDL.LU R18, [R1+0x5dc] ;  /* 0x0005dc0001127983 */ /* 0x000ea80000300800 */
[----:B------:R-:W-:Y:S01]  /*22a80*/  STL [R1+0x2048], R4 ;  /* 0x0020480401007387 */ /* 0x000fe20000100800 */
[----:B---3--:R-:W-:-:S03]  /*22a90*/  IADD3 R2, P2, R13, R55, RZ ;  /* 0x000000370d027210 */ /* 0x008fc60007f5e0ff */
[----:B------:R-:W3:Y:S04]  /*22aa0*/  LDL.LU R57, [R1+0x6d4] ;  /* 0x0006d40001397983 */ /* 0x000ee80000300800 */
[----:B------:R0:W-:Y:S02]  /*22ab0*/  STL [R1+0x2084], R2 ;  /* 0x0020840201007387 */ /* 0x0001e40000100800 */
[C---:B0-----:R-:W-:Y:S01]  /*22ac0*/  IMAD.X R2, R6.reuse, 0x1, R5, P3 ;  /* 0x0000000106027824 */ /* 0x041fe200018e0605 */
[----:B------:R-:W-:Y:S01]  /*22ad0*/  IADD3 R7, P3, R13, R3, RZ ;  /* 0x000000030d077210 */ /* 0x000fe20007f7e0ff */
[----:B------:R-:W-:-:S03]  /*22ae0*/  IMAD.X R4, R6, 0x1, R17, P4 ;  /* 0x0000000106047824 */ /* 0x000fc600020e0611 */
[----:B------:R4:W-:Y:S04]  /*22af0*/  STL [R1+0x2050], R2 ;  /* 0x0020500201007387 */ /* 0x0009e80000100800 */
[----:B------:R-:W-:Y:S04]  /*22b00*/  STL [R1+0x208c], R7 ;  /* 0x00208c0701007387 */ /* 0x000fe80000100800 */
[----:B------:R-:W3:Y:S04]  /*22b10*/  LDL.LU R6, [R1+0x5e0] ;  /* 0x0005e00001067983 */ /* 0x000ee80000300800 */
[----:B------:R-:W-:Y:S01]  /*22b20*/  STL [R1+0x2058], R4 ;  /* 0x0020580401007387 */ /* 0x000fe20000100800 */
[----:B----4-:R-:W-:-:S03]  /*22b30*/  IADD3 R2, P4, R58, R55, RZ ;  /* 0x000000373a027210 */ /* 0x010fc60007f9e0ff */
[----:B------:R-:W4:Y:S04]  /*22b40*/  LDL.LU R20, [R1+0x6d8] ;  /* 0x0006d80001147983 */ /* 0x000f280000300800 */
[----:B------:R0:W-:Y:S02]  /*22b50*/  STL [R1+0x2094], R2 ;  /* 0x0020940201007387 */ /* 0x0001e40000100800 */
[C---:B0-----:R-:W-:Y:S01]  /*22b60*/  IMAD.X R2, R11.reuse, 0x1, R5, P5 ;  /* 0x000000010b027824 */ /* 0x041fe200028e0605 */
[----:B------:R-:W-:Y:S01]  /*22b70*/  IADD3 R7, P5, R58, R3, RZ ;  /* 0x000000033a077210 */ /* 0x000fe20007fbe0ff */
[----:B------:R-:W-:-:S03]  /*22b80*/  IMAD.X R4, R11, 0x1, R17, P6 ;  /* 0x000000010b047824 */ /* 0x000fc600030e0611 */
[----:B------:R0:W-:Y:S04]  /*22b90*/  STL [R1+0x2060], R2 ;  /* 0x0020600201007387 */ /* 0x0001e80000100800 */
[----:B------:R1:W-:Y:S04]  /*22ba0*/  STL [R1+0x209c], R7 ;  /* 0x00209c0701007387 */ /* 0x0003e80000100800 */
[----:B------:R-:W4:Y:S04]  /*22bb0*/  LDL.LU R58, [R1+0x5e8] ;  /* 0x0005e800013a7983 */ /* 0x000f280000300800 */
[----:B------:R1:W-:Y:S01]  /*22bc0*/  STL [R1+0x2068], R4 ;  /* 0x0020680401007387 */ /* 0x0003e20000100800 */
[----:B0-----:R-:W-:-:S03]  /*22bd0*/  IADD3 R2, P6, R59, R55, RZ ;  /* 0x000000373b027210 */ /* 0x001fc60007fde0ff */
[----:B------:R-:W4:Y:S04]  /*22be0*/  LDL.LU R11, [R1+0x6dc] ;  /* 0x0006dc00010b7983 */ /* 0x000f280000300800 */
[----:B------:R0:W-:Y:S01]  /*22bf0*/  STL [R1+0x20a4], R2 ;  /* 0x0020a40201007387 */ /* 0x0001e20000100800 */
[----:B-1----:R-:W-:Y:S01]  /*22c00*/  IMAD.X R7, R9, 0x1, R5, P0 ;  /* 0x0000000109077824 */ /* 0x002fe200000e0605 */
[----:B------:R-:W-:Y:S01]  /*22c10*/  IADD3 R4, P0, R59, R3, RZ ;  /* 0x000000033b047210 */ /* 0x000fe20007f1e0ff */
[----:B0-----:R-:W-:-:S03]  /*22c20*/  IMAD.X R2, R9, 0x1, R17, P1 ;  /* 0x0000000109027824 */ /* 0x001fc600008e0611 */
[----:B------:R-:W-:Y:S04]  /*22c30*/  STL [R1+0x2070], R7 ;  /* 0x0020700701007387 */ /* 0x000fe80000100800 */
[----:B------:R-:W4:Y:S04]  /*22c40*/  LDL.LU R59, [R1+0x5ec] ;  /* 0x0005ec00013b7983 */ /* 0x000f280000300800 */
[----:B------:R5:W-:Y:S04]  /*22c50*/  STL [R1+0x20ac], R4 ;  /* 0x0020ac0401007387 */ /* 0x000be80000100800 */
[----:B------:R0:W-:Y:S04]  /*22c60*/  STL [R1+0x2078], R2 ;  /* 0x0020780201007387 */ /* 0x0001e80000100800 */
[----:B------:R-:W4:Y:S01]  /*22c70*/  LDL.LU R9, [R1+0x6e0] ;  /* 0x0006e00001097983 */ /* 0x000f220000300800 */
[----:B-----5:R-:W-:-:S05]  /*22c80*/  IADD3 R4, P1, R60, R55, RZ ;  /* 0x000000373c047210 */ /* 0x020fca0007f3e0ff */
[----:B------:R1:W-:Y:S01]  /*22c90*/  STL [R1+0x20b4], R4 ;  /* 0x0020b40401007387 */ /* 0x0003e20000100800 */
[C---:B0-----:R-:W-:Y:S01]  /*22ca0*/  IMAD.X R2, R61.reuse, 0x1, R5, P2 ;  /* 0x000000013d027824 */ /* 0x041fe200010e0605 */
[----:B-1----:R-:W-:Y:S02]  /*22cb0*/  IADD3 R4, P2, R60, R3, RZ ;  /* 0x000000033c047210 */ /* 0x002fe40007f5e0ff */
[----:B------:R-:W5:Y:S04]  /*22cc0*/  LDL.LU R60, [R1+0x5f4] ;  /* 0x0005f400013c7983 */ /* 0x000f680000300800 */
[----:B------:R0:W-:Y:S04]  /*22cd0*/  STL [R1+0x2080], R2 ;  /* 0x0020800201007387 */ /* 0x0001e80000100800 */
[----:B------:R1:W-:Y:S01]  /*22ce0*/  STL [R1+0x20bc], R4 ;  /* 0x0020bc0401007387 */ /* 0x0003e20000100800 */
[----:B0-----:R-:W-:-:S03]  /*22cf0*/  IMAD.X R2, R61, 0x1, R17, P3 ;  /* 0x000000013d027824 */ /* 0x001fc600018e0611 */
[----:B------:R-:W5:Y:S01]  /*22d00*/  LDL.LU R61, [R1+0x6e4] ;  /* 0x0006e400013d7983 */ /* 0x000f620000300800 */
[----:B------:R-:W-:-:S03]  /*22d10*/  IADD3 R7, P3, R19, R55, RZ ;  /* 0x0000003713077210 */ /* 0x000fc60007f7e0ff */
[----:B------:R0:W-:Y:S01]  /*22d20*/  STL [R1+0x2088], R2 ;  /* 0x0020880201007387 */ /* 0x0001e20000100800 */
[----:B-1----:R-:W-:-:S03]  /*22d30*/  IMAD.X R4, R14, 0x1, R5, P4 ;  /* 0x000000010e047824 */ /* 0x002fc600020e0605 */
[----:B------:R-:W-:Y:S01]  /*22d40*/  STL [R1+0x20c4], R7 ;  /* 0x0020c40701007387 */ /* 0x000fe20000100800 */
[----:B0-----:R-:W-:-:S03]  /*22d50*/  IADD3 R2, P4, R19, R3, RZ ;  /* 0x0000000313027210 */ /* 0x001fc60007f9e0ff */
[----:B------:R-:W5:Y:S04]  /*22d60*/  LDL.LU R13, [R1+0x5fc] ;  /* 0x0005fc00010d7983 */ /* 0x000f680000300800 */
[----:B------:R-:W-:Y:S04]  /*22d70*/  STL [R1+0x2090], R4 ;  /* 0x0020900401007387 */ /* 0x000fe80000100800 */
[----:B------:R-:W5:Y:S04]  /*22d80*/  LDL.LU R19, [R1+0x6e8] ;  /* 0x0006e80001137983 */ /* 0x000f680000300800 */
[----:B------:R0:W-:Y:S02]  /*22d90*/  STL [R1+0x20cc], R2 ;  /* 0x0020cc0201007387 */ /* 0x0001e40000100800 */
[----:B0-----:R-:W-:-:S05]  /*22da0*/  IMAD.X R2, R14, 0x1, R17, P5 ;  /* 0x000000010e027824 */ /* 0x001fca00028e0611 */
[----:B------:R0:W-:Y:S01]  /*22db0*/  STL [R1+0x2098], R2 ;  /* 0x0020980201007387 */ /* 0x0001e20000100800 */
[----:B--2---:R-:W-:-:S05]  /*22dc0*/  IADD3 R7, P5, R18, R55, RZ ;  /* 0x0000003712077210 */ /* 0x004fca0007fbe0ff */
[----:B------:R-:W-:Y:S01]  /*22dd0*/  STL [R1+0x20d4], R7 ;  /* 0x0020d40701007387 */ /* 0x000fe20000100800 */
[C---:B---3--:R-:W-:Y:S01]  /*22de0*/  IMAD.X R4, R57.reuse, 0x1, R5, P6 ;  /* 0x0000000139047824 */ /* 0x048fe200030e0605 */
[----:B0-----:R-:W-:Y:S02]  /*22df0*/  IADD3 R2, P6, R18, R3, RZ ;  /* 0x0000000312027210 */ /* 0x001fe40007fde0ff */
[----:B------:R-:W2:Y:S04]  /*22e00*/  LDL.LU R14, [R1+0x600] ;  /* 0x00060000010e7983 */ /* 0x000ea80000300800 */
[----:B------:R-:W-:Y:S04]  /*22e10*/  STL [R1+0x20a0], R4 ;  /* 0x0020a00401007387 */ /* 0x000fe80000100800 */
[----:B------:R-:W3:Y:S04]  /*22e20*/  LDL.LU R18, [R1+0x6ec] ;  /* 0x0006ec0001127983 */ /* 0x000ee80000300800 */
[----:B------:R0:W-:Y:S02]  /*22e30*/  STL [R1+0x20dc], R2 ;  /* 0x0020dc0201007387 */ /* 0x0001e40000100800 */
[----:B0-----:R-:W-:Y:S01]  /*22e40*/  IMAD.X R2, R57, 0x1, R17, P0 ;  /* 0x0000000139027824 */ /* 0x001fe200000e0611 */
[----:B------:R-:W-:-:S04]  /*22e50*/  IADD3 R7, P0, R6, R55, RZ ;  /* 0x0000003706077210 */ /* 0x000fc80007f1e0ff */
[----:B------:R0:W-:Y:S04]  /*22e60*/  STL [R1+0x20a8], R2 ;  /* 0x0020a80201007387 */ /* 0x0001e80000100800 */
[----:B------:R-:W-:Y:S01]  /*22e70*/  STL [R1+0x20e4], R7 ;  /* 0x0020e40701007387 */ /* 0x000fe20000100800 */
[----:B----4-:R-:W-:-:S03]  /*22e80*/  IMAD.X R4, R20, 0x1, R5, P1 ;  /* 0x0000000114047824 */ /* 0x010fc600008e0605 */
[----:B------:R-:W4:Y:S01]  /*22e90*/  LDL.LU R57, [R1+0x608] ;  /* 0x0006080001397983 */ /* 0x000f220000300800 */
[----:B0-----:R-:W-:-:S03]  /*22ea0*/  IADD3 R2, P1, R6, R3, RZ ;  /* 0x0000000306027210 */ /* 0x001fc60007f3e0ff */
[----:B------:R0:W-:Y:S04]  /*22eb0*/  STL [R1+0x20b0], R4 ;  /* 0x0020b00401007387 */ /* 0x0001e80000100800 */
[----:B------:R-:W4:Y:S01]  /*22ec0*/  LDL.LU R6, [R1+0x6f0] ;  /* 0x0006f00001067983 */ /* 0x000f220000300800 */
[----:B0-----:R-:W-:-:S03]  /*22ed0*/  IMAD.X R4, R20, 0x1, R17, P2 ;  /* 0x0000000114047824 */ /* 0x001fc600010e0611 */
[----:B------:R0:W-:Y:S04]  /*22ee0*/  STL [R1+0x20ec], R2 ;  /* 0x0020ec0201007387 */ /* 0x0001e80000100800 */
[----:B------:R1:W-:Y:S01]  /*22ef0*/  STL [R1+0x20b8], R4 ;  /* 0x0020b80401007387 */ /* 0x0003e20000100800 */
[----:B------:R-:W-:-:S05]  /*22f00*/  IADD3 R7, P2, R58, R55, RZ ;  /* 0x000000373a077210 */ /* 0x000fca0007f5e0ff */
[----:B------:R-:W-:Y:S01]  /*22f10*/  STL [R1+0x20f4], R7 ;  /* 0x0020f40701007387 */ /* 0x000fe20000100800 */
[C---:B0-----:R-:W-:Y:S01]  /*22f20*/  IMAD.X R2, R11.reuse, 0x1, R5, P3 ;  /* 0x000000010b027824 */ /* 0x041fe200018e0605 */
[----:B-1----:R-:W-:Y:S02]  /*22f30*/  IADD3 R4, P3, R58, R3, RZ ;  /* 0x000000033a047210 */ /* 0x002fe40007f7e0ff */
[----:B------:R-:W4:Y:S04]  /*22f40*/  LDL.LU R58, [R1+0x60c] ;  /* 0x00060c00013a7983 */ /* 0x000f280000300800 */
[----:B------:R0:W-:Y:S04]  /*22f50*/  STL [R1+0x20c0], R2 ;  /* 0x0020c00201007387 */ /* 0x0001e80000100800 */
[----:B------:R1:W-:Y:S01]  /*22f60*/  STL [R1+0x20fc], R4 ;  /* 0x0020fc0401007387 */ /* 0x0003e20000100800 */
[----:B0-----:R-:W-:-:S03]  /*22f70*/  IMAD.X R2, R11, 0x1, R17, P4 ;  /* 0x000000010b027824 */ /* 0x001fc600020e0611 */
[----:B------:R-:W4:Y:S04]  /*22f80*/  LDL.LU R11, [R1+0x6f4] ;  /* 0x0006f400010b7983 */ /* 0x000f280000300800 */
[----:B------:R0:W-:Y:S01]  /*22f90*/  STL [R1+0x20c8], R2 ;  /* 0x0020c80201007387 */ /* 0x0001e20000100800 */
[----:B-1----:R-:W-:-:S05]  /*22fa0*/  IADD3 R4, P4, R59, R55, RZ ;  /* 0x000000373b047210 */ /* 0x002fca0007f9e0ff */
[----:B------:R1:W-:Y:S01]  /*22fb0*/  STL [R1+0x2104], R4 ;  /* 0x0021040401007387 */ /* 0x0003e20000100800 */
[----:B0-----:R-:W-:Y:S01]  /*22fc0*/  IMAD.X R2, R9, 0x1, R5, P5 ;  /* 0x0000000109027824 */ /* 0x001fe200028e0605 */
[----:B------:R-:W-:-:S04]  /*22fd0*/  IADD3 R7, P5, R59, R3, RZ ;  /* 0x000000033b077210 */ /* 0x000fc80007fbe0ff */
[----:B------:R5:W-:Y:S04]  /*22fe0*/  STL [R1+0x20d0], R2 ;  /* 0x0020d00201007387 */ /* 0x000be80000100800 */
[----:B------:R-:W-:Y:S04]  /*22ff0*/  STL [R1+0x210c], R7 ;  /* 0x00210c0701007387 */ /* 0x000fe80000100800 */
[----:B------:R-:W4:Y:S01]  /*23000*/  LDL.LU R59, [R1+0x614] ;  /* 0x00061400013b7983 */ /* 0x000f220000300800 */
[----:B-1----:R-:W-:Y:S01]  /*23010*/  IMAD.X R4, R9, 0x1, R17, P6 ;  /* 0x0000000109047824 */ /* 0x002fe200030e0611 */
[----:B-----5:R-:W-:-:S04]  /*23020*/  IADD3 R2, P6, R60, R55, RZ ;  /* 0x000000373c027210 */ /* 0x020fc80007fde0ff */
[----:B------:R0:W-:Y:S04]  /*23030*/  STL [R1+0x20d8], R4 ;  /* 0x0020d80401007387 */ /* 0x0001e80000100800 */
[----:B------:R1:W-:Y:S04]  /*23040*/  STL [R1+0x2114], R2 ;  /* 0x0021140201007387 */ /* 0x0003e80000100800 */
[----:B------:R-:W5:Y:S01]  /*23050*/  LDL.LU R9, [R1+0x6f8] ;  /* 0x0006f80001097983 */ /* 0x000f620000300800 */
[C---:B0-----:R-:W-:Y:S01]  /*23060*/  IMAD.X R4, R61.reuse, 0x1, R5, P0 ;  /* 0x000000013d047824 */ /* 0x041fe200000e0605 */
[----:B-1----:R-:W-:Y:S01]  /*23070*/  IADD3 R2, P0, R60, R3, RZ ;  /* 0x000000033c027210 */ /* 0x002fe20007f1e0ff */
[----:B------:R-:W-:-:S03]  /*23080*/  IMAD.X R7, R61, 0x1, R17, P1 ;  /* 0x000000013d077824 */ /* 0x000fc600008e0611 */
[----:B------:R0:W-:Y:S04]  /*23090*/  STL [R1+0x20e0], R4 ;  /* 0x0020e00401007387 */ /* 0x0001e80000100800 */
[----:B------:R1:W-:Y:S01]  /*230a0*/  STL [R1+0x211c], R2 ;  /* 0x00211c0201007387 */ /* 0x0003e20000100800 */
[----:B0-----:R-:W-:-:S03]  /*230b0*/  IADD3 R4, P1, R13, R55, RZ ;  /* 0x000000370d047210 */ /* 0x001fc60007f3e0ff */
[----:B------:R-:W-:Y:S04]  /*230c0*/  STL [R1+0x20e8], R7 ;  /* 0x0020e80701007387 */ /* 0x000fe80000100800 */
[----:B------:R-:W5:Y:S01]  /*230d0*/  LDL.LU R61, [R1+0x61c] ;  /* 0x00061c00013d7983 */ /* 0x000f620000300800 */
[----:B-1----:R-:W-:-:S03]  /*230e0*/  IMAD.X R2, R19, 0x1, R5, P2 ;  /* 0x0000000113027824 */ /* 0x002fc600010e0605 */
[----:B------:R0:W-:Y:S04]  /*230f0*/  STL [R1+0x2124], R4 ;  /* 0x0021240401007387 */ /* 0x0001e80000100800 */
[----:B------:R-:W5:Y:S04]  /*23100*/  LDL.LU R60, [R1+0x6fc] ;  /* 0x0006fc00013c7983 */ /* 0x000f680000300800 */
[----:B------:R1:W-:Y:S01]  /*23110*/  STL [R1+0x20f0], R2 ;  /* 0x0020f00201007387 */ /* 0x0003e20000100800 */
[----:B0-----:R-:W-:Y:S01]  /*23120*/  IMAD.X R4, R19, 0x1, R17, P3 ;  /* 0x0000000113047824 */ /* 0x001fe200018e0611 */
[----:B-1----:R-:W-:-:S05]  /*23130*/  IADD3 R2, P2, R13, R3, RZ ;  /* 0x000000030d027210 */ /* 0x002fca0007f5e0ff */
[----:B------:R3:W-:Y:S04]  /*23140*/  STL [R1+0x212c], R2 ;  /* 0x00212c0201007387 */ /* 0x0007e80000100800 */
[----:B------:R0:W-:Y:S01]  /*23150*/  STL [R1+0x20f8], R4 ;  /* 0x0020f80401007387 */ /* 0x0001e20000100800 */
[----:B--2---:R-:W-:-:S05]  /*23160*/  IADD3 R7, P3, R14, R55, RZ ;  /* 0x000000370e077210 */ /* 0x004fca0007f7e0ff */
[----:B------:R-:W-:Y:S01]  /*23170*/  STL [R1+0x2134], R7 ;  /* 0x0021340701007387 */ /* 0x000fe20000100800 */
[----:B---3--:R-:W-:Y:S01]  /*23180*/  IMAD.X R2, R18, 0x1, R5, P4 ;  /* 0x0000000112027824 */ /* 0x008fe200020e0605 */
[----:B0-----:R-:W-:Y:S02]  /*23190*/  IADD3 R4, P4, R14, R3, RZ ;  /* 0x000000030e047210 */ /* 0x001fe40007f9e0ff */
[----:B------:R-:W2:Y:S04]  /*231a0*/  LDL.LU R21, [R1+0x620] ;  /* 0x0006200001157983 */ /* 0x000ea80000300800 */
[----:B------:R0:W-:Y:S04]  /*231b0*/  STL [R1+0x2100], R2 ;  /* 0x0021000201007387 */ /* 0x0001e80000100800 */
[----:B------:R1:W-:Y:S01]  /*231c0*/  STL [R1+0x213c], R4 ;  /* 0x00213c0401007387 */ /* 0x0003e20000100800 */
[----:B0-----:R-:W-:-:S03]  /*231d0*/  IMAD.X R2, R18, 0x1, R17, P5 ;  /* 0x0000000112027824 */ /* 0x001fc600028e0611 */
[----:B------:R-:W3:Y:S04]  /*231e0*/  LDL.LU R18, [R1+0x700] ;  /* 0x0007000001127983 */ /* 0x000ee80000300800 */
[----:B------:R0:W-:Y:S01]  /*231f0*/  STL [R1+0x2108], R2 ;  /* 0x0021080201007387 */ /* 0x0001e20000100800 */
[----:B----4-:R-:W-:-:S05]  /*23200*/  IADD3 R7, P5, R57, R55, RZ ;  /* 0x0000003739077210 */ /* 0x010fca0007fbe0ff */
[----:B------:R-:W-:Y:S01]  /*23210*/  STL [R1+0x2144], R7 ;  /* 0x0021440701007387 */ /* 0x000fe20000100800 */
[----:B-1----:R-:W-:-:S03]  /*23220*/  IMAD.X R4, R6, 0x1, R5, P6 ;  /* 0x0000000106047824 */ /* 0x002fc600030e0605 */
[----:B------:R-:W4:Y:S01]  /*23230*/  LDL.LU R15, [R1+0x628] ;  /* 0x00062800010f7983 */ /* 0x000f220000300800 */
[----:B0-----:R-:W-:-:S03]  /*23240*/  IADD3 R2, P6, R57, R3, RZ ;  /* 0x0000000339027210 */ /* 0x001fc60007fde0ff */
[----:B------:R0:W-:Y:S04]  /*23250*/  STL [R1+0x2110], R4 ;  /* 0x0021100401007387 */ /* 0x0001e80000100800 */
[----:B------:R-:W4:Y:S04]  /*23260*/  LDL.LU R20, [R1+0x704] ;  /* 0x0007040001147983 */ /* 0x000f280000300800 */
[----:B------:R1:W-:Y:S01]  /*23270*/  STL [R1+0x214c], R2 ;  /* 0x00214c0201007387 */ /* 0x0003e20000100800 */
[----:B0-----:R-:W-:-:S03]  /*23280*/  IMAD.X R4, R6, 0x1, R17, P0 ;  /* 0x0000000106047824 */ /* 0x001fc600000e0611 */
[----:B------:R-:W4:Y:S04]  /*23290*/  LDL.LU R13, [R1+0x62c] ;  /* 0x00062c00010d7983 */ /* 0x000f280000300800 */
[----:B------:R0:W-:Y:S04]  /*232a0*/  STL [R1+0x2118], R4 ;  /* 0x0021180401007387 */ /* 0x0001e80000100800 */
[----:B------:R-:W4:Y:S01]  /*232b0*/  LDL.LU R19, [R1+0x708] ;  /* 0x0007080001137983 */ /* 0x000f220000300800 */
[----:B-1----:R-:W-:-:S05]  /*232c0*/  IADD3 R2, P0, R58, R55, RZ ;  /* 0x000000373a027210 */ /* 0x002fca0007f1e0ff */
[----:B------:R1:W-:Y:S04]  /*232d0*/  STL [R1+0x2154], R2 ;  /* 0x0021540201007387 */ /* 0x0003e80000100800 */
[----:B------:R-:W4:Y:S01]  /*232e0*/  LDL.LU R14, [R1+0x634] ;  /* 0x00063400010e7983 */ /* 0x000f220000300800 */
[----:B0-----:R-:W-:Y:S01]  /*232f0*/  IMAD.X R4, R11, 0x1, R5, P1 ;  /* 0x000000010b047824 */ /* 0x001fe200008e0605 */
[----:B-1----:R-:W-:-:S04]  /*23300*/  IADD3 R2, P1, R58, R3, RZ ;  /* 0x000000033a027210 */ /* 0x002fc80007f3e0ff */
[----:B------:R0:W-:Y:S04]  /*23310*/  STL [R1+0x2120], R4 ;  /* 0x0021200401007387 */ /* 0x0001e80000100800 */
[----:B------:R-:W4:Y:S01]  /*23320*/  LDL.LU R57, [R1+0x70c] ;  /* 0x00070c0001397983 */ /* 0x000f220000300800 */
[----:B0-----:R-:W-:-:S03]  /*23330*/  IMAD.X R4, R11, 0x1, R17, P2 ;  /* 0x000000010b047824 */ /* 0x001fc600010e0611 */
[----:B------:R0:W-:Y:S04]  /*23340*/  STL [R1+0x215c], R2 ;  /* 0x00215c0201007387 */ /* 0x0001e80000100800 */
[----:B------:R-:W4:Y:S04]  /*23350*/  LDL.LU R6, [R1+0x63c] ;  /* 0x00063c0001067983 */ /* 0x000f280000300800 */
[----:B------:R5:W-:Y:S04]  /*23360*/  STL [R1+0x2128], R4 ;  /* 0x0021280401007387 */ /* 0x000be80000100800 */
[----:B------:R-:W4:Y:S01]  /*23370*/  LDL.LU R58, [R1+0x710] ;  /* 0x00071000013a7983 */ /* 0x000f220000300800 */
[----:B0-----:R-:W-:-:S05]  /*23380*/  IADD3 R2, P2, R59, R55, RZ ;  /* 0x000000373b027210 */ /* 0x001fca0007f5e0ff */
[----:B------:R0:W-:Y:S04]  /*23390*/  STL [R1+0x2164], R2 ;  /* 0x0021640201007387 */ /* 0x0001e80000100800 */
[----:B------:R-:W4:Y:S01]  /*233a0*/  LDL.LU R11, [R1+0x640] ;  /* 0x00064000010b7983 */ /* 0x000f220000300800 */
[----:B-----5:R-:W-:Y:S01]  /*233b0*/  IMAD.X R4, R9, 0x1, R5, P3 ;  /* 0x0000000109047824 */ /* 0x020fe200018e0605 */
[----:B0-----:R-:W-:Y:S01]  /*233c0*/  IADD3 R2, P3, R59, R3, RZ ;  /* 0x000000033b027210 */ /* 0x001fe20007f7e0ff */
[----:B------:R-:W-:-:S03]  /*233d0*/  IMAD.X R7, R9, 0x1, R17, P4 ;  /* 0x0000000109077824 */ /* 0x000fc600020e0611 */
[----:B------:R0:W-:Y:S04]  /*233e0*/  STL [R1+0x2130], R4 ;  /* 0x0021300401007387 */ /* 0x0001e80000100800 */
[----:B------:R1:W-:Y:S04]  /*233f0*/  STL [R1+0x216c], R2 ;  /* 0x00216c0201007387 */ /* 0x0003e80000100800 */
[----:B------:R-:W-:Y:S04]  /*23400*/  STL [R1+0x2138], R7 ;  /* 0x0021380701007387 */ /* 0x000fe80000100800 */
[----:B------:R-:W5:Y:S01]  /*23410*/  LDL.LU R59, [R1+0x648] ;  /* 0x00064800013b7983 */ /* 0x000f620000300800 */
[----:B0-----:R-:W-:-:S05]  /*23420*/  IADD3 R4, P4, R61, R55, RZ ;  /* 0x000000373d047210 */ /* 0x001fca0007f9e0ff */
[----:B------:R0:W-:Y:S01]  /*23430*/  STL [R1+0x2174], R4 ;  /* 0x0021740401007387 */ /* 0x0001e20000100800 */
[----:B-1----:R-:W-:-:S03]  /*23440*/  IMAD.X R2, R60, 0x1, R5, P5 ;  /* 0x000000013c027824 */ /* 0x002fc600028e0605 */
[----:B------:R-:W5:Y:S04]  /*23450*/  LDL.LU R9, [R1+0x718] ;  /* 0x0007180001097983 */ /* 0x000f680000300800 */
[----:B------:R1:W-:Y:S01]  /*23460*/  STL [R1+0x2140], R2 ;  /* 0x0021400201007387 */ /* 0x0003e20000100800 */
[----:B0-----:R-:W-:Y:S01]  /*23470*/  IMAD.X R4, R60, 0x1, R17, P6 ;  /* 0x000000013c047824 */ /* 0x001fe200030e0611 */
[----:B-1----:R-:W-:Y:S02]  /*23480*/  IADD3 R2, P5, R61, R3, RZ ;  /* 0x000000033d027210 */ /* 0x002fe40007fbe0ff */
[----:B------:R-:W5:Y:S04]  /*23490*/  LDL.LU R61, [R1+0x724] ;  /* 0x00072400013d7983 */ /* 0x000f680000300800 */
[----:B------:R2:W-:Y:S04]  /*234a0*/  STL [R1+0x217c], R2 ;  /* 0x00217c0201007387 */ /* 0x0005e80000100800 */
[----:B------:R-:W5:Y:S04]  /*234b0*/  LDL.LU R60, [R1+0x71c] ;  /* 0x00071c00013c7983 */ /* 0x000f680000300800 */
[----:B------:R-:W-:Y:S01]  /*234c0*/  STL [R1+0x2148], R4 ;  /* 0x0021480401007387 */ /* 0x000fe20000100800 */
[----:B------:R-:W-:-:S02]  /*234d0*/  SHF.R.S32.HI R0, RZ, 0x1f, R0 ;  /* 0x0000001fff007819 */ /* 0x000fc40000011400 */
[----:B--2---:R-:W-:-:S05]  /*234e0*/  IADD3 R2, P6, R21, R55, RZ ;  /* 0x0000003715027210 */ /* 0x004fca0007fde0ff */
[----:B------:R0:W-:Y:S01]  /*234f0*/  STL [R1+0x2184], R2 ;  /* 0x0021840201007387 */ /* 0x0001e20000100800 */
[C---:B---3--:R-:W-:Y:S01]  /*23500*/  IMAD.X R7, R18.reuse, 0x1, R5, P0 ;  /* 0x0000000112077824 */ /* 0x048fe200000e0605 */
[----:B0-----:R-:W-:Y:S01]  /*23510*/  IADD3 R2, P0, R21, R3, RZ ;  /* 0x0000000315027210 */ /* 0x001fe20007f1e0ff */
[----:B------:R-:W-:-:S03]  /*23520*/  IMAD.X R4, R18, 0x1, R17, P1 ;  /* 0x0000000112047824 */ /* 0x000fc600008e0611 */
[----:B------:R-:W-:Y:S04]  /*23530*/  STL [R1+0x2150], R7 ;  /* 0x0021500701007387 */ /* 0x000fe80000100800 */
[----:B------:R-:W2:Y:S04]  /*23540*/  LDL.LU R18, [R1+0x720] ;  /* 0x0007200001127983 */ /* 0x000ea80000300800 */
[----:B------:R4:W-:Y:S04]  /*23550*/  STL [R1+0x218c], R2 ;  /* 0x00218c0201007387 */ /* 0x0009e80000100800 */
[----:B------:R0:W-:Y:S01]  /*23560*/  STL [R1+0x2158], R4 ;  /* 0x0021580401007387 */ /* 0x0001e20000100800 */
[C---:B----4-:R-:W-:Y:S01]  /*23570*/  IADD3 R2, P1, R15.reuse, R55, RZ ;  /* 0x000000370f027210 */ /* 0x050fe20007f3e0ff */
[----:B0-----:R-:W-:Y:S01]  /*23580*/  IMAD.X R4, R20, 0x1, R5, P2 ;  /* 0x0000000114047824 */ /* 0x001fe200010e0605 */
[----:B------:R-:W-:-:S03]  /*23590*/  IADD3 R7, P2, R15, R3, RZ ;  /* 0x000000030f077210 */ /* 0x000fc60007f5e0ff */
[----:B------:R0:W-:Y:S04]  /*235a0*/  STL [R1+0x2194], R2 ;  /* 0x0021940201007387 */ /* 0x0001e80000100800 */
[----:B------:R1:W-:Y:S01]  /*235b0*/  STL [R1+0x2160], R4 ;  /* 0x0021600401007387 */ /* 0x0003e20000100800 */
[----:B0-----:R-:W-:-:S03]  /*235c0*/  IMAD.X R2, R20, 0x1, R17, P3 ;  /* 0x0000000114027824 */ /* 0x001fc600018e0611 */
[----:B------:R0:W-:Y:S01]  /*235d0*/  STL [R1+0x219c], R7 ;  /* 0x00219c0701007387 */ /* 0x0001e20000100800 */
[----:B-1----:R-:W-:-:S03]  /*235e0*/  IADD3 R4, P3, R13, R55, RZ ;  /* 0x000000370d047210 */ /* 0x002fc60007f7e0ff */
[----:B------:R1:W-:Y:S04]  /*235f0*/  STL [R1+0x2168], R2 ;  /* 0x0021680201007387 */ /* 0x0003e80000100800 */
[----:B------:R3:W-:Y:S01]  /*23600*/  STL [R1+0x21a4], R4 ;  /* 0x0021a40401007387 */ /* 0x0007e20000100800 */
[----:B0-----:R-:W-:Y:S01]  /*23610*/  IMAD.X R7, R19, 0x1, R5, P4 ;  /* 0x0000000113077824 */ /* 0x001fe200020e0605 */
[----:B-1----:R-:W-:-:S04]  /*23620*/  IADD3 R2, P4, R13, R3, RZ ;  /* 0x000000030d027210 */ /* 0x002fc80007f9e0ff */
[----:B------:R0:W-:Y:S01]  /*23630*/  STL [R1+0x2170], R7 ;  /* 0x0021700701007387 */ /* 0x0001e20000100800 */
[----:B---3--:R-:W-:-:S03]  /*23640*/  IMAD.X R4, R19, 0x1, R17, P5 ;  /* 0x0000000113047824 */ /* 0x008fc600028e0611 */
[----:B------:R1:W-:Y:S04]  /*23650*/  STL [R1+0x21ac], R2 ;  /* 0x0021ac0201007387 */ /* 0x0003e80000100800 */
[----:B------:R3:W-:Y:S01]  /*23660*/  STL [R1+0x2178], R4 ;  /* 0x0021780401007387 */ /* 0x0007e20000100800 */
[C---:B0-----:R-:W-:Y:S01]  /*23670*/  IADD3 R7, P5, R14.reuse, R55, RZ ;  /* 0x000000370e077210 */ /* 0x041fe20007fbe0ff */
[----:B-1----:R-:W-:Y:S01]  /*23680*/  IMAD.X R2, R57, 0x1, R5, P6 ;  /* 0x0000000139027824 */ /* 0x002fe200030e0605 */
[----:B---3--:R-:W-:-:S03]  /*23690*/  IADD3 R4, P6, R14, R3, RZ ;  /* 0x000000030e047210 */ /* 0x008fc60007fde0ff */
[----:B------:R0:W-:Y:S04]  /*236a0*/  STL [R1+0x21b0], R7 ;  /* 0x0021b00701007387 */ /* 0x0001e80000100800 */
[----:B------:R1:W-:Y:S04]  /*236b0*/  STL [R1+0x2180], R2 ;  /* 0x0021800201007387 */ /* 0x0003e80000100800 */
[----:B------:R3:W-:Y:S01]  /*236c0*/  STL [R1+0x21b4], R4 ;  /* 0x0021b40401007387 */ /* 0x0007e20000100800 */
[----:B0-----:R-:W-:Y:S01]  /*236d0*/  IMAD.X R7, R57, 0x1, R17, P0 ;  /* 0x0000000139077824 */ /* 0x001fe200000e0611 */
[----:B-1----:R-:W-:-:S04]  /*236e0*/  IADD3 R2, P0, R6, R55, RZ ;  /* 0x0000003706027210 */ /* 0x002fc80007f1e0ff */
[----:B------:R-:W-:Y:S01]  /*236f0*/  STL [R1+0x2188], R7 ;  /* 0x0021880701007387 */ /* 0x000fe20000100800 */
[----:B---3--:R-:W-:Y:S01]  /*23700*/  IMAD.X R4, R58, 0x1, R5, P1 ;  /* 0x000000013a047824 */ /* 0x008fe200008e0605 */
[----:B------:R-:W-:Y:S02]  /*23710*/  IADD3 R6, P1, R6, R3, RZ ;  /* 0x0000000306067210 */ /* 0x000fe40007f3e0ff */
[----:B------:R0:W-:Y:S04]  /*23720*/  STL [R1+0x21b8], R2 ;  /* 0x0021b80201007387 */ /* 0x0001e80000100800 */
[----:B------:R1:W-:Y:S04]  /*23730*/  STL [R1+0x2190], R4 ;  /* 0x0021900401007387 */ /* 0x0003e80000100800 */
[----:B------:R3:W-:Y:S01]  /*23740*/  STL [R1+0x21bc], R6 ;  /* 0x0021bc0601007387 */ /* 0x0007e20000100800 */
[----:B0-----:R-:W-:Y:S01]  /*23750*/  IMAD.X R2, R58, 0x1, R17, P2 ;  /* 0x000000013a027824 */ /* 0x001fe200010e0611 */
[----:B-1----:R-:W-:-:S04]  /*23760*/  IADD3 R4, P2, R11, R55, RZ ;  /* 0x000000370b047210 */ /* 0x002fc80007f5e0ff */
[----:B------:R-:W-:Y:S01]  /*23770*/  STL [R1+0x2198], R2 ;  /* 0x0021980201007387 */ /* 0x000fe20000100800 */
[----:B---3--:R-:W-:-:S03]  /*23780*/  IMAD.X R6, R0, 0x1, R5, P3 ;  /* 0x0000000100067824 */ /* 0x008fc600018e0605 */
[----:B------:R0:W-:Y:S04]  /*23790*/  STL [R1+0x21c0], R4 ;  /* 0x0021c00401007387 */ /* 0x0001e80000100800 */
[----:B------:R-:W-:Y:S01]  /*237a0*/  STL [R1+0x21a0], R6 ;  /* 0x0021a00601007387 */ /* 0x000fe20000100800 */
[----:B0-----:R-:W-:-:S03]  /*237b0*/  IMAD.X R4, R0, 0x1, R17, P4 ;  /* 0x0000000100047824 */ /* 0x001fc600020e0611 */
[----:B------:R-:W3:Y:S01]  /*237c0*/  LDL.LU R0, [R1+0x2590] ;  /* 0x0025900001007983 */ /* 0x000ee20000300800 */
[----:B------:R-:W-:-:S05]  /*237d0*/  IADD3 R2, P3, R11, R3, RZ ;  /* 0x000000030b027210 */ /* 0x000fca0007f7e0ff */
[----:B------:R5:W-:Y:S04]  /*237e0*/  STL [R1+0x21c4], R2 ;  /* 0x0021c40201007387 */ /* 0x000be80000100800 */
[----:B------:R0:W-:Y:S01]  /*237f0*/  STL [R1+0x21a8], R4 ;  /* 0x0021a80401007387 */ /* 0x0001e20000100800 */
[----:B-----5:R-:W-:Y:S01]  /*23800*/  IADD3 R2, P4, R59, R55, RZ ;  /* 0x000000373b027210 */ /* 0x020fe20007f9e0ff */
[----:B------:R-:W-:Y:S01]  /*23810*/  IMAD.X R6, R9, 0x1, R5, P5 ;  /* 0x0000000109067824 */ /* 0x000fe200028e0605 */
[----:B0-----:R-:W-:Y:S01]  /*23820*/  IADD3 R4, P5, R59, R3, RZ ;  /* 0x000000033b047210 */ /* 0x001fe20007fbe0ff */
[----:B------:R-:W-:Y:S02]  /*23830*/  IMAD.X R3, R9, 0x1, R17, P6 ;  /* 0x0000000109037824 */ /* 0x000fe400030e0611 */
[----:B------:R0:W-:Y:S04]  /*23840*/  STL [R1+0x14c0], R2 ;  /* 0x0014c00201007387 */ /* 0x0001e80000100800 */
[----:B------:R-:W-:Y:S04]  /*23850*/  STL [R1+0x14bc], R6 ;  /* 0x0014bc0601007387 */ /* 0x000fe80000100800 */
[----:B------:R1:W-:Y:S04]  /*23860*/  STL [R1+0x14b8], R4 ;  /* 0x0014b80401007387 */ /* 0x0003e80000100800 */
[----:B------:R4:W-:Y:S01]  /*23870*/  STL [R1+0x14a4], R3 ;  /* 0x0014a40301007387 */ /* 0x0009e20000100800 */
[----:B0-----:R-:W-:-:S02]  /*23880*/  SHF.R.S32.HI R2, RZ, 0x1f, R59 ;  /* 0x0000001fff027819 */ /* 0x001fc4000001143b */
[----:B-1----:R-:W-:Y:S01]  /*23890*/  IADD3 R4, P6, R61, UR6, RZ ;  /* 0x000000063d047c10 */ /* 0x002fe2000ffde0ff */
[C---:B------:R-:W-:Y:S02]  /*238a0*/  IMAD.X R7, R60.reuse, 0x1, R5, P0 ;  /* 0x000000013c077824 */ /* 0x040fe400000e0605 */
[----:B----4-:R-:W-:-:S03]  /*238b0*/  IMAD.X R3, R60, 0x1, R17, P1 ;  /* 0x000000013c037824 */ /* 0x010fc600008e0611 */
[----:B------:R2:W-:Y:S04]  /*238c0*/  STL [R1+0x14a8], R7 ;  /* 0x0014a80701007387 */ /* 0x0005e80000100800 */
[----:B------:R-:W-:Y:S04]  /*238d0*/  STL [R1+0xf98], R4 ;  /* 0x000f980401007387 */ /* 0x000fe80000100800 */
[----:B------:R0:W-:Y:S01]  /*238e0*/  STL [R1+0x14ac], R3 ;  /* 0x0014ac0301007387 */ /* 0x0001e20000100800 */
[C---:B--2---:R-:W-:Y:S02]  /*238f0*/  IMAD.X R7, R18.reuse, 0x1, R5, P2 ;  /* 0x0000000112077824 */ /* 0x044fe400010e0605 */
[----:B0-----:R-:W-:Y:S01]  /*23900*/  IMAD.X R3, R18, 0x1, R17, P3 ;  /* 0x0000000112037824 */ /* 0x001fe200018e0611 */
[----:B---3--:R-:W-:-:S05]  /*23910*/  IADD3 R6, P0, R0, UR6, RZ ;  /* 0x0000000600067c10 */ /* 0x008fca000ff1e0ff */
[----:B------:R-:W-:Y:S04]  /*23920*/  STL [R1+0xf9c], R6 ;  /* 0x000f9c0601007387 */ /* 0x000fe80000100800 */
[----:B------:R0:W-:Y:S04]  /*23930*/  STL [R1+0x14b0], R7 ;  /* 0x0014b00701007387 */ /* 0x0001e80000100800 */
[----:B------:R1:W-:Y:S01]  /*23940*/  STL [R1+0x14b4], R3 ;  /* 0x0014b40301007387 */ /* 0x0003e20000100800 */
[C---:B0-----:R-:W-:Y:S02]  /*23950*/  IMAD.X R7, R2.reuse, 0x1, R5, P4 ;  /* 0x0000000102077824 */ /* 0x041fe400020e0605 */
[----:B------:R-:W-:Y:S01]  /*23960*/  IMAD.X R5, R2, 0x1, R17, P5 ;  /* 0x0000000102057824 */ /* 0x000fe200028e0611 */
[----:B------:R-:W-:-:S02]  /*23970*/  LEA.HI.X.SX32 R2, R0, UR7, 0x1, P0 ;  /* 0x0000000700027c11 */ /* 0x000fc400080f0eff */
[----:B-1----:R-:W-:Y:S01]  /*23980*/  LEA.HI.X.SX32 R3, R61, UR7, 0x1, P6 ;  /* 0x000000073d037c11 */ /* 0x002fe2000b0f0eff */
[----:B------:R0:W-:Y:S04]  /*23990*/  STL [R1+0x14a0], R7 ;  /* 0x0014a00701007387 */ /* 0x0001e80000100800 */
[----:B------:R1:W-:Y:S04]  /*239a0*/  STL [R1+0x10ac], R5 ;  /* 0x0010ac0501007387 */ /* 0x0003e80000100800 */
[----:B------:R-:W2:Y:S04]  /*239b0*/  LDL.LU R0, [R1+0x258c] ;  /* 0x00258c0001007983 */ /* 0x000ea80000300800 */
[----:B------:R-:W-:Y:S04]  /*239c0*/  STL [R1+0xf90], R3 ;  /* 0x000f900301007387 */ /* 0x000fe80000100800 */
[----:B------:R-:W-:Y:S04]  /*239d0*/  STL [R1+0xf94], R2 ;  /* 0x000f940201007387 */ /* 0x000fe80000100800 */
        /* <DEDUP_REMOVED lines=465> */
[----:B------:R-:W-:Y:S01]  /*256f0*/  STL [R1+0x1a0], RZ ;  /* 0x0001a0ff01007387 */ /* 0x000fe20000100800 */
[----:B------:R-:W-:-:S03]  /*25700*/  UIMAD UR26, UR5, 0x3f, URZ ;  /* 0x0000003f051a78a4 */ /* 0x000fc6000f8e023f */
[----:B------:R-:W-:Y:S04]  /*25710*/  STL [R1+0x1a4], RZ ;  /* 0x0001a4ff01007387 */ /* 0x000fe80000100800 */
[----:B------:R-:W-:Y:S04]  /*25720*/  STL [R1+0x1a8], RZ ;  /* 0x0001a8ff01007387 */ /* 0x000fe80000100800 */
[----:B------:R-:W-:Y:S04]  /*25730*/  STL [R1+0x1ac], RZ ;  /* 0x0001acff01007387 */ /* 0x000fe80000100800 */
[----:B------:R-:W-:Y:S04]  /*25740*/  STL [R1+0x180], RZ ;  /* 0x000180ff01007387 */ /* 0x000fe80000100800 */
[----:B------:R-:W-:Y:S04]  /*25750*/  STL [R1+0x184], RZ ;  /* 0x000184ff01007387 */ /* 0x000fe80000100800 */
[----:B------:R-:W-:Y:S01]  /*25760*/  STL [R1+0x188], RZ ;  /* 0x000188ff01007387 */ /* 0x000fe20000100800 */
[----:B------:R-:W-:-:S03]  /*25770*/  USHF.R.S32.HI UR25, URZ, 0x1f, UR26 ;  /* 0x0000001f3f197899 */ /* 0x000fc6000801141a */
[----:B------:R-:W-:Y:S01]  /*25780*/  STL [R1+0x18c], RZ ;  /* 0x00018cff01007387 */ /* 0x000fe20000100800 */
[----:B0-----:R-:W-:-:S03]  /*25790*/  IADD3 R7, P0, R6, UR26, RZ ;  /* 0x0000001a06077c10 */ /* 0x001fc6000ff1e0ff */
[----:B------:R-:W-:Y:S01]  /*257a0*/  STL [R1+0x160], RZ ;  /* 0x000160ff01007387 */ /* 0x000fe20000100800 */
[----:B-1----:R-:W-:-:S03]  /*257b0*/  IADD3 R5, P1, R4, UR26, RZ ;  /* 0x0000001a04057c10 */ /* 0x002fc6000ff3e0ff */
[----:B------:R-:W-:Y:S04]  /*257c0*/  STL [R1+0x164], RZ ;  /* 0x000164ff01007387 */ /* 0x000fe80000100800 */
[----:B------:R-:W-:Y:S04]  /*257d0*/  STL [R1+0x168], RZ ;  /* 0x000168ff01007387 */ /* 0x000fe80000100800 */
[----:B------:R-:W-:Y:S04]  /*257e0*/  STL [R1+0x16c], RZ ;  /* 0x00016cff01007387 */ /* 0x000fe80000100800 */
[----:B------:R-:W-:Y:S01]  /*257f0*/  STL [R1+0x140], RZ ;  /* 0x000140ff01007387 */ /* 0x000fe20000100800 */
[----:B------:R-:W-:-:S03]  /*25800*/  UIMAD UR27, UR5, 0x3e, URZ ;  /* 0x0000003e051b78a4 */ /* 0x000fc6000f8e023f */
[----:B------:R-:W-:Y:S04]  /*25810*/  STL [R1+0x144], RZ ;  /* 0x000144ff01007387 */ /* 0x000fe80000100800 */
[----:B------:R-:W-:Y:S04]  /*25820*/  STL [R1+0x148], RZ ;  /* 0x000148ff01007387 */ /* 0x000fe80000100800 */
[----:B------:R0:W-:Y:S04]  /*25830*/  STL [R1+0x10b4], R7 ;  /* 0x0010b40701007387 */ /* 0x0001e80000100800 */
[----:B------:R-:W-:Y:S04]  /*25840*/  STL [R1+0x14c], RZ ;  /* 0x00014cff01007387 */ /* 0x000fe80000100800 */
[----:B------:R1:W-:Y:S01]  /*25850*/  STL [R1+0x10bc], R5 ;  /* 0x0010bc0501007387 */ /* 0x0003e20000100800 */
[----:B0-----:R-:W-:Y:S01]  /*25860*/  IADD3.X R7, R2, UR25, RZ, P0, !PT ;  /* 0x0000001902077c10 */ /* 0x001fe200087fe4ff */
[----:B------:R-:W-:-:S04]  /*25870*/  USHF.R.S32.HI UR26, URZ, 0x1f, UR27 ;  /* 0x0000001f3f1a7899 */ /* 0x000fc8000801141b */
[----:B------:R0:W-:Y:S01]  /*25880*/  STL [R1+0x10b0], R7 ;  /* 0x0010b00701007387 */ /* 0x0001e20000100800 */
[----:B-1----:R-:W-:-:S05]  /*25890*/  IADD3.X R5, R3, UR25, RZ, P1, !PT ;  /* 0x0000001903057c10 */ /* 0x002fca0008ffe4ff */
[----:B------:R1:W-:Y:S01]  /*258a0*/  STL [R1+0x10b8], R5 ;  /* 0x0010b80501007387 */ /* 0x0003e20000100800 */
[----:B0-----:R-:W-:Y:S01]  /*258b0*/  IADD3 R7, P0, R6, UR27, RZ ;  /* 0x0000001b06077c10 */ /* 0x001fe2000ff1e0ff */
[----:B------:R-:W-:-:S04]  /*258c0*/  UIMAD UR28, UR5, 0x3d, URZ ;  /* 0x0000003d051c78a4 */ /* 0x000fc8000f8e023f */
[----:B------:R0:W-:Y:S01]  /*258d0*/  STL [R1+0x10c4], R7 ;  /* 0x0010c40701007387 */ /* 0x0001e20000100800 */
[----:B-1----:R-:W-:-:S03]  /*258e0*/  IADD3 R5, P1, R4, UR27, RZ ;  /* 0x0000001b04057c10 */ /* 0x002fc6000ff3e0ff */
        /* <DEDUP_REMOVED lines=316> */
[----:B------:R-:W-:-:S04]  /*26cb0*/  USHF.L.U32 UR55, UR5, 0x5, URZ ;  /* 0x0000000505377899 */ /* 0x000fc8000800063f */
        /* <DEDUP_REMOVED lines=26> */
[----:B0-----:R-:W-:Y:S02]  /*26e60*/  IADD3.X R7, R2, UR56, RZ, P0, !PT ;  /* 0x0000003802077c10 */ /* 0x001fe400087fe4ff */
[----:B-1----:R-:W-:-:S03]  /*26e70*/  IADD3.X R5, R3, UR56, RZ, P1, !PT ;  /* 0x0000003803057c10 */ /* 0x002fc60008ffe4ff */
[----:B------:R0:W-:Y:S04]  /*26e80*/  STL [R1+0x12b0], R7 ;  /* 0x0012b00701007387 */ /* 0x0001e80000100800 */
[----:B------:R1:W-:Y:S01]  /*26e90*/  STL [R1+0x12b8], R5 ;  /* 0x0012b80501007387 */ /* 0x0003e20000100800 */
[----:B0-----:R-:W-:Y:S02]  /*26ea0*/  IADD3 R7, P0, R6, UR59, RZ ;  /* 0x0000003b06077c10 */ /* 0x001fe4000ff1e0ff */
[----:B-1----:R-:W-:-:S05]  /*26eb0*/  IADD3 R5, P1, R4, UR59, RZ ;  /* 0x0000003b04057c10 */ /* 0x002fca000ff3e0ff */
[----:B------:R-:W-:Y:S04]  /*26ec0*/  STL [R1+0x12cc], R5 ;  /* 0x0012cc0501007387 */ /* 0x000fe80000100800 */
[----:B------:R0:W-:Y:S01]  /*26ed0*/  STL [R1+0x12c4], R7 ;  /* 0x0012c40701007387 */ /* 0x0001e20000100800 */
[----:B------:R-:W-:Y:S02]  /*26ee0*/  UIMAD UR6, UR5, 0x1d, URZ ;  /* 0x0000001d050678a4 */ /* 0x000fe4000f8e023f */
[----:B------:R-:W-:Y:S02]  /*26ef0*/  UIMAD UR7, UR5, 0x1c, URZ ;  /* 0x0000001c050778a4 */ /* 0x000fe4000f8e023f */
[----:B------:R-:W-:Y:S02]  /*26f00*/  UIMAD UR8, UR5, 0x1b, URZ ;  /* 0x0000001b050878a4 */ /* 0x000fe4000f8e023f */
[----:B------:R-:W-:-:S02]  /*26f10*/  UIMAD UR9, UR5, 0x1a, URZ ;  /* 0x0000001a050978a4 */ /* 0x000fc4000f8e023f */
[----:B------:R-:W-:Y:S02]  /*26f20*/  UIMAD UR10, UR5, 0x19, URZ ;  /* 0x00000019050a78a4 */ /* 0x000fe4000f8e023f */
[----:B------:R-:W-:Y:S02]  /*26f30*/  UIMAD UR11, UR5, 0x18, URZ ;  /* 0x00000018050b78a4 */ /* 0x000fe4000f8e023f */
[----:B------:R-:W-:Y:S02]  /*26f40*/  UIMAD UR12, UR5, 0x17, URZ ;  /* 0x00000017050c78a4 */ /* 0x000fe4000f8e023f */
[----:B------:R-:W-:Y:S02]  /*26f50*/  UIMAD UR13, UR5, 0x16, URZ ;  /* 0x00000016050d78a4 */ /* 0x000fe4000f8e023f */
[----:B------:R-:W-:Y:S02]  /*26f60*/  UIMAD UR14, UR5, 0x15, URZ ;  /* 0x00000015050e78a4 */ /* 0x000fe4000f8e023f */
[----:B------:R-:W-:-:S02]  /*26f70*/  UIMAD UR15, UR5, 0x14, URZ ;  /* 0x00000014050f78a4 */ /* 0x000fc4000f8e023f */
[----:B------:R-:W-:Y:S02]  /*26f80*/  UIMAD UR16, UR5, 0x13, URZ ;  /* 0x00000013051078a4 */ /* 0x000fe4000f8e023f */
[----:B------:R-:W-:Y:S02]  /*26f90*/  UIMAD UR17, UR5, 0x12, URZ ;  /* 0x00000012051178a4 */ /* 0x000fe4000f8e023f */
[----:B------:R-:W-:Y:S02]  /*26fa0*/  UIMAD UR18, UR5, 0x11, URZ ;  /* 0x00000011051278a4 */ /* 0x000fe4000f8e023f */
[----:B------:R-:W-:Y:S02]  /*26fb0*/  USHF.L.U32 UR19, UR5, 0x4, URZ ;  /* 0x0000000405137899 */ /* 0x000fe4000800063f */
[----:B------:R-:W-:Y:S02]  /*26fc0*/  UIMAD UR20, UR5, 0xf, URZ ;  /* 0x0000000f051478a4 */ /* 0x000fe4000f8e023f */
[----:B------:R-:W-:-:S02]  /*26fd0*/  UIMAD UR21, UR5, 0xe, URZ ;  /* 0x0000000e051578a4 */ /* 0x000fc4000f8e023f */
[----:B------:R-:W-:Y:S02]  /*26fe0*/  UIMAD UR22, UR5, 0xd, URZ ;  /* 0x0000000d051678a4 */ /* 0x000fe4000f8e023f */
[----:B------:R-:W-:Y:S02]  /*26ff0*/  UIMAD UR23, UR5, 0xc, URZ ;  /* 0x0000000c051778a4 */ /* 0x000fe4000f8e023f */
[----:B------:R-:W-:Y:S02]  /*27000*/  UIMAD UR24, UR5, 0xb, URZ ;  /* 0x0000000b051878a4 */ /* 0x000fe4000f8e023f */
[----:B------:R-:W-:Y:S02]  /*27010*/  UIMAD UR25, UR5, 0xa, URZ ;  /* 0x0000000a051978a4 */ /* 0x000fe4000f8e023f */
[----:B------:R-:W-:Y:S02]  /*27020*/  UIMAD UR26, UR5, 0x9, URZ ;  /* 0x00000009051a78a4 */ /* 0x000fe4000f8e023f */
[----:B------:R-:W-:-:S02]  /*27030*/  USHF.L.U32 UR27, UR5, 0x3, URZ ;  /* 0x00000003051b7899 */ /* 0x000fc4000800063f */
[----:B------:R-:W-:Y:S02]  /*27040*/  UIMAD UR28, UR5, 0x7, URZ ;  /* 0x00000007051c78a4 */ /* 0x000fe4000f8e023f */
[----:B------:R-:W-:Y:S02]  /*27050*/  UIMAD UR29, UR5, 0x6, URZ ;  /* 0x00000006051d78a4 */ /* 0x000fe4000f8e023f */
[----:B------:R-:W-:Y:S02]  /*27060*/  UIMAD UR30, UR5, 0x5, URZ ;  /* 0x00000005051e78a4 */ /* 0x000fe4000f8e023f */
[----:B------:R-:W-:Y:S02]  /*27070*/  USHF.L.U32 UR31, UR5, 0x2, URZ ;  /* 0x00000002051f7899 */ /* 0x000fe4000800063f */
[----:B------:R-:W-:Y:S02]  /*27080*/  UIMAD UR32, UR5, 0x3, URZ ;  /* 0x00000003052078a4 */ /* 0x000fe4000f8e023f */
[----:B------:R-:W-:-:S02]  /*27090*/  USHF.L.U32 UR33, UR5, 0x1, URZ ;  /* 0x0000000105217899 */ /* 0x000fc4000800063f */
[----:B------:R-:W-:Y:S02]  /*270a0*/  USHF.R.S32.HI UR34, URZ, 0x1f, UR5 ;  /* 0x0000001f3f227899 */ /* 0x000fe40008011405 */
[----:B------:R-:W-:Y:S02]  /*270b0*/  USHF.L.U32 UR35, UR5, 0x6, URZ ;  /* 0x0000000605237899 */ /* 0x000fe4000800063f */
[----:B------:R-:W-:Y:S02]  /*270c0*/  USHF.R.S32.HI UR58, URZ, 0x1f, UR59 ;  /* 0x0000001f3f3a7899 */ /* 0x000fe4000801143b */
[----:B------:R-:W-:Y:S02]  /*270d0*/  USHF.R.S32.HI UR36, URZ, 0x1f, UR6 ;  /* 0x0000001f3f247899 */ /* 0x000fe40008011406 */
[----:B------:R-:W-:Y:S02]  /*270e0*/  USHF.R.S32.HI UR37, URZ, 0x1f, UR7 ;  /* 0x0000001f3f257899 */ /* 0x000fe40008011407 */
[----:B------:R-:W-:-:S02]  /*270f0*/  USHF.R.S32.HI UR38, URZ, 0x1f, UR8 ;  /* 0x0000001f3f267899 */ /* 0x000fc40008011408 */
[----:B------:R-:W-:Y:S02]  /*27100*/  USHF.R.S32.HI UR39, URZ, 0x1f, UR9 ;  /* 0x0000001f3f277899 */ /* 0x000fe40008011409 */
[----:B------:R-:W-:Y:S02]  /*27110*/  USHF.R.S32.HI UR40, URZ, 0x1f, UR10 ;  /* 0x0000001f3f287899 */ /* 0x000fe4000801140a */
        /* <DEDUP_REMOVED lines=16> */
[----:B------:R-:W-:Y:S01]  /*27220*/  USHF.R.S32.HI UR56, URZ, 0x1f, UR27 ;  /* 0x0000001f3f387899 */ /* 0x000fe2000801141b */
[----:B------:R-:W1:Y:S01]  /*27230*/  LDC R18, c[0x0][0x230] ;  /* 0x00008c00ff127b82 */ /* 0x000e620000000800 */
[----:B0-----:R-:W-:Y:S01]  /*27240*/  IADD3.X R7, R2, UR58, RZ, P0, !PT ;  /* 0x0000003a02077c10 */ /* 0x001fe200087fe4ff */
[----:B------:R-:W-:Y:S01]  /*27250*/  USHF.R.S32.HI UR59, URZ, 0x1f, UR28 ;  /* 0x0000001f3f3b7899 */ /* 0x000fe2000801141c */
[----:B------:R-:W-:Y:S01]  /*27260*/  IADD3.X R5, R3, UR58, RZ, P1, !PT ;  /* 0x0000003a03057c10 */ /* 0x000fe20008ffe4ff */
[----:B------:R-:W-:Y:S02]  /*27270*/  USHF.R.S32.HI UR58, URZ, 0x1f, UR29 ;  /* 0x0000001f3f3a7899 */ /* 0x000fe4000801141d */
[----:B------:R0:W-:Y:S04]  /*27280*/  STL [R1+0x12c0], R7 ;  /* 0x0012c00701007387 */ /* 0x0001e80000100800 */
[----:B------:R3:W-:Y:S01]  /*27290*/  STL [R1+0x12c8], R5 ;  /* 0x0012c80501007387 */ /* 0x0007e20000100800 */
[----:B0-----:R-:W-:-:S02]  /*272a0*/  IADD3 R7, P0, R6, UR6, RZ ;  /* 0x0000000606077c10 */ /* 0x001fc4000ff1e0ff */
[----:B---3--:R-:W-:-:S03]  /*272b0*/  IADD3 R5, P1, R4, UR6, RZ ;  /* 0x0000000604057c10 */ /* 0x008fc6000ff3e0ff */
[----:B------:R0:W-:Y:S01]  /*272c0*/  STL [R1+0x12d4], R7 ;  /* 0x0012d40701007387 */ /* 0x0001e20000100800 */
[----:B------:R-:W-:Y:S01]  /*272d0*/  USHF.R.S32.HI UR6, URZ, 0x1f, UR30 ;  /* 0x0000001f3f067899 */ /* 0x000fe2000801141e */
[----:B-1----:R-:W-:Y:S02]  /*272e0*/  VIADD R18, R18, 0x3f ;  /* 0x0000003f12127836 */ /* 0x002fe40000000000 */
[----:B------:R1:W-:Y:S03]  /*272f0*/  STL [R1+0x12dc], R5 ;  /* 0x0012dc0501007387 */ /* 0x0003e60000100800 */
[----:B------:R-:W-:Y:S02]  /*27300*/  SHF.R.S32.HI R61, RZ, 0x1f, R18 ;  /* 0x0000001fff3d7819 */ /* 0x000fe40000011412 */
[----:B0-----:R-:W-:Y:S02]  /*27310*/  IADD3.X R7, R2, UR36, RZ, P0, !PT ;  /* 0x0000002402077c10 */ /* 0x001fe400087fe4ff */
[----:B------:R-:W-:-:S02]  /*27320*/  LEA.HI R61, R61, R18, RZ, 0x6 ;  /* 0x000000123d3d7211 */ /* 0x000fc400078f30ff */
[----:B-1----:R-:W-:Y:S01]  /*27330*/  IADD3.X R5, R3, UR36, RZ, P1, !PT ;  /* 0x0000002403057c10 */ /* 0x002fe20008ffe4ff */
[----:B------:R0:W-:Y:S01]  /*27340*/  STL [R1+0x12d0], R7 ;  /* 0x0012d00701007387 */ /* 0x0001e20000100800 */
[----:B------:R-:W-:Y:S01]  /*27350*/  SHF.R.S32.HI R8, RZ, 0x6, R61 ;  /* 0x00000006ff087819 */ /* 0x000fe2000001143d */
[----:B------:R-:W-:Y:S01]  /*27360*/  USHF.R.S32.HI UR36, URZ, 0x1f, UR31 ;  /* 0x0000001f3f247899 */ /* 0x000fe2000801141f */
[----:B--2---:R-:W-:Y:S01]  /*27370*/  LOP3.LUT R8, R0, 0x10, RZ, 0x3c, !PT ;  /* 0x0000001000087812 */ /* 0x004fe200078e3cff */
[----:B------:R1:W-:Y:S01]  /*27380*/  STL [R1+0x12d8], R5 ;  /* 0x0012d80501007387 */ /* 0x0003e20000100800 */
[C---:B------:R-:W-:Y:S02]  /*27390*/  IADD3 R8, P3, R6.reuse, UR10, RZ ;  /* 0x0000000a06087c10 */ /* 0x040fe4000ff7e0ff */
[----:B0-----:R-:W-:Y:S02]  /*273a0*/  IADD3 R7, P2, R6, UR7, RZ ;  /* 0x0000000706077c10 */ /* 0x001fe4000ff5e0ff */
[----:B-1----:R-:W-:-:S03]  /*273b0*/  IADD3 R5, P1, R4, UR7, RZ ;  /* 0x0000000704057c10 */ /* 0x002fc6000ff3e0ff */
[----:B------:R0:W-:Y:S01]  /*273c0*/  STL [R1+0x12e4], R7 ;  /* 0x0012e40701007387 */ /* 0x0001e20000100800 */
[----:B------:R-:W-:-:S03]  /*273d0*/  USHF.R.S32.HI UR7, URZ, 0x1f, UR32 ;  /* 0x0000001f3f077899 */ /* 0x000fc60008011420 */
[----:B------:R1:W-:Y:S01]  /*273e0*/  STL [R1+0x12ec], R5 ;  /* 0x0012ec0501007387 */ /* 0x0003e20000100800 */
        /* <DEDUP_REMOVED lines=9> */
[----:B------:R1:W-:Y:S04]  /*27480*/  STL [R1+0x130c], R5 ;  /* 0x00130c0501007387 */ /* 0x0003e80000100800 */
[----:B------:R2:W-:Y:S01]  /*27490*/  STL [R1+0x1314], R8 ;  /* 0x0013140801007387 */ /* 0x0005e20000100800 */
[C---:B0-----:R-:W-:Y:S02]  /*274a0*/  LOP3.LUT R7, R0.reuse, 0x30, RZ, 0x3c, !PT ;  /* 0x0000003000077812 */ /* 0x041fe400078e3cff */
[----:B-1----:R-:W-:Y:S02]  /*274b0*/  LOP3.LUT R5, R0, 0x20, RZ, 0x3c, !PT ;  /* 0x0000002000057812 */ /* 0x002fe400078e3cff */
[----:B------:R-:W-:Y:S02]  /*274c0*/  IADD3.X R5, R2, UR37, RZ, P2, !PT ;  /* 0x0000002502057c10 */ /* 0x000fe400097fe4ff */
[----:B------:R-:W-:-:S02]  /*274d0*/  IADD3 R7, P2, R4, UR10, RZ ;  /* 0x0000000a04077c10 */ /* 0x000fc4000ff5e0ff */
[----:B--2---:R-:W-:Y:S01]  /*274e0*/  IADD3.X R8, R3, UR37, RZ, P1, !PT ;  /* 0x0000002503087c10 */ /* 0x004fe20008ffe4ff */
[----:B------:R0:W-:Y:S04]  /*274f0*/  STL [R1+0x12e0], R5 ;  /* 0x0012e00501007387 */ /* 0x0001e80000100800 */
[----:B------:R1:W-:Y:S04]  /*27500*/  STL [R1+0x131c], R7 ;  /* 0x00131c0701007387 */ /* 0x0003e80000100800 */
[----:B------:R2:W-:Y:S01]  /*27510*/  STL [R1+0x12e8], R8 ;  /* 0x0012e80801007387 */ /* 0x0005e20000100800 */
[----:B0-----:R-:W-:-:S02]  /*27520*/  IADD3 R5, P1, R6, UR11, RZ ;  /* 0x0000000b06057c10 */ /* 0x001fc4000ff3e0ff */
[----:B-1----:R-:W-:-:S03]  /*27530*/  IADD3.X R7, R2, UR38, RZ, P0, !PT ;  /* 0x0000002602077c10 */ /* 0x002fc600087fe4ff */
[----:B------:R0:W-:Y:S01]  /*27540*/  STL [R1+0x1324], R5 ;  /* 0x0013240501007387 */ /* 0x0001e20000100800 */
[----:B--2---:R-:W-:-:S03]  /*27550*/  IADD3 R8, P0, R4, UR11, RZ ;  /* 0x0000000b04087c10 */ /* 0x004fc6000ff1e0ff */
[----:B------:R1:W-:Y:S04]  /*27560*/  STL [R1+0x12f0], R7 ;  /* 0x0012f00701007387 */ /* 0x0003e80000100800 */
[----:B------:R2:W-:Y:S01]  /*27570*/  STL [R1+0x132c], R8 ;  /* 0x00132c0801007387 */ /* 0x0005e20000100800 */
[----:B0-----:R-:W-:Y:S02]  /*27580*/  IADD3.X R5, R3, UR38, RZ, P6, !PT ;  /* 0x0000002603057c10 */ /* 0x001fe4000b7fe4ff */
[----:B-1----:R-:W-:-:S03]  /*27590*/  IADD3 R7, P6, R6, UR12, RZ ;  /* 0x0000000c06077c10 */ /* 0x002fc6000ffde0ff */
[----:B------:R0:W-:Y:S01]  /*275a0*/  STL [R1+0x12f8], R5 ;  /* 0x0012f80501007387 */ /* 0x0001e20000100800 */
[----:B--2---:R-:W-:-:S03]  /*275b0*/  IADD3.X R8, R2, UR39, RZ, P5, !PT ;  /* 0x0000002702087c10 */ /* 0x004fc6000affe4ff */
[----:B------:R1:W-:Y:S04]  /*275c0*/  STL [R1+0x1334], R7 ;  /* 0x0013340701007387 */ /* 0x0003e80000100800 */
[----:B------:R2:W-:Y:S01]  /*275d0*/  STL [R1+0x1300], R8 ;  /* 0x0013000801007387 */ /* 0x0005e20000100800 */
[----:B0-----:R-:W-:Y:S02]  /*275e0*/  IADD3 R5, P5, R4, UR12, RZ ;  /* 0x0000000c04057c10 */ /* 0x001fe4000ffbe0ff */
        /* <DEDUP_REMOVED lines=166> */
[----:B------:R-:W-:Y:S01]  /*28050*/  STL [R1+0x1450], R8 ;  /* 0x0014500801007387 */ /* 0x000fe20000100800 */
[----:B0-----:R-:W-:Y:S02]  /*28060*/  IADD3 R5, P5, R4, UR33, RZ ;  /* 0x0000002104057c10 */ /* 0x001fe4000ffbe0ff */
[----:B-1----:R-:W-:-:S03]  /*28070*/  IADD3.X R7, R3, UR6, RZ, P4, !PT ;  /* 0x0000000603077c10 */ /* 0x002fc6000a7fe4ff */
[----:B------:R0:W-:Y:S01]  /*28080*/  STL [R1+0x148c], R5 ;  /* 0x00148c0501007387 */ /* 0x0001e20000100800 */
[----:B------:R-:W-:-:S03]  /*28090*/  IADD3 R6, P4, R6, UR5, RZ ;  /* 0x0000000506067c10 */ /* 0x000fc6000ff9e0ff */
[----:B------:R-:W-:Y:S04]  /*280a0*/  STL [R1+0x1458], R7 ;  /* 0x0014580701007387 */ /* 0x000fe80000100800 */
[----:B------:R1:W-:Y:S01]  /*280b0*/  STL [R1+0x1494], R6 ;  /* 0x0014940601007387 */ /* 0x0003e20000100800 */
[----:B0-----:R-:W-:Y:S02]  /*280c0*/  IADD3.X R5, R2, UR36, RZ, P3, !PT ;  /* 0x0000002402057c10 */ /* 0x001fe40009ffe4ff */
[----:B------:R-:W-:-:S03]  /*280d0*/  IADD3 R4, P3, R4, UR5, RZ ;  /* 0x0000000504047c10 */ /* 0x000fc6000ff7e0ff */
[----:B------:R0:W-:Y:S01]  /*280e0*/  STL [R1+0x1460], R5 ;  /* 0x0014600501007387 */ /* 0x0001e20000100800 */
[----:B-1----:R-:W-:-:S03]  /*280f0*/  IADD3.X R6, R3, UR36, RZ, P2, !PT ;  /* 0x0000002403067c10 */ /* 0x002fc600097fe4ff */
[----:B------:R1:W-:Y:S04]  /*28100*/  STL [R1+0x149c], R4 ;  /* 0x00149c0401007387 */ /* 0x0003e80000100800 */
[----:B------:R2:W-:Y:S01]  /*28110*/  STL [R1+0x1468], R6 ;  /* 0x0014680601007387 */ /* 0x0005e20000100800 */
[----:B0-----:R-:W-:Y:S02]  /*28120*/  IADD3.X R5, R2, UR7, RZ, P1, !PT ;  /* 0x0000000702057c10 */ /* 0x001fe40008ffe4ff */
[----:B-1----:R-:W-:-:S03]  /*28130*/  IADD3.X R4, R3, UR7, RZ, P0, !PT ;  /* 0x0000000703047c10 */ /* 0x002fc600087fe4ff */
[----:B------:R0:W-:Y:S01]  /*28140*/  STL [R1+0x1470], R5 ;  /* 0x0014700501007387 */ /* 0x0001e20000100800 */
[----:B--2---:R-:W-:-:S03]  /*28150*/  IADD3.X R6, R2, UR8, RZ, P6, !PT ;  /* 0x0000000802067c10 */ /* 0x004fc6000b7fe4ff */
[----:B------:R1:W-:Y:S04]  /*28160*/  STL [R1+0x1478], R4 ;  /* 0x0014780401007387 */ /* 0x0003e80000100800 */
[----:B------:R2:W-:Y:S01]  /*28170*/  STL [R1+0x1480], R6 ;  /* 0x0014800601007387 */ /* 0x0005e20000100800 */
[----:B0-----:R-:W-:Y:S02]  /*28180*/  IADD3.X R5, R3, UR8, RZ, P5, !PT ;  /* 0x0000000803057c10 */ /* 0x001fe4000affe4ff */
[----:B-1----:R-:W-:-:S03]  /*28190*/  IADD3.X R4, R2, UR34, RZ, P4, !PT ;  /* 0x0000002202047c10 */ /* 0x002fc6000a7fe4ff */
[----:B------:R2:W-:Y:S01]  /*281a0*/  STL [R1+0x1488], R5 ;  /* 0x0014880501007387 */ /* 0x0005e20000100800 */
[----:B------:R-:W-:-:S05]  /*281b0*/  IADD3.X R2, R3, UR34, RZ, P3, !PT ;  /* 0x0000002203027c10 */ /* 0x000fca0009ffe4ff */
[----:B------:R2:W-:Y:S04]  /*281c0*/  STL [R1+0x1498], R2 ;  /* 0x0014980201007387 */ /* 0x0005e80000100800 */
[----:B------:R2:W-:Y:S02]  /*281d0*/  STL [R1+0x1490], R4 ;  /* 0x0014900401007387 */ /* 0x0005e40000100800 */
.L_x_1:
[----:B0-----:R0:W-:Y:S01]  /*281e0*/  STL [R1+0x3aa4], R21 ;  /* 0x003aa41501007387 */ /* 0x0011e20000100800 */
[----:B--2---:R-:W1:Y:S03]  /*281f0*/  LDC R2, c[0x0][0x230] ;  /* 0x00008c00ff027b82 */ /* 0x004e660000000800 */
[----:B------:R-:W2:Y:S04]  /*28200*/  LDL R5, [R1+0xf90] ;  /* 0x000f900001057983 */ /* 0x000ea80000100800 */
[----:B------:R-:W2:Y:S04]  /*28210*/  LDL R4, [R1+0xf98] ;  /* 0x000f980001047983 */ /* 0x000ea80000100800 */
[----:B0-----:R-:W1:Y:S04]  /*28220*/  LDL R21, [R1+0x1060] ;  /* 0x0010600001157983 */ /* 0x001e680000100800 */
[----:B------:R0:W-:Y:S02]  /*28230*/  STL [R1+0x3aa0], R7 ;  /* 0x003aa00701007387 */ /* 0x0001e40000100800 */
[----:B0-----:R-:W-:-:S02]  /*28240*/  PRMT R7, RZ, 0x7610, R7 ;  /* 0x00007610ff077816 */ /* 0x001fc40000000007 */
        /* <DEDUP_REMOVED lines=46> */
[----:B-----5:R-:W-:Y:S01]  /*28530*/  STL [R1+0x32d0], R0 ;  /* 0x0032d00001007387 */ /* 0x020fe20000100800 */
[----:B-1----:R-:W-:-:S05]  /*28540*/  IMAD R2, R21, -0x40, R2 ;  /* 0xffffffc015027824 */ /* 0x002fca00078e0202 */
[----:B------:R-:W-:-:S13]  /*28550*/  ISETP.GT.AND P0, PT, R2, RZ, PT ;  /* 0x000000ff0200720c */ /* 0x000fda0003f04270 */
[----:B--2---:R-:W2:Y:S04]  /*28560*/  @P0 LDG.E.U8 R7, desc[UR42][R4.64] ;  /* 0x0000002a04070981 */ /* 0x004ea8000c1e1100 */
        /* <DEDUP_REMOVED lines=216> */
[----:B------:R-:W3:Y:S04]  /*292f0*/  LDL.LU R21, [R1+0x3aa4] ;  /* 0x003aa40001157983 */ /* 0x000ee80000300800 */
[----:B--2---:R0:W-:Y:S04]  /*29300*/  STL [R1+0x2b8], R7 ;  /* 0x0002b80701007387 */ /* 0x0041e80000100800 */
[----:B0-----:R-:W2:Y:S04]  /*29310*/  LDL.LU R7, [R1+0x3aa0] ;  /* 0x003aa00001077983 */ /* 0x001ea80000300800 */
[----:B------:R-:W4:Y:S04]  /*29320*/  LDL R4, [R1+0xf94] ;  /* 0x000f940001047983 */ /* 0x000f280000100800 */
[----:B------:R-:W4:Y:S01]  /*29330*/  LDL R5, [R1+0xf9c] ;  /* 0x000f9c0001057983 */ /* 0x000f220000100800 */
[----:B------:R-:W-:-:S02]  /*29340*/  PRMT R24, RZ, 0x7610, R24 ;  /* 0x00007610ff187816 */ /* 0x000fc40000000018 */
[----:B----4-:R-:W-:-:S04]  /*29350*/  @P0 LOP3.LUT R5, R5, R4, RZ, 0x3c, !PT ;  /* 0x0000000405050212 */ /* 0x010fc800078e3cff */
[----:B------:R-:W-:-:S04]  /*29360*/  @P0 LOP3.LUT R4, R5, R4, RZ, 0x3c, !PT ;  /* 0x0000000405040212 */ /* 0x000fc800078e3cff */
[----:B------:R-:W-:-:S05]  /*29370*/  @P0 LOP3.LUT R5, R5, R4, RZ, 0x3c, !PT ;  /* 0x0000000405050212 */ /* 0x000fca00078e3cff */
[----:B------:R-:W4:Y:S01]  /*29380*/  @P0 LDG.E.U8 R24, desc[UR42][R4.64] ;  /* 0x0000002a04180981 */ /* 0x000f22000c1e1100 */
[----:B------:R-:W-:-:S03]  /*29390*/  ISETP.GT.AND P1, PT, R2, 0x1, PT ;  /* 0x000000010200780c */ /* 0x000fc60003f24270 */
[----:B----4-:R0:W-:Y:S04]  /*293a0*/  STL [R1+0x2b4], R24 ;  /* 0x0002b41801007387 */ /* 0x0101e80000100800 */
[----:B0-----:R-:W4:Y:S04]  /*293b0*/  LDL.LU R24, [R1+0x3a9c] ;  /* 0x003a9c0001187983 */ /* 0x001f280000300800 */
[----:B------:R-:W3:Y:S04]  /*293c0*/  LDL R4, [R1+0x1498] ;  /* 0x0014980001047983 */ /* 0x000ee80000100800 */
[----:B------:R-:W3:Y:S01]  /*293d0*/  LDL R5, [R1+0x149c] ;  /* 0x00149c0001057983 */ /* 0x000ee20000100800 */
[----:B------:R-:W-:-:S02]  /*293e0*/  PRMT R23, RZ, 0x7610, R23 ;  /* 0x00007610ff177816 */ /* 0x000fc40000000017 */
[----:B---3--:R-:W-:-:S04]  /*293f0*/  @P1 LOP3.LUT R5, R5, R4, RZ, 0x3c, !PT ;  /* 0x0000000405051212 */ /* 0x008fc800078e3cff */
[----:B------:R-:W-:-:S04]  /*29400*/  @P1 LOP3.LUT R4, R5, R4, RZ, 0x3c, !PT ;  /* 0x0000000405041212 */ /* 0x000fc800078e3cff */
[----:B------:R-:W-:-:S05]  /*29410*/  @P1 LOP3.LUT R5, R5, R4, RZ, 0x3c, !PT ;  /* 0x0000000405051212 */ /* 0x000fca00078e3cff */
[----:B------:R-:W3:Y:S04]  /*29420*/  @P1 LDG.E.U8 R23, desc[UR42][R4.64] ;  /* 0x0000002a04171981 */ /* 0x000ee8000c1e1100 */
[----:B---3--:R0:W-:Y:S04]  /*29430*/  STL [R1+0x2b0], R23 ;  /* 0x0002b01701007387 */ /* 0x0081e80000100800 */
[----:B0-----:R-:W3:Y:S04]  /*29440*/  LDL.LU R23, [R1+0x3a98] ;  /* 0x003a980001177983 */ /* 0x001ee80000300800 */
[----:B------:R-:W2:Y:S04]  /*29450*/  LDL R4, [R1+0x1490] ;  /* 0x0014900001047983 */ /* 0x000ea80000100800 */
[----:B------:R-:W2:Y:S01]  /*29460*/  LDL R5, [R1+0x1494] ;  /* 0x0014940001057983 */ /* 0x000ea20000100800 */
[----:B------:R-:W-:-:S02]  /*29470*/  PRMT R20, RZ, 0x7610, R20 ;  /* 0x00007610ff147816 */ /* 0x000fc40000000014 */
[----:B--2---:R-:W-:-:S04]  /*29480*/  @P1 LOP3.LUT R5, R5, R4, RZ, 0x3c, !PT ;  /* 0x0000000405051212 */ /* 0x004fc800078e3cff */
[----:B------:R-:W-:-:S04]  /*29490*/  @P1 LOP3.LUT R4, R5, R4, RZ, 0x3c, !PT ;  /* 0x0000000405041212 */ /* 0x000fc800078e3cff */
[----:B------:R-:W-:-:S05]  /*294a0*/  @P1 LOP3.LUT R5, R5, R4, RZ, 0x3c, !PT ;  /* 0x0000000405051212 */ /* 0x000fca00078e3cff */
[----:B------:R-:W2:Y:S01]  /*294b0*/  @P1 LDG.E.U8 R20, desc[UR42][R4.64] ;  /* 0x0000002a04141981 */ /* 0x000ea2000c1e1100 */
[----:B------:R-:W-:-:S03]  /*294c0*/  ISETP.GT.AND P2, PT, R2, 0x2, PT ;  /* 0x000000020200780c */ /* 0x000fc60003f44270 */
        /* <DEDUP_REMOVED lines=8> */
[----:B------:R-:W4:Y:S04]  /*29550*/  @P2 LDG.E.U8 R17, desc[UR42][R4.64] ;  /* 0x0000002a04112981 */ /* 0x000f28000c1e1100 */
        /* <DEDUP_REMOVED lines=8> */
[----:B------:R-:W3:Y:S01]  /*295e0*/  @P2 LDG.E.U8 R16, desc[UR42][R4.64] ;  /* 0x0000002a04102981 */ /* 0x000ee2000c1e1100 */
[----:B------:R-:W-:-:S03]  /*295f0*/  ISETP.GT.AND P0, PT, R2, 0x3, PT ;  /* 0x000000030200780c */ /* 0x000fc60003f04270 */
        /* <DEDUP_REMOVED lines=8> */
[----:B------:R-:W2:Y:S04]  /*29680*/  @P0 LDG.E.U8 R19, desc[UR42][R4.64] ;  /* 0x0000002a04130981 */ /* 0x000ea8000c1e1100 */
        /* <DEDUP_REMOVED lines=323> */
[----:B------:R-:W3:Y:S04]  /*2aac0*/  LDL R4, [R1+0x1360] ;  /* 0x0013600001047983 */ /* 0x000ee80000100800 */
[----:B------:R-:W3:Y:S01]  /*2aad0*/  LDL R5, [R1+0x1364] ;  /* 0x0013640001057983 */ /* 0x000ee20000100800 */
[----:B------:R-:W-:-:S03]  /*2aae0*/  PRMT R25, RZ, 0x7610, R25 ;  /* 0x00007610ff197816 */ /* 0x000fc60000000019 */
[----:B----4-:R0:W-:Y:S01]  /*2aaf0*/  STL [R1+0x88], R28 ;  /* 0x0000881c01007387 */ /* 0x0101e20000100800 */
[----:B------:R-:W-:Y:S02]  /*2ab00*/  ISETP.GT.AND P0, PT, R2, 0x15, PT ;  /* 0x000000150200780c */ /* 0x000fe40003f04270 */
[----:B------:R-:W-:Y:S01]  /*2ab10*/  PRMT R44, RZ, 0x7610, R44 ;  /* 0x00007610ff2c7816 */ /* 0x000fe2000000002c */
[----:B0-----:R-:W4:Y:S01]  /*2ab20*/  LDL R28, [R1+0x1344] ;  /* 0x00134400011c7983 */ /* 0x001f220000100800 */
[----:B---3--:R-:W-:-:S04]  /*2ab30*/  @P2 LOP3.LUT R5, R5, R4, RZ, 0x3c, !PT ;  /* 0x0000000405052212 */ /* 0x008fc800078e3cff */
[----:B------:R-:W-:-:S04]  /*2ab40*/  @P2 LOP3.LUT R4, R5, R4, RZ, 0x3c, !PT ;  /* 0x0000000405042212 */ /* 0x000fc800078e3cff */
[----:B------:R-:W-:-:S05]  /*2ab50*/  @P2 LOP3.LUT R5, R5, R4, RZ, 0x3c, !PT ;  /* 0x0000000405052212 */ /* 0x000fca00078e3cff */
[----:B------:R0:W3:Y:S04]  /*2ab60*/  @P2 LDG.E.U8 R25, desc[UR42][R4.64] ;  /* 0x0000002a04192981 */ /* 0x0000e8000c1e1100 */
[----:B------:R-:W0:Y:S04]  /*2ab70*/  LDL R4, [R1+0x1358] ;  /* 0x0013580001047983 */ /* 0x000e280000100800 */
[----:B------:R-:W0:Y:S02]  /*2ab80*/  LDL R5, [R1+0x135c] ;  /* 0x00135c0001057983 */ /* 0x000e240000100800 */
[----:B0-----:R-:W-:-:S04]  /*2ab90*/  @P0 LOP3.LUT R5, R5, R4, RZ, 0x3c, !PT ;  /* 0x0000000405050212 */ /* 0x001fc800078e3cff */
[----:B------:R-:W-:-:S04]  /*2aba0*/  @P0 LOP3.LUT R4, R5, R4, RZ, 0x3c, !PT ;  /* 0x0000000405040212 */ /* 0x000fc800078e3cff */
[----:B------:R-:W-:-:S05]  /*2abb0*/  @P0 LOP3.LUT R5, R5, R4, RZ, 0x3c, !PT ;  /* 0x0000000405050212 */ /* 0x000fca00078e3cff */
[----:B------:R-:W2:Y:S04]  /*2abc0*/  @P0 LDG.E.U8 R44, desc[UR42][R4.64] ;  /* 0x0000002a042c0981 */ /* 0x000ea8000c1e1100 */
[----:B---3--:R0:W-:Y:S04]  /*2abd0*/  STL [R1+0x84], R25 ;  /* 0x0000841901007387 */ /* 0x0081e80000100800 */
[----:B0-----:R-:W3:Y:S04]  /*2abe0*/  LDL R25, [R1+0x133c] ;  /* 0x00133c0001197983 */ /* 0x001ee80000100800 */
        /* <DEDUP_REMOVED lines=19> */
[----:B------:R-:W-:-:S03]  /*2ad20*/  PRMT R50, RZ, 0x7610, R50 ;  /* 0x00007610ff327816 */ /* 0x000fc60000000032 */
[----:B---3--:R0:W-:Y:S04]  /*2ad30*/  STL [R1+0x78], R48 ;  /* 0x0000783001007387 */ /* 0x0081e80000100800 */
[----:B0-----:R-:W3:Y:S04]  /*2ad40*/  LDL.LU R48, [R1+0x39f8] ;  /* 0x0039f80001307983 */ /* 0x001ee80000300800 */
[----:B------:R-:W2:Y:S01]  /*2ad50*/  LDL R5, [R1+0x1340] ;  /* 0x0013400001057983 */ /* 0x000ea20000100800 */
[----:B------:R-:W-:-:S03]  /*2ad60*/  @P1 IMAD.MOV.U32 R4, RZ, RZ, R28 ;  /* 0x000000ffff041224 */ /* 0x000fc600078e001c */
[----:B------:R-:W4:Y:S04]  /*2ad70*/  LDL R28, [R1+0x1324] ;  /* 0x00132400011c7983 */ /* 0x000f280000100800 */
[----:B--2---:R-:W2:Y:S01]  /*2ad80*/  @P1 LDG.E.U8 R50, desc[UR42][R4.64] ;  /* 0x0000002a04321981 */ /* 0x004ea2000c1e1100 */
[C---:B------:R-:W-:Y:S02]  /*2ad90*/  ISETP.GT.AND P2, PT, R2.reuse, 0x17, PT ;  /* 0x000000170200780c */ /* 0x040fe40003f44270 */
[----:B------:R-:W-:Y:S01]  /*2ada0*/  PRMT R8, RZ, 0x7610, R8 ;  /* 0x00007610ff087816 */ /* 0x000fe20000000008 */
[----:B--2---:R0:W-:Y:S04]  /*2adb0*/  STL [R1+0x74], R50 ;  /* 0x0000743201007387 */ /* 0x0041e80000100800 */
[----:B0-----:R-:W2:Y:S04]  /*2adc0*/  LDL.LU R50, [R1+0x39f4] ;  /* 0x0039f40001327983 */ /* 0x001ea80000300800 */
[----:B------:R-:W3:Y:S02]  /*2add0*/  LDL R5, [R1+0x1338] ;  /* 0x0013380001057983 */ /* 0x000ee40000100800 */
[----:B------:R-:W-:Y:S01]  /*2ade0*/  @P2 IMAD.MOV.U32 R4, RZ, RZ, R25 ;  /* 0x000000ffff042224 */ /* 0x000fe200078e0019 */
[----:B------:R-:W-:Y:S01]  /*2adf0*/  PRMT R10, RZ, 0x7610, R10 ;  /* 0x00007610ff0a7816 */ /* 0x000fe2000000000a */
[----:B------:R-:W2:Y:S04]  /*2ae00*/  LDL R25, [R1+0x1318] ;  /* 0x0013180001197983 */ /* 0x000ea80000100800 */
[----:B---3--:R-:W3:Y:S04]  /*2ae10*/  @P2 LDG.E.U8 R8, desc[UR42][R4.64] ;  /* 0x0000002a04082981 */ /* 0x008ee8000c1e1100 */
[----:B------:R-:W4:Y:S04]  /*2ae20*/  LDL R4, [R1+0x1330] ;  /* 0x0013300001047983 */ /* 0x000f280000100800 */
[----:B------:R-:W4:Y:S04]  /*2ae30*/  LDL R5, [R1+0x1334] ;  /* 0x0013340001057983 */ /* 0x000f280000100800 */
[----:B---3--:R0:W-:Y:S01]  /*2ae40*/  STL [R1+0x70], R8 ;  /* 0x0000700801007387 */ /* 0x0081e20000100800 */
[----:B------:R-:W-:-:S02]  /*2ae50*/  ISETP.GT.AND P0, PT, R2, 0x18, PT ;  /* 0x000000180200780c */ /* 0x000fc40003f04270 */
[----:B------:R-:W-:Y:S01]  /*2ae60*/  PRMT R52, RZ, 0x7610, R52 ;  /* 0x00007610ff347816 */ /* 0x000fe20000000034 */
[----:B0-----:R-:W3:Y:S01]  /*2ae70*/  LDL R8, [R1+0x131c] ;  /* 0x00131c0001087983 */ /* 0x001ee20000100800 */
[----:B----4-:R-:W-:-:S04]  /*2ae80*/  @P2 LOP3.LUT R5, R5, R4, RZ, 0x3c, !PT ;  /* 0x0000000405052212 */ /* 0x010fc800078e3cff */
[----:B------:R-:W-:-:S04]  /*2ae90*/  @P2 LOP3.LUT R4, R5, R4, RZ, 0x3c, !PT ;  /* 0x0000000405042212 */ /* 0x000fc800078e3cff */
[----:B------:R-:W-:-:S05]  /*2aea0*/  @P2 LOP3.LUT R5, R5, R4, RZ, 0x3c, !PT ;  /* 0x0000000405052212 */ /* 0x000fca00078e3cff */
[----:B------:R0:W4:Y:S04]  /*2aeb0*/  @P2 LDG.E.U8 R10, desc[UR42][R4.64] ;  /* 0x0000002a040a2981 */ /* 0x000128000c1e1100 */
[----:B------:R-:W0:Y:S04]  /*2aec0*/  LDL R4, [R1+0x1328] ;  /* 0x0013280001047983 */ /* 0x000e280000100800 */
[----:B------:R-:W0:Y:S02]  /*2aed0*/  LDL R5, [R1+0x132c] ;  /* 0x00132c0001057983 */ /* 0x000e240000100800 */
[----:B0-----:R-:W-:-:S04]  /*2aee0*/  @P0 LOP3.LUT R5, R5, R4, RZ, 0x3c, !PT ;  /* 0x0000000405050212 */ /* 0x001fc800078e3cff */
[----:B------:R-:W-:-:S04]  /*2aef0*/  @P0 LOP3.LUT R4, R5, R4, RZ, 0x3c, !PT ;  /* 0x0000000405040212 */ /* 0x000fc800078e3cff */
[----:B------:R-:W-:-:S05]  /*2af00*/  @P0 LOP3.LUT R5, R5, R4, RZ, 0x3c, !PT ;  /* 0x0000000405050212 */ /* 0x000fca00078e3cff */
[----:B------:R-:W2:Y:S04]  /*2af10*/  @P0 LDG.E.U8 R52, desc[UR42][R4.64] ;  /* 0x0000002a04340981 */ /* 0x000ea8000c1e1100 */
[----:B----4-:R0:W-:Y:S04]  /*2af20*/  STL [R1+0x6c], R10 ;  /* 0x00006c0a01007387 */ /* 0x0101e80000100800 */
[----:B0-----:R-:W4:Y:S04]  /*2af30*/  LDL R10, [R1+0x1314] ;  /* 0x00131400010a7983 */ /* 0x001f280000100800 */
[----:B--2---:R0:W-:Y:S04]  /*2af40*/  STL [R1+0x68], R52 ;  /* 0x0000683401007387 */ /* 0x0041e80000100800 */
[----:B0-----:R-:W2:Y:S04]  /*2af50*/  LDL.LU R52, [R1+0x39f0] ;  /* 0x0039f00001347983 */ /* 0x001ea80000300800 */
[----:B------:R-:W3:Y:S01]  /*2af60*/  LDL R5, [R1+0x1320] ;  /* 0x0013200001057983 */ /* 0x000ee20000100800 */
[----:B------:R-:W-:Y:S01]  /*2af70*/  ISETP.GT.AND P1, PT, R2, 0x19, PT ;  /* 0x000000190200780c */ /* 0x000fe20003f24270 */
[----:B------:R-:W-:Y:S01]  /*2af80*/  @P0 IMAD.MOV.U32 R4, RZ, RZ, R28 ;  /* 0x000000ffff040224 */ /* 0x000fe200078e001c */
[----:B------:R-:W-:Y:S01]  /*2af90*/  PRMT R22, RZ, 0x7610, R22 ;  /* 0x00007610ff167816 */ /* 0x000fe20000000016 */
[----:B------:R-:W2:Y:S01]  /*2afa0*/  LDL R28, [R1+0x1300] ;  /* 0x00130000011c7983 */ /* 0x000ea20000100800 */
[----:B------:R-:W-:-:S04]  /*2afb0*/  PRMT R53, RZ, 0x7610, R53 ;  /* 0x00007610ff357816 */ /* 0x000fc80000000035 */
[----:B---3--:R0:W3:Y:S05]  /*2afc0*/  @P0 LDG.E.U8 R22, desc[UR42][R4.64] ;  /* 0x0000002a04160981 */ /* 0x0080ea000c1e1100 */
[----:B0-----:R-:W-:Y:S02]  /*2afd0*/  @P1 IMAD.MOV.U32 R4, RZ, RZ, R8 ;  /* 0x000000ffff041224 */ /* 0x001fe400078e0008 */
[----:B------:R-:W-:-:S05]  /*2afe0*/  @P1 IMAD.MOV.U32 R5, RZ, RZ, R25 ;  /* 0x000000ffff051224 */ /* 0x000fca00078e0019 */
[----:B------:R-:W4:Y:S04]  /*2aff0*/  @P1 LDG.E.U8 R53, desc[UR42][R4.64] ;  /* 0x0000002a04351981 */ /* 0x000f28000c1e1100 */
[----:B---3--:R0:W-:Y:S04]  /*2b000*/  STL [R1+0x64], R22 ;  /* 0x0000641601007387 */ /* 0x0081e80000100800 */
[----:B------:R-:W3:Y:S04]  /*2b010*/  LDL R25, [R1+0x12f8] ;  /* 0x0012f80001197983 */ /* 0x000ee80000100800 */
[----:B------:R-:W3:Y:S04]  /*2b020*/  LDL R8, [R1+0x12fc] ;  /* 0x0012fc0001087983 */ /* 0x000ee80000100800 */
[----:B0-----:R-:W2:Y:S04]  /*2b030*/  LDL R22, [R1+0x1304] ;  /* 0x0013040001167983 */ /* 0x001ea80000100800 */
[----:B----4-:R0:W-:Y:S04]  /*2b040*/  STL [R1+0x60], R53 ;  /* 0x0000603501007387 */ /* 0x0101e80000100800 */
[----:B0-----:R-:W4:Y:S04]  /*2b050*/  LDL.LU R53, [R1+0x39ec] ;  /* 0x0039ec0001357983 */ /* 0x001f280000300800 */
[----:B------:R-:W3:Y:S01]  /*2b060*/  LDL R5, [R1+0x1310] ;  /* 0x0013100001057983 */ /* 0x000ee20000100800 */
[----:B------:R-:W-:Y:S01]  /*2b070*/  PRMT R6, RZ, 0x7610, R6 ;  /* 0x00007610ff067816 */ /* 0x000fe20000000006 */
[----:B------:R-:W-:Y:S01]  /*2b080*/  @P1 IMAD.MOV.U32 R4, RZ, RZ, R10 ;  /* 0x000000ffff041224 */ /* 0x000fe200078e000a */
[----:B------:R-:W-:Y:S01]  /*2b090*/  ISETP.GT.AND P2, PT, R2, 0x1a, PT ;  /* 0x0000001a0200780c */ /* 0x000fe20003f44270 */
[----:B------:R-:W4:Y:S04]  /*2b0a0*/  LDL R10, [R1+0x12f0] ;  /* 0x0012f000010a7983 */ /* 0x000f280000100800 */
[----:B---3--:R0:W3:Y:S04]  /*2b0b0*/  @P1 LDG.E.U8 R6, desc[UR42][R4.64] ;  /* 0x0000002a04061981 */ /* 0x0080e8000c1e1100 */
[----:B------:R-:W0:Y:S04]  /*2b0c0*/  LDL R4, [R1+0x1308] ;  /* 0x0013080001047983 */ /* 0x000e280000100800 */
[----:B------:R-:W0:Y:S01]  /*2b0d0*/  LDL R5, [R1+0x130c] ;  /* 0x00130c0001057983 */ /* 0x000e220000100800 */
[----:B------:R-:W-:-:S02]  /*2b0e0*/  PRMT R54, RZ, 0x7610, R54 ;  /* 0x00007610ff367816 */ /* 0x000fc40000000036 */
[----:B0-----:R-:W-:-:S04]  /*2b0f0*/  @P2 LOP3.LUT R5, R5, R4, RZ, 0x3c, !PT ;  /* 0x0000000405052212 */ /* 0x001fc800078e3cff */
[----:B------:R-:W-:-:S04]  /*2b100*/  @P2 LOP3.LUT R4, R5, R4, RZ, 0x3c, !PT ;  /* 0x0000000405042212 */ /* 0x000fc800078e3cff */
[----:B------:R-:W-:-:S05]  /*2b110*/  @P2 LOP3.LUT R5, R5, R4, RZ, 0x3c, !PT ;  /* 0x0000000405052212 */ /* 0x000fca00078e3cff */
[----:B------:R2:W4:Y:S01]  /*2b120*/  @P2 LDG.E.U8 R54, desc[UR42][R4.64] ;  /* 0x0000002a04362981 */ /* 0x000522000c1e1100 */
[----:B------:R-:W-:-:S03]  /*2b130*/  ISETP.GT.AND P0, PT, R2, 0x1b, PT ;  /* 0x0000001b0200780c */ /* 0x000fc60003f04270 */
[----:B---3--:R0:W-:Y:S01]  /*2b140*/  STL [R1+0x5c], R6 ;  /* 0x00005c0601007387 */ /* 0x0081e20000100800 */
[----:B------:R-:W-:-:S03]  /*2b150*/  PRMT R29, RZ, 0x7610, R29 ;  /* 0x00007610ff1d7816 */ /* 0x000fc6000000001d */
[----:B0-----:R-:W3:Y:S01]  /*2b160*/  LDL R6, [R1+0x12f4] ;  /* 0x0012f40001067983 */ /* 0x001ee20000100800 */
[----:B--2---:R-:W-:Y:S02]  /*2b170*/  @P2 IMAD.MOV.U32 R4, RZ, RZ, R22 ;  /* 0x000000ffff042224 */ /* 0x004fe400078e0016 */
[----:B------:R-:W-:-:S05]  /*2b180*/  @P2 IMAD.MOV.U32 R5, RZ, RZ, R28 ;  /* 0x000000ffff052224 */ /* 0x000fca00078e001c */
[----:B------:R0:W2:Y:S02]  /*2b190*/  @P2 LDG.E.U8 R29, desc[UR42][R4.64] ;  /* 0x0000002a041d2981 */ /* 0x0000a4000c1e1100 */
[----:B0-----:R-:W-:Y:S02]  /*2b1a0*/  @P0 IMAD.MOV.U32 R4, RZ, RZ, R8 ;  /* 0x000000ffff040224 */ /* 0x001fe400078e0008 */
[----:B------:R-:W-:Y:S01]  /*2b1b0*/  @P0 IMAD.MOV.U32 R5, RZ, RZ, R25 ;  /* 0x000000ffff050224 */ /* 0x000fe200078e0019 */
[----:B----4-:R0:W-:Y:S04]  /*2b1c0*/  STL [R1+0x58], R54 ;  /* 0x0000583601007387 */ /* 0x0101e80000100800 */
[----:B0-----:R-:W4:Y:S04]  /*2b1d0*/  LDL.LU R54, [R1+0x39e8] ;  /* 0x0039e80001367983 */ /* 0x001f280000300800 */
[----:B------:R-:W2:Y:S04]  /*2b1e0*/  LDL R28, [R1+0x12e8] ;  /* 0x0012e800011c7983 */ /* 0x000ea80000100800 */
[----:B------:R-:W4:Y:S04]  /*2b1f0*/  LDL R22, [R1+0x12ec] ;  /* 0x0012ec0001167983 */ /* 0x000f280000100800 */
[----:B------:R-:W4:Y:S04]  /*2b200*/  LDL R25, [R1+0x12e0] ;  /* 0x0012e00001197983 */ /* 0x000f280000100800 */
[----:B------:R-:W4:Y:S01]  /*2b210*/  LDL R8, [R1+0x12e4] ;  /* 0x0012e40001087983 */ /* 0x000f220000100800 */
[----:B------:R-:W-:-:S02]  /*2b220*/  ISETP.GT.AND P1, PT, R2, 0x1c, PT ;  /* 0x0000001c0200780c */ /* 0x000fc40003f24270 */
[----:B------:R-:W-:Y:S02]  /*2b230*/  PRMT R12, RZ, 0x7610, R12 ;  /* 0x00007610ff0c7816 */ /* 0x000fe4000000000c */
[----:B------:R-:W-:-:S04]  /*2b240*/  PRMT R11, RZ, 0x7610, R11 ;  /* 0x00007610ff0b7816 */ /* 0x000fc8000000000b */
[----:B------:R3:W4:Y:S01]  /*2b250*/  @P0 LDG.E.U8 R12, desc[UR42][R4.64] ;  /* 0x0000002a040c0981 */ /* 0x000722000c1e1100 */
[----:B------:R-:W-:Y:S01]  /*2b260*/  PRMT R21, RZ, 0x7610, R21 ;  /* 0x00007610ff157816 */ /* 0x000fe20000000015 */
[----:B---3--:R-:W-:Y:S02]  /*2b270*/  @P0 IMAD.MOV.U32 R4, RZ, RZ, R6 ;  /* 0x000000ffff040224 */ /* 0x008fe400078e0006 */
[----:B------:R-:W-:Y:S01]  /*2b280*/  @P0 IMAD.MOV.U32 R5, RZ, RZ, R10 ;  /* 0x000000ffff050224 */ /* 0x000fe200078e000a */
[----:B------:R-:W-:Y:S01]  /*2b290*/  PRMT R7, RZ, 0x7610, R7 ;  /* 0x00007610ff077816 */ /* 0x000fe20000000007 */
[----:B------:R-:W3:Y:S04]  /*2b2a0*/  LDL R10, [R1+0x12d8] ;  /* 0x0012d800010a7983 */ /* 0x000ee80000100800 */
[----:B------:R2:W3:Y:S04]  /*2b2b0*/  @P0 LDG.E.U8 R11, desc[UR42][R4.64] ;  /* 0x0000002a040b0981 */ /* 0x0004e8000c1e1100 */
[----:B------:R-:W3:Y:S01]  /*2b2c0*/  LDL R6, [R1+0x12dc] ;  /* 0x0012dc0001067983 */ /* 0x000ee20000100800 */
[----:B--2---:R-:W-:-:S02]  /*2b2d0*/  @P1 IMAD.MOV.U32 R5, RZ, RZ, R28 ;  /* 0x000000ffff051224 */ /* 0x004fc400078e001c */
[----:B----4-:R-:W-:-:S05]  /*2b2e0*/  @P1 IMAD.MOV.U32 R4, RZ, RZ, R22 ;  /* 0x000000ffff041224 */ /* 0x010fca00078e0016 */
[----:B------:R0:W2:Y:S02]  /*2b2f0*/  @P1 LDG.E.U8 R21, desc[UR42][R4.64] ;  /* 0x0000002a04151981 */ /* 0x0000a4000c1e1100 */
[----:B0-----:R-:W-:Y:S02]  /*2b300*/  @P1 IMAD.MOV.U32 R4, RZ, RZ, R8 ;  /* 0x000000ffff041224 */ /* 0x001fe400078e0008 */
[----:B------:R-:W-:-:S05]  /*2b310*/  @P1 IMAD.MOV.U32 R5, RZ, RZ, R25 ;  /* 0x000000ffff051224 */ /* 0x000fca00078e0019 */
[----:B------:R0:W4:Y:S04]  /*2b320*/  @P1 LDG.E.U8 R7, desc[UR42][R4.64] ;  /* 0x0000002a04071981 */ /* 0x000128000c1e1100 */
[----:B------:R1:W-:Y:S01]  /*2b330*/  STL [R1+0x50], R12 ;  /* 0x0000500c01007387 */ /* 0x0003e20000100800 */
[----:B------:R-:W-:-:S03]  /*2b340*/  ISETP.GT.AND P2, PT, R2, 0x1d, PT ;  /* 0x0000001d0200780c */ /* 0x000fc60003f44270 */
[----:B-1----:R-:W4:Y:S04]  /*2b350*/  LDL R12, [R1+0x12d0] ;  /* 0x0012d000010c7983 */ /* 0x002f280000100800 */
[----:B---3--:R1:W-:Y:S04]  /*2b360*/  STL [R1+0x4c], R11 ;  /* 0x00004c0b01007387 */ /* 0x0083e80000100800 */
[----:B------:R-:W3:Y:S04]  /*2b370*/  LDL R22, [R1+0x12c8] ;  /* 0x0012c80001167983 */ /* 0x000ee80000100800 */
[----:B-1----:R-:W3:Y:S01]  /*2b380*/  LDL R11, [R1+0x12d4] ;  /* 0x0012d400010b7983 */ /* 0x002ee20000100800 */
[----:B0-----:R-:W-:-:S02]  /*2b390*/  @P2 IMAD.MOV.U32 R4, RZ, RZ, R6 ;  /* 0x000000ffff042224 */ /* 0x001fc400078e0006 */
[----:B------:R-:W-:Y:S01]  /*2b3a0*/  @P2 IMAD.MOV.U32 R5, RZ, RZ, R10 ;  /* 0x000000ffff052224 */ /* 0x000fe200078e000a */
[----:B--2---:R0:W-:Y:S04]  /*2b3b0*/  STL [R1+0x48], R21 ;  /* 0x0000481501007387 */ /* 0x0041e80000100800 */
[----:B------:R-:W2:Y:S04]  /*2b3c0*/  LDL R8, [R1+0x12c0] ;  /* 0x0012c00001087983 */ /* 0x000ea80000100800 */
[----:B0-----:R-:W2:Y:S04]  /*2b3d0*/  LDL R21, [R1+0x12cc] ;  /* 0x0012cc0001157983 */ /* 0x001ea80000100800 */
[----:B----4-:R0:W-:Y:S04]  /*2b3e0*/  STL [R1+0x34], R7 ;  /* 0x0000340701007387 */ /* 0x0101e80000100800 */
[----:B0-----:R-:W4:Y:S04]  /*2b3f0*/  LDL R7, [R1+0x12c4] ;  /* 0x0012c40001077983 */ /* 0x001f280000100800 */
[----:B------:R-:W-:Y:S04]  /*2b400*/  STL [R1+0x54], R29 ;  /* 0x0000541d01007387 */ /* 0x000fe80000100800 */
[----:B------:R-:W4:Y:S04]  /*2b410*/  LDL R10, [R1+0x12b8] ;  /* 0x0012b800010a7983 */ /* 0x000f280000100800 */
[----:B------:R-:W4:Y:S01]  /*2b420*/  LDL R6, [R1+0x12bc] ;  /* 0x0012bc0001067983 */ /* 0x000f220000100800 */
[----:B------:R-:W-:-:S02]  /*2b430*/  ISETP.GT.AND P0, PT, R2, 0x1e, PT ;  /* 0x0000001e0200780c */ /* 0x000fc40003f04270 */
[----:B------:R-:W-:Y:S02]  /*2b440*/  PRMT R24, RZ, 0x7610, R24 ;  /* 0x00007610ff187816 */ /* 0x000fe40000000018 */
[----:B------:R-:W-:-:S04]  /*2b450*/  PRMT R23, RZ, 0x7610, R23 ;  /* 0x00007610ff177816 */ /* 0x000fc80000000017 */
[----:B------:R3:W4:Y:S01]  /*2b460*/  @P2 LDG.E.U8 R24, desc[UR42][R4.64] ;  /* 0x0000002a04182981 */ /* 0x000722000c1e1100 */
[----:B------:R-:W-:Y:S02]  /*2b470*/  ISETP.GT.AND P1, PT, R2, 0x1f, PT ;  /* 0x0000001f0200780c */ /* 0x000fe40003f24270 */
[----:B------:R-:W-:Y:S01]  /*2b480*/  PRMT R20, RZ, 0x7610, R20 ;  /* 0x00007610ff147816 */ /* 0x000fe20000000014 */
[----:B---3--:R-:W-:Y:S02]  /*2b490*/  @P2 IMAD.MOV.U32 R4, RZ, RZ, R11 ;  /* 0x000000ffff042224 */ /* 0x008fe400078e000b */
[----:B------:R-:W-:Y:S01]  /*2b4a0*/  @P2 IMAD.MOV.U32 R5, RZ, RZ, R12 ;  /* 0x000000ffff052224 */ /* 0x000fe200078e000c */
[----:B------:R-:W-:Y:S01]  /*2b4b0*/  PRMT R17, RZ, 0x7610, R17 ;  /* 0x00007610ff117816 */ /* 0x000fe20000000011 */
[----:B------:R-:W3:Y:S04]  /*2b4c0*/  LDL R12, [R1+0x12b0] ;  /* 0x0012b000010c7983 */ /* 0x000ee80000100800 */
[----:B------:R0:W3:Y:S04]  /*2b4d0*/  @P2 LDG.E.U8 R23, desc[UR42][R4.64] ;  /* 0x0000002a04172981 */ /* 0x0000e8000c1e1100 */
[----:B------:R-:W3:Y:S01]  /*2b4e0*/  LDL R11, [R1+0x12b4] ;  /* 0x0012b400010b7983 */ /* 0x000ee20000100800 */
[----:B0-----:R-:W-:Y:S01]  /*2b4f0*/  @P0 IMAD.MOV.U32 R5, RZ, RZ, R22 ;  /* 0x000000ffff050224 */ /* 0x001fe200078e0016 */
[----:B------:R-:W-:Y:S01]  /*2b500*/  PRMT R16, RZ, 0x7610, R16 ;  /* 0x00007610ff107816 */ /* 0x000fe20000000010 */
[----:B--2---:R-:W-:-:S05]  /*2b510*/  @P0 IMAD.MOV.U32 R4, RZ, RZ, R21 ;  /* 0x000000ffff040224 */ /* 0x004fca00078e0015 */
[----:B------:R0:W2:Y:S02]  /*2b520*/  @P0 LDG.E.U8 R20, desc[UR42][R4.64] ;  /* 0x0000002a04140981 */ /* 0x0000a4000c1e1100 */
[----:B0-----:R-:W-:Y:S02]  /*2b530*/  @P0 IMAD.MOV.U32 R5, RZ, RZ, R8 ;  /* 0x000000ffff050224 */ /* 0x001fe400078e0008 */
[----:B----4-:R-:W-:Y:S01]  /*2b540*/  @P0 IMAD.MOV.U32 R4, RZ, RZ, R7 ;  /* 0x000000ffff040224 */ /* 0x010fe200078e0007 */
[----:B------:R-:W-:Y:S01]  /*2b550*/  PRMT R0, RZ, 0x7610, R0 ;  /* 0x00007610ff007816 */ /* 0x000fe20000000000 */
[----:B------:R-:W4:Y:S04]  /*2b560*/  LDL R8, [R1+0x12a8] ;  /* 0x0012a80001087983 */ /* 0x000f280000100800 */
[----:B------:R0:W2:Y:S04]  /*2b570*/  @P0 LDG.E.U8 R17, desc[UR42][R4.64] ;  /* 0x0000002a04110981 */ /* 0x0000a8000c1e1100 */
[----:B------:R-:W4:Y:S01]  /*2b580*/  LDL R7, [R1+0x12ac] ;  /* 0x0012ac0001077983 */ /* 0x000f220000100800 */
[----:B0-----:R-:W-:-:S02]  /*2b590*/  @P1 IMAD.MOV.U32 R4, RZ, RZ, R6 ;  /* 0x000000ffff041224 */ /* 0x001fc400078e0006 */
[----:B------:R-:W-:Y:S01]  /*2b5a0*/  @P1 IMAD.MOV.U32 R5, RZ, RZ, R10 ;  /* 0x000000ffff051224 */ /* 0x000fe200078e000a */
[----:B------:R-:W4:Y:S04]  /*2b5b0*/  LDL R6, [R1+0x12a4] ;  /* 0x0012a40001067983 */ /* 0x000f280000100800 */
[----:B------:R3:W4:Y:S04]  /*2b5c0*/  @P1 LDG.E.U8 R16, desc[UR42][R4.64] ;  /* 0x0000002a04101981 */ /* 0x000728000c1e1100 */
[----:B------:R-:W4:Y:S01]  /*2b5d0*/  LDL R10, [R1+0x12a0] ;  /* 0x0012a000010a7983 */ /* 0x000f220000100800 */
[----:B---3--:R-:W-:-:S02]  /*2b5e0*/  @P1 IMAD.MOV.U32 R5, RZ, RZ, R12 ;  /* 0x000000ffff051224 */ /* 0x008fc400078e000c */
[----:B------:R-:W-:-:S05]  /*2b5f0*/  @P1 IMAD.MOV.U32 R4, RZ, RZ, R11 ;  /* 0x000000ffff041224 */ /* 0x000fca00078e000b */
[----:B------:R0:W3:Y:S04]  /*2b600*/  @P1 LDG.E.U8 R0, desc[UR42][R4.64] ;  /* 0x0000002a04001981 */ /* 0x0000e8000c1e1100 */
[----:B--2---:R1:W-:Y:S04]  /*2b610*/  STL [R1+0x24], R17 ;  /* 0x0000241101007387 */ /* 0x0043e80000100800 */
[----:B-1----:R-:W2:Y:S04]  /*2b620*/  LDL R17, [R1+0x1298] ;  /* 0x0012980001117983 */ /* 0x002ea80000100800 */
[----:B----4-:R1:W-:Y:S04]  /*2b630*/  STL [R1+0x20], R16 ;  /* 0x0000201001007387 */ /* 0x0103e80000100800 */
[----:B------:R-:W4:Y:S04]  /*2b640*/  LDL R12, [R1+0x1290] ;  /* 0x00129000010c7983 */ /* 0x000f280000100800 */
[----:B------:R-:W4:Y:S04]  /*2b650*/  LDL R11, [R1+0x1294] ;  /* 0x00129400010b7983 */ /* 0x000f280000100800 */
[----:B-1----:R-:W4:Y:S01]  /*2b660*/  LDL R16, [R1+0x129c] ;  /* 0x00129c0001107983 */ /* 0x002f220000100800 */
[----:B------:R-:W-:-:S02]  /*2b670*/  ISETP.GT.AND P2, PT, R2, 0x20, PT ;  /* 0x000000200200780c */ /* 0x000fc40003f44270 */
[----:B------:R-:W-:Y:S02]  /*2b680*/  ISETP.GT.AND P0, PT, R2, 0x21, PT ;  /* 0x000000210200780c */ /* 0x000fe40003f04270 */
[----:B------:R-:W-:Y:S02]  /*2b690*/  PRMT R19, RZ, 0x7610, R19 ;  /* 0x00007610ff137816 */ /* 0x000fe40000000013 */
[----:B------:R-:W-:-:S07]  /*2b6a0*/  PRMT R18, RZ, 0x7610, R18 ;  /* 0x00007610ff127816 */ /* 0x000fce0000000012 */
[----:B0-----:R-:W-:Y:S02]  /*2b6b0*/  @P2 IMAD.MOV.U32 R4, RZ, RZ, R7 ;  /* 0x000000ffff042224 */ /* 0x001fe400078e0007 */
[----:B------:R-:W-:Y:S01]  /*2b6c0*/  @P2 IMAD.MOV.U32 R5, RZ, RZ, R8 ;  /* 0x000000ffff052224 */ /* 0x000fe200078e0008 */
[----:B---3--:R0:W-:Y:S04]  /*2b6d0*/  STL [R1+0x3990], R0 ;  /* 0x0039900001007387 */ /* 0x0081e80000100800 */
[----:B------:R1:W3:Y:S04]  /*2b6e0*/  @P2 LDG.E.U8 R19, desc[UR42][R4.64] ;  /* 0x0000002a04132981 */ /* 0x0002e8000c1e1100 */
[----:B------:R-:W-:Y:S04]  /*2b6f0*/  STL [R1+0x30], R24 ;  /* 0x0000301801007387 */ /* 0x000fe80000100800 */
[----:B------:R-:W3:Y:S01]  /*2b700*/  LDL R8, [R1+0x1288] ;  /* 0x0012880001087983 */ /* 0x000ee20000100800 */
[----:B-1----:R-:W-:-:S02]  /*2b710*/  @P2 IMAD.MOV.U32 R4, RZ, RZ, R6 ;  /* 0x000000ffff042224 */ /* 0x002fc400078e0006 */
[----:B------:R-:W-:Y:S01]  /*2b720*/  @P2 IMAD.MOV.U32 R5, RZ, RZ, R10 ;  /* 0x000000ffff052224 */ /* 0x000fe200078e000a */
[----:B------:R-:W3:Y:S01]  /*2b730*/  LDL R7, [R1+0x128c] ;  /* 0x00128c0001077983 */ /* 0x000ee20000100800 */
[----:B------:R-:W-:-:S03]  /*2b740*/  PRMT R13, RZ, 0x7610, R13 ;  /* 0x00007610ff0d7816 */ /* 0x000fc6000000000d */
[----:B------:R-:W-:Y:S04]  /*2b750*/  STL [R1+0x2c], R23 ;  /* 0x00002c1701007387 */ /* 0x000fe80000100800 */
[----:B------:R-:W3:Y:S04]  /*2b760*/  LDL R10, [R1+0x1280] ;  /* 0x00128000010a7983 */ /* 0x000ee80000100800 */
[----:B------:R2:W3:Y:S04]  /*2b770*/  @P2 LDG.E.U8 R18, desc[UR42][R4.64] ;  /* 0x0000002a04122981 */ /* 0x0004e8000c1e1100 */
[----:B------:R-:W-:Y:S04]  /*2b780*/  STL [R1+0x28], R20 ;  /* 0x0000281401007387 */ /* 0x000fe80000100800 */
[----:B------:R-:W3:Y:S01]  /*2b790*/  LDL R6, [R1+0x1284] ;  /* 0x0012840001067983 */ /* 0x000ee20000100800 */
[----:B------:R-:W-:Y:S01]  /*2b7a0*/  PRMT R9, RZ, 0x7610, R9 ;  /* 0x00007610ff097816 */ /* 0x000fe20000000009 */
[----:B--2---:R-:W-:-:S02]  /*2b7b0*/  @P0 IMAD.MOV.U32 R5, RZ, RZ, R17 ;  /* 0x000000ffff050224 */ /* 0x004fc400078e0011 */
[----:B----4-:R-:W-:-:S05]  /*2b7c0*/  @P0 IMAD.MOV.U32 R4, RZ, RZ, R16 ;  /* 0x000000ffff040224 */ /* 0x010fca00078e0010 */
[----:B------:R1:W2:Y:S02]  /*2b7d0*/  @P0 LDG.E.U8 R13, desc[UR42][R4.64] ;  /* 0x0000002a040d0981 */ /* 0x0002a4000c1e1100 */
[----:B-1----:R-:W-:Y:S02]  /*2b7e0*/  @P0 IMAD.MOV.U32 R4, RZ, RZ, R11 ;  /* 0x000000ffff040224 */ /* 0x002fe400078e000b */
[----:B------:R-:W-:-:S05]  /*2b7f0*/  @P0 IMAD.MOV.U32 R5, RZ, RZ, R12 ;  /* 0x000000ffff050224 */ /* 0x000fca00078e000c */
[----:B------:R3:W4:Y:S01]  /*2b800*/  @P0 LDG.E.U8 R9, desc[UR42][R4.64] ;  /* 0x0000002a04090981 */ /* 0x000722000c1e1100 */
[----:B------:R-:W-:Y:S02]  /*2b810*/  ISETP.GT.AND P1, PT, R2, 0x22, PT ;  /* 0x000000220200780c */ /* 0x000fe40003f24270 */
[----:B------:R-:W-:Y:S02]  /*2b820*/  PRMT R15, RZ, 0x7610, R15 ;  /* 0x00007610ff0f7816 */ /* 0x000fe4000000000f */
[----:B0-----:R-:W-:-:S09]  /*2b830*/  PRMT R0, RZ, 0x7610, R0 ;  /* 0x00007610ff007816 */ /* 0x001fd20000000000 */
[----:B---3--:R-:W-:Y:S02]  /*2b840*/  @P1 IMAD.MOV.U32 R4, RZ, RZ, R7 ;  /* 0x000000ffff041224 */ /* 0x008fe400078e0007 */
[----:B------:R-:W-:-:S05]  /*2b850*/  @P1 IMAD.MOV.U32 R5, RZ, RZ, R8 ;  /* 0x000000ffff051224 */ /* 0x000fca00078e0008 */
[----:B------:R0:W3:Y:S02]  /*2b860*/  @P1 LDG.E.U8 R15, desc[UR42][R4.64] ;  /* 0x0000002a040f1981 */ /* 0x0000e4000c1e1100 */
[----:B0-----:R-:W-:Y:S02]  /*2b870*/  @P1 IMAD.MOV.U32 R5, RZ, RZ, R10 ;  /* 0x000000ffff051224 */ /* 0x001fe400078e000a */
[----:B------:R-:W-:-:S05]  /*2b880*/  @P1 IMAD.MOV.U32 R4, RZ, RZ, R6 ;  /* 0x000000ffff041224 */ /* 0x000fca00078e0006 */
[----:B------:R-:W3:Y:S04]  /*2b890*/  @P1 LDG.E.U8 R0, desc[UR42][R4.64] ;  /* 0x0000002a04001981 */ /* 0x000ee8000c1e1100 */
[----:B--2---:R0:W-:Y:S04]  /*2b8a0*/  STL [R1+0x10], R13 ;  /* 0x0000100d01007387 */ /* 0x0041e80000100800 */
[----:B------:R-:W2:Y:S04]  /*2b8b0*/  LDL R12, [R1+0x127c] ;  /* 0x00127c00010c7983 */ /* 0x000ea80000100800 */
[----:B0-----:R-:W2:Y:S04]  /*2b8c0*/  LDL R13, [R1+0x1278] ;  /* 0x00127800010d7983 */ /* 0x001ea80000100800 */
[----:B----4-:R0:W-:Y:S04]  /*2b8d0*/  STL [R1+0xc], R9 ;  /* 0x00000c0901007387 */ /* 0x0101e80000100800 */
[----:B------:R-:W4:Y:S04]  /*2b8e0*/  LDL R8, [R1+0x1274] ;  /* 0x0012740001087983 */ /* 0x000f280000100800 */
[----:B------:R-:W4:Y:S04]  /*2b8f0*/  LDL R11, [R1+0x1268] ;  /* 0x00126800010b7983 */ /* 0x000f280000100800 */
[----:B0-----:R-:W4:Y:S04]  /*2b900*/  LDL R9, [R1+0x1270] ;  /* 0x0012700001097983 */ /* 0x001f280000100800 */
[----:B------:R-:W4:Y:S01]  /*2b910*/  LDL R7, [R1+0x126c] ;  /* 0x00126c0001077983 */ /* 0x000f220000100800 */
[----:B------:R-:W-:-:S03]  /*2b920*/  ISETP.GT.AND P2, PT, R2, 0x23, PT ;  /* 0x000000230200780c */ /* 0x000fc60003f44270 */
[----:B------:R-:W4:Y:S01]  /*2b930*/  LDL R10, [R1+0x1260] ;  /* 0x00126000010a7983 */ /* 0x000f220000100800 */
[----:B------:R-:W-:-:S03]  /*2b940*/  PRMT R14, RZ, 0x7610, R14 ;  /* 0x00007610ff0e7816 */ /* 0x000fc6000000000e */
[----:B------:R-:W4:Y:S01]  /*2b950*/  LDL R6, [R1+0x1264] ;  /* 0x0012640001067983 */ /* 0x000f220000100800 */
[----:B------:R-:W-:Y:S02]  /*2b960*/  ISETP.GT.AND P0, PT, R2, 0x24, PT ;  /* 0x000000240200780c */ /* 0x000fe40003f04270 */
[----:B------:R-:W-:Y:S01]  /*2b970*/  PRMT R61, RZ, 0x7610, R61 ;  /* 0x00007610ff3d7816 */ /* 0x000fe2000000003d */
[----:B---3--:R-:W-:Y:S04]  /*2b980*/  STL [R1+0x39d4], R0 ;  /* 0x0039d40001007387 */ /* 0x008fe80000100800 */
[----:B------:R-:W-:Y:S01]  /*2b990*/  STL [R1+0x18], R19 ;  /* 0x0000181301007387 */ /* 0x000fe20000100800 */
[----:B------:R-:W-:Y:S01]  /*2b9a0*/  PRMT R60, RZ, 0x7610, R60 ;  /* 0x00007610ff3c7816 */ /* 0x000fe2000000003c */
[----:B--2---:R-:W-:-:S02]  /*2b9b0*/  @P2 IMAD.MOV.U32 R4, RZ, RZ, R12 ;  /* 0x000000ffff042224 */ /* 0x004fc400078e000c */
[----:B------:R-:W2:Y:S01]  /*2b9c0*/  LDL R12, [R1+0x125c] ;  /* 0x00125c00010c7983 */ /* 0x000ea20000100800 */
[----:B------:R-:W-:-:S03]  /*2b9d0*/  @P2 IMAD.MOV.U32 R5, RZ, RZ, R13 ;  /* 0x000000ffff052224 */ /* 0x000fc600078e000d */
[----:B------:R-:W3:Y:S04]  /*2b9e0*/  LDL R13, [R1+0x1258] ;  /* 0x00125800010d7983 */ /* 0x000ee80000100800 */
[----:B------:R4:W3:Y:S04]  /*2b9f0*/  @P2 LDG.E.U8 R14, desc[UR42][R4.64] ;  /* 0x0000002a040e2981 */ /* 0x0008e8000c1e1100 */
[----:B------:R-:W-:Y:S01]  /*2ba00*/  STL [R1+0x14], R18 ;  /* 0x0000141201007387 */ /* 0x000fe20000100800 */
[----:B----4-:R-:W-:-:S03]  /*2ba10*/  @P2 IMAD.MOV.U32 R4, RZ, RZ, R8 ;  /* 0x000000ffff042224 */ /* 0x010fc600078e0008 */
[----:B------:R-:W4:Y:S01]  /*2ba20*/  LDL R8, [R1+0x1254] ;  /* 0x0012540001087983 */ /* 0x000f220000100800 */
[----:B------:R-:W-:-:S03]  /*2ba30*/  @P2 IMAD.MOV.U32 R5, RZ, RZ, R9 ;  /* 0x000000ffff052224 */ /* 0x000fc600078e0009 */
[----:B------:R-:W4:Y:S04]  /*2ba40*/  LDL R9, [R1+0x1250] ;  /* 0x0012500001097983 */ /* 0x000f280000100800 */
[----:B------:R0:W4:Y:S02]  /*2ba50*/  @P2 LDG.E.U8 R61, desc[UR42][R4.64] ;  /* 0x0000002a043d2981 */ /* 0x000124000c1e1100 */
[----:B0-----:R-:W-:Y:S02]  /*2ba60*/  @P0 IMAD.MOV.U32 R4, RZ, RZ, R7 ;  /* 0x000000ffff040224 */ /* 0x001fe400078e0007 */
[----:B------:R-:W-:-:S05]  /*2ba70*/  @P0 IMAD.MOV.U32 R5, RZ, RZ, R11 ;  /* 0x000000ffff050224 */ /* 0x000fca00078e000b */
[----:B------:R0:W4:Y:S01]  /*2ba80*/  @P0 LDG.E.U8 R60, desc[UR42][R4.64] ;  /* 0x0000002a043c0981 */ /* 0x000122000c1e1100 */
[----:B------:R-:W-:Y:S02]  /*2ba90*/  ISETP.GT.AND P1, PT, R2, 0x25, PT ;  /* 0x000000250200780c */ /* 0x000fe40003f24270 */
[----:B------:R-:W-:Y:S02]  /*2baa0*/  PRMT R59, RZ, 0x7610, R59 ;  /* 0x00007610ff3b7816 */ /* 0x000fe4000000003b */
[----:B------:R-:W-:Y:S01]  /*2bab0*/  PRMT R58, RZ, 0x7610, R58 ;  /* 0x00007610ff3a7816 */ /* 0x000fe2000000003a */
[----:B0-----:R-:W-:Y:S02]  /*2bac0*/  @P0 IMAD.MOV.U32 R4, RZ, RZ, R6 ;  /* 0x000000ffff040224 */ /* 0x001fe400078e0006 */
[----:B------:R-:W-:-:S05]  /*2bad0*/  @P0 IMAD.MOV.U32 R5, RZ, RZ, R10 ;  /* 0x000000ffff050224 */ /* 0x000fca00078e000a */
[----:B------:R2:W4:Y:S01]  /*2bae0*/  @P0 LDG.E.U8 R59, desc[UR42][R4.64] ;  /* 0x0000002a043b0981 */ /* 0x000522000c1e1100 */
[----:B------:R-:W-:Y:S01]  /*2baf0*/  PRMT R57, RZ, 0x7610, R57 ;  /* 0x00007610ff397816 */ /* 0x000fe20000000039 */
[----:B--2---:R-:W-:Y:S02]  /*2bb00*/  @P1 IMAD.MOV.U32 R4, RZ, RZ, R12 ;  /* 0x000000ffff041224 */ /* 0x004fe400078e000c */
[----:B---3--:R-:W-:-:S05]  /*2bb10*/  @P1 IMAD.MOV.U32 R5, RZ, RZ, R13 ;  /* 0x000000ffff051224 */ /* 0x008fca00078e000d */
[----:B------:R4:W2:Y:S02]  /*2bb20*/  @P1 LDG.E.U8 R58, desc[UR42][R4.64] ;  /* 0x0000002a043a1981 */ /* 0x0008a4000c1e1100 */
[----:B----4-:R-:W-:Y:S02]  /*2bb30*/  @P1 IMAD.MOV.U32 R4, RZ, RZ, R8 ;  /* 0x000000ffff041224 */ /* 0x010fe400078e0008 */
[----:B------:R-:W-:Y:S01]  /*2bb40*/  @P1 IMAD.MOV.U32 R5, RZ, RZ, R9 ;  /* 0x000000ffff051224 */ /* 0x000fe200078e0009 */
[----:B------:R-:W-:Y:S04]  /*2bb50*/  STL [R1+0x39d8], R61 ;  /* 0x0039d83d01007387 */ /* 0x000fe80000100800 */
[----:B------:R0:W-:Y:S04]  /*2bb60*/  STL [R1], R14 ;  /* 0x0000000e01007387 */ /* 0x0001e80000100800 */
[----:B------:R-:W3:Y:S04]  /*2bb70*/  LDL R11, [R1+0x124c] ;  /* 0x00124c00010b7983 */ /* 0x000ee80000100800 */
[----:B------:R3:W4:Y:S04]  /*2bb80*/  @P1 LDG.E.U8 R57, desc[UR42][R4.64] ;  /* 0x0000002a04391981 */ /* 0x000728000c1e1100 */
[----:B0-----:R-:W4:Y:S04]  /*2bb90*/  LDL R14, [R1+0x1248] ;  /* 0x00124800010e7983 */ /* 0x001f280000100800 */
[----:B------:R-:W4:Y:S04]  /*2bba0*/  LDL R7, [R1+0x1244] ;  /* 0x0012440001077983 */ /* 0x000f280000100800 */
[----:B------:R-:W-:Y:S04]  /*2bbb0*/  STL [R1+0x39c8], R60 ;  /* 0x0039c83c01007387 */ /* 0x000fe80000100800 */
[----:B------:R-:W4:Y:S04]  /*2bbc0*/  LDL R10, [R1+0x1240] ;  /* 0x00124000010a7983 */ /* 0x000f280000100800 */
[----:B------:R0:W-:Y:S04]  /*2bbd0*/  STL [R1+0x8], R15 ;  /* 0x0000080f01007387 */ /* 0x0001e80000100800 */
[----:B------:R-:W4:Y:S04]  /*2bbe0*/  LDL R6, [R1+0x1238] ;  /* 0x0012380001067983 */ /* 0x000f280000100800 */
[----:B------:R-:W4:Y:S01]  /*2bbf0*/  LDL R0, [R1+0x123c] ;  /* 0x00123c0001007983 */ /* 0x000f220000100800 */
[----:B------:R-:W-:-:S03]  /*2bc00*/  ISETP.GT.AND P2, PT, R2, 0x26, PT ;  /* 0x000000260200780c */ /* 0x000fc60003f44270 */
[----:B------:R-:W-:Y:S04]  /*2bc10*/  STL [R1+0x39cc], R59 ;  /* 0x0039cc3b01007387 */ /* 0x000fe80000100800 */
[----:B------:R-:W4:Y:S04]  /*2bc20*/  LDL R13, [R1+0x1230] ;  /* 0x00123000010d7983 */ /* 0x000f280000100800 */
[----:B------:R-:W4:Y:S01]  /*2bc30*/  LDL R12, [R1+0x1234] ;  /* 0x00123400010c7983 */ /* 0x000f220000100800 */
[----:B------:R-:W-:Y:S02]  /*2bc40*/  PRMT R56, RZ, 0x7610, R56 ;  /* 0x00007610ff387816 */ /* 0x000fe40000000038 */
[----:B------:R-:W-:Y:S01]  /*2bc50*/  PRMT R55, RZ, 0x7610, R55 ;  /* 0x00007610ff377816 */ /* 0x000fe20000000037 */
[----:B--2---:R-:W-:Y:S04]  /*2bc60*/  STL [R1+0x39d0], R58 ;  /* 0x0039d03a01007387 */ /* 0x004fe80000100800 */
[----:B------:R-:W2:Y:S04]  /*2bc70*/  LDL R9, [R1+0x1228] ;  /* 0x0012280001097983 */ /* 0x000ea80000100800 */
[----:B------:R-:W2:Y:S01]  /*2bc80*/  LDL R8, [R1+0x122c] ;  /* 0x00122c0001087983 */ /* 0x000ea20000100800 */
[----:B---3--:R-:W-:-:S03]  /*2bc90*/  @P2 IMAD.MOV.U32 R4, RZ, RZ, R11 ;  /* 0x000000ffff042224 */ /* 0x008fc600078e000b */
[----:B----4-:R-:W-:Y:S01]  /*2bca0*/  STL [R1+0x39dc], R57 ;  /* 0x0039dc3901007387 */ /* 0x010fe20000100800 */
[----:B------:R-:W-:-:S03]  /*2bcb0*/  @P2 IMAD.MOV.U32 R5, RZ, RZ, R14 ;  /* 0x000000ffff052224 */ /* 0x000fc600078e000e */
[----:B------:R-:W3:Y:S04]  /*2bcc0*/  LDL R11, [R1+0x1224] ;  /* 0x00122400010b7983 */ /* 0x000ee80000100800 */
[----:B------:R-:W4:Y:S04]  /*2bcd0*/  LDL R14, [R1+0x1220] ;  /* 0x00122000010e7983 */ /* 0x000f280000100800 */
[----:B------:R1:W4:Y:S02]  /*2bce0*/  @P2 LDG.E.U8 R56, desc[UR42][R4.64] ;  /* 0x0000002a04382981 */ /* 0x000324000c1e1100 */
[----:B-1----:R-:W-:-:S02]  /*2bcf0*/  @P2 IMAD.MOV.U32 R4, RZ, RZ, R7 ;  /* 0x000000ffff042224 */ /* 0x002fc400078e0007 */
[----:B------:R-:W-:-:S05]  /*2bd00*/  @P2 IMAD.MOV.U32 R5, RZ, RZ, R10 ;  /* 0x000000ffff052224 */ /* 0x000fca00078e000a */
[----:B------:R1:W4:Y:S01]  /*2bd10*/  @P2 LDG.E.U8 R55, desc[UR42][R4.64] ;  /* 0x0000002a04372981 */ /* 0x000322000c1e1100 */
[C---:B------:R-:W-:Y:S02]  /*2bd20*/  ISETP.GT.AND P0, PT, R2.reuse, 0x27, PT ;  /* 0x000000270200780c */ /* 0x040fe40003f04270 */
[----:B------:R-:W-:Y:S02]  /*2bd30*/  PRMT R51, RZ, 0x7610, R51 ;  /* 0x00007610ff337816 */ /* 0x000fe40000000033 */
[----:B------:R-:W-:-:S09]  /*2bd40*/  ISETP.GT.AND P1, PT, R2, 0x28, PT ;  /* 0x000000280200780c */ /* 0x000fd20003f24270 */
[----:B-1----:R-:W-:Y:S02]  /*2bd50*/  @P0 IMAD.MOV.U32 R4, RZ, RZ, R0 ;  /* 0x000000ffff040224 */ /* 0x002fe400078e0000 */
[----:B------:R-:W-:-:S05]  /*2bd60*/  @P0 IMAD.MOV.U32 R5, RZ, RZ, R6 ;  /* 0x000000ffff050224 */ /* 0x000fca00078e0006 */
[----:B------:R1:W4:Y:S01]  /*2bd70*/  @P0 LDG.E.U8 R51, desc[UR42][R4.64] ;  /* 0x0000002a04330981 */ /* 0x000322000c1e1100 */
[----:B------:R-:W-:Y:S02]  /*2bd80*/  PRMT R49, RZ, 0x7610, R49 ;  /* 0x00007610ff317816 */ /* 0x000fe40000000031 */
[----:B------:R-:W-:Y:S01]  /*2bd90*/  PRMT R47, RZ, 0x7610, R47 ;  /* 0x00007610ff2f7816 */ /* 0x000fe2000000002f */
[----:B-1----:R-:W-:Y:S02]  /*2bda0*/  @P0 IMAD.MOV.U32 R4, RZ, RZ, R12 ;  /* 0x000000ffff040224 */ /* 0x002fe400078e000c */
[----:B------:R-:W-:-:S05]  /*2bdb0*/  @P0 IMAD.MOV.U32 R5, RZ, RZ, R13 ;  /* 0x000000ffff050224 */ /* 0x000fca00078e000d */
[----:B------:R2:W4:Y:S01]  /*2bdc0*/  @P0 LDG.E.U8 R49, desc[UR42][R4.64] ;  /* 0x0000002a04310981 */ /* 0x000522000c1e1100 */
[----:B------:R-:W-:Y:S01]  /*2bdd0*/  PRMT R45, RZ, 0x7610, R45 ;  /* 0x00007610ff2d7816 */ /* 0x000fe2000000002d */
[----:B--2---:R-:W-:Y:S02]  /*2bde0*/  @P1 IMAD.MOV.U32 R5, RZ, RZ, R9 ;  /* 0x000000ffff051224 */ /* 0x004fe400078e0009 */
[----:B------:R-:W-:-:S05]  /*2bdf0*/  @P1 IMAD.MOV.U32 R4, RZ, RZ, R8 ;  /* 0x000000ffff041224 */ /* 0x000fca00078e0008 */
[----:B------:R3:W2:Y:S02]  /*2be00*/  @P1 LDG.E.U8 R47, desc[UR42][R4.64] ;  /* 0x0000002a042f1981 */ /* 0x0006a4000c1e1100 */
[----:B---3--:R-:W-:Y:S02]  /*2be10*/  @P1 IMAD.MOV.U32 R4, RZ, RZ, R11 ;  /* 0x000000ffff041224 */ /* 0x008fe400078e000b */
[----:B----4-:R-:W-:Y:S01]  /*2be20*/  @P1 IMAD.MOV.U32 R5, RZ, RZ, R14 ;  /* 0x000000ffff051224 */ /* 0x010fe200078e000e */
[----:B------:R-:W-:Y:S04]  /*2be30*/  STL [R1+0x3994], R56 ;  /* 0x0039943801007387 */ /* 0x000fe80000100800 */
[----:B------:R-:W3:Y:S04]  /*2be40*/  LDL R10, [R1+0x1218] ;  /* 0x00121800010a7983 */ /* 0x000ee80000100800 */
[----:B------:R3:W4:Y:S04]  /*2be50*/  @P1 LDG.E.U8 R45, desc[UR42][R4.64] ;  /* 0x0000002a042d1981 */ /* 0x000728000c1e1100 */
[----:B------:R-:W4:Y:S04]  /*2be60*/  LDL R7, [R1+0x121c] ;  /* 0x00121c0001077983 */ /* 0x000f280000100800 */
[----:B------:R-:W-:Y:S04]  /*2be70*/  STL [R1+0x3998], R55 ;  /* 0x0039983701007387 */ /* 0x000fe80000100800 */
[----:B------:R-:W4:Y:S04]  /*2be80*/  LDL R6, [R1+0x1210] ;  /* 0x0012100001067983 */ /* 0x000f280000100800 */
[----:B------:R-:W4:Y:S01]  /*2be90*/  LDL R0, [R1+0x1214] ;  /* 0x0012140001007983 */ /* 0x000f220000100800 */
[----:B------:R-:W-:-:S03]  /*2bea0*/  ISETP.GT.AND P2, PT, R2, 0x29, PT ;  /* 0x000000290200780c */ /* 0x000fc60003f44270 */
[----:B------:R-:W-:Y:S04]  /*2beb0*/  STL [R1+0x399c], R51 ;  /* 0x00399c3301007387 */ /* 0x000fe80000100800 */
[----:B------:R-:W4:Y:S04]  /*2bec0*/  LDL R18, [R1+0x1208] ;  /* 0x0012080001127983 */ /* 0x000f280000100800 */
[----:B------:R-:W4:Y:S04]  /*2bed0*/  LDL R17, [R1+0x120c] ;  /* 0x00120c0001117983 */ /* 0x000f280000100800 */
[----:B------:R-:W4:Y:S04]  /*2bee0*/  LDL R13, [R1+0x1200] ;  /* 0x00120000010d7983 */ /* 0x000f280000100800 */
[----:B------:R-:W4:Y:S04]  /*2bef0*/  LDL R12, [R1+0x1204] ;  /* 0x00120400010c7983 */ /* 0x000f280000100800 */
[----:B------:R-:W-:Y:S04]  /*2bf00*/  STL [R1+0x39a0], R49 ;  /* 0x0039a03101007387 */ /* 0x000fe80000100800 */
[----:B------:R-:W4:Y:S04]  /*2bf10*/  LDL R9, [R1+0x11f8] ;  /* 0x0011f80001097983 */ /* 0x000f280000100800 */
[----:B------:R-:W4:Y:S01]  /*2bf20*/  LDL R8, [R1+0x11fc] ;  /* 0x0011fc0001087983 */ /* 0x000f220000100800 */
[----:B------:R-:W-:-:S03]  /*2bf30*/  PRMT R43, RZ, 0x7610, R43 ;  /* 0x00007610ff2b7816 */ /* 0x000fc6000000002b */
[----:B--2---:R-:W-:Y:S04]  /*2bf40*/  STL [R1+0x39e0], R47 ;  /* 0x0039e02f01007387 */ /* 0x004fe80000100800 */
[----:B0-----:R-:W2:Y:S04]  /*2bf50*/  LDL R15, [R1+0x11f0] ;  /* 0x0011f000010f7983 */ /* 0x001ea80000100800 */
[----:B------:R-:W2:Y:S01]  /*2bf60*/  LDL R14, [R1+0x11f4] ;  /* 0x0011f400010e7983 */ /* 0x000ea20000100800 */
[----:B---3--:R-:W-:-:S03]  /*2bf70*/  @P2 IMAD.MOV.U32 R5, RZ, RZ, R10 ;  /* 0x000000ffff052224 */ /* 0x008fc600078e000a */
[----:B----4-:R0:W-:Y:S01]  /*2bf80*/  STL [R1+0x39e4], R45 ;  /* 0x0039e42d01007387 */ /* 0x0101e20000100800 */
[----:B------:R-:W-:-:S03]  /*2bf90*/  @P2 IMAD.MOV.U32 R4, RZ, RZ, R7 ;  /* 0x000000ffff042224 */ /* 0x000fc600078e0007 */
[----:B------:R-:W3:Y:S04]  /*2bfa0*/  LDL R11, [R1+0x11e8] ;  /* 0x0011e800010b7983 */ /* 0x000ee80000100800 */
[----:B------:R-:W4:Y:S04]  /*2bfb0*/  LDL R10, [R1+0x11ec] ;  /* 0x0011ec00010a7983 */ /* 0x000f280000100800 */
[----:B------:R1:W4:Y:S04]  /*2bfc0*/  @P2 LDG.E.U8 R43, desc[UR42][R4.64] ;  /* 0x0000002a042b2981 */ /* 0x000328000c1e1100 */
[----:B------:R-:W4:Y:S04]  /*2bfd0*/  LDL R7, [R1+0x11e4] ;  /* 0x0011e40001077983 */ /* 0x000f280000100800 */
[----:B------:R-:W4:Y:S01]  /*2bfe0*/  LDL R16, [R1+0x11e0] ;  /* 0x0011e00001107983 */ /* 0x000f220000100800 */
[----:B-1----:R-:W-:-:S02]  /*2bff0*/  @P2 IMAD.MOV.U32 R5, RZ, RZ, R6 ;  /* 0x000000ffff052224 */ /* 0x002fc400078e0006 */
[----:B------:R-:W-:Y:S01]  /*2c000*/  @P2 IMAD.MOV.U32 R4, RZ, RZ, R0 ;  /* 0x000000ffff042224 */ /* 0x000fe200078e0000 */
[----:B------:R-:W4:Y:S04]  /*2c010*/  LDL R6, [R1+0x11d8] ;  /* 0x0011d80001067983 */ /* 0x000f280000100800 */
[----:B------:R-:W4:Y:S01]  /*2c020*/  LDL R0, [R1+0x11dc] ;  /* 0x0011dc0001007983 */ /* 0x000f220000100800 */
[C---:B------:R-:W-:Y:S02]  /*2c030*/  ISETP.GT.AND P0, PT, R2.reuse, 0x2a, PT ;  /* 0x0000002a0200780c */ /* 0x040fe40003f04270 */
[----:B------:R-:W-:Y:S01]  /*2c040*/  PRMT R41, RZ, 0x7610, R41 ;  /* 0x00007610ff297816 */ /* 0x000fe20000000029 */
[----:B------:R-:W4:Y:S01]  /*2c050*/  LDL R19, [R1+0x1118] ;  /* 0x0011180001137983 */ /* 0x000f220000100800 */
[----:B------:R-:W-:-:S02]  /*2c060*/  ISETP.GT.AND P1, PT, R2, 0x2b, PT ;  /* 0x0000002b0200780c */ /* 0x000fc40003f24270 */
[----:B------:R-:W-:Y:S01]  /*2c070*/  PRMT R39, RZ, 0x7610, R39 ;  /* 0x00007610ff277816 */ /* 0x000fe20000000027 */
[----:B------:R-:W4:Y:S04]  /*2c080*/  LDL R20, [R1+0x11d0] ;  /* 0x0011d00001147983 */ /* 0x000f280000100800 */
[----:B------:R1:W4:Y:S01]  /*2c090*/  @P2 LDG.E.U8 R41, desc[UR42][R4.64] ;  /* 0x0000002a04292981 */ /* 0x000322000c1e1100 */
[----:B------:R-:W-:Y:S02]  /*2c0a0*/  PRMT R37, RZ, 0x7610, R37 ;  /* 0x00007610ff257816 */ /* 0x000fe40000000025 */
[----:B------:R-:W-:Y:S01]  /*2c0b0*/  PRMT R35, RZ, 0x7610, R35 ;  /* 0x00007610ff237816 */ /* 0x000fe20000000023 */
[----:B------:R-:W4:Y:S01]  /*2c0c0*/  LDL R23, [R1+0x1180] ;  /* 0x0011800001177983 */ /* 0x000f220000100800 */
[----:B------:R-:W-:-:S02]  /*2c0d0*/  PRMT R33, RZ, 0x7610, R33 ;  /* 0x00007610ff217816 */ /* 0x000fc40000000021 */
[----:B------:R-:W-:Y:S01]  /*2c0e0*/  PRMT R31, RZ, 0x7610, R31 ;  /* 0x00007610ff1f7816 */ /* 0x000fe2000000001f */
[----:B------:R-:W4:Y:S01]  /*2c0f0*/  LDL R22, [R1+0x1184] ;  /* 0x0011840001167983 */ /* 0x000f220000100800 */
[----:B-1----:R-:W-:Y:S02]  /*2c100*/  @P0 IMAD.MOV.U32 R4, RZ, RZ, R17 ;  /* 0x000000ffff040224 */ /* 0x002fe400078e0011 */
[----:B------:R-:W-:Y:S01]  /*2c110*/  @P0 IMAD.MOV.U32 R5, RZ, RZ, R18 ;  /* 0x000000ffff050224 */ /* 0x000fe200078e0012 */
[----:B------:R-:W-:Y:S01]  /*2c120*/  ISETP.GT.AND P2, PT, R2, 0x2c, PT ;  /* 0x0000002c0200780c */ /* 0x000fe20003f44270 */
[----:B------:R-:W4:Y:S04]  /*2c130*/  LDL R18, [R1+0x111c] ;  /* 0x00111c0001127983 */ /* 0x000f280000100800 */
[----:B------:R1:W4:Y:S01]  /*2c140*/  @P0 LDG.E.U8 R39, desc[UR42][R4.64] ;  /* 0x0000002a04270981 */ /* 0x000322000c1e1100 */
[----:B------:R-:W-:-:S02]  /*2c150*/  PRMT R27, RZ, 0x7610, R27 ;  /* 0x00007610ff1b7816 */ /* 0x000fc4000000001b */
[----:B------:R-:W-:Y:S01]  /*2c160*/  PRMT R3, RZ, 0x7610, R3 ;  /* 0x00007610ff037816 */ /* 0x000fe20000000003 */
[----:B------:R-:W4:Y:S01]  /*2c170*/  LDL R17, [R1+0x11d4] ;  /* 0x0011d40001117983 */ /* 0x000f220000100800 */
[C---:B------:R-:W-:Y:S02]  /*2c180*/  ISETP.GT.AND P3, PT, R2.reuse, 0x38, PT ;  /* 0x000000380200780c */ /* 0x040fe40003f64270 */
[C---:B------:R-:W-:Y:S01]  /*2c190*/  ISETP.GT.AND P4, PT, R2.reuse, 0x39, PT ;  /* 0x000000390200780c */ /* 0x040fe20003f84270 */
[----:B------:R-:W4:Y:S01]  /*2c1a0*/  LDL R21, [R1+0x1174] ;  /* 0x0011740001157983 */ /* 0x000f220000100800 */
[----:B-1----:R-:W-:Y:S02]  /*2c1b0*/  @P0 IMAD.MOV.U32 R4, RZ, RZ, R12 ;  /* 0x000000ffff040224 */ /* 0x002fe400078e000c */
[----:B------:R-:W-:Y:S01]  /*2c1c0*/  @P0 IMAD.MOV.U32 R5, RZ, RZ, R13 ;  /* 0x000000ffff050224 */ /* 0x000fe200078e000d */
[----:B------:R-:W4:Y:S04]  /*2c1d0*/  LDL R12, [R1+0x11ac] ;  /* 0x0011ac00010c7983 */ /* 0x000f280000100800 */
[----:B------:R1:W4:Y:S01]  /*2c1e0*/  @P0 LDG.E.U8 R37, desc[UR42][R4.64] ;  /* 0x0000002a04250981 */ /* 0x000322000c1e1100 */
[----:B------:R-:W-:-:S03]  /*2c1f0*/  ISETP.GT.AND P0, PT, R2, 0x2d, PT ;  /* 0x0000002d0200780c */ /* 0x000fc60003f04270 */
[----:B------:R-:W4:Y:S04]  /*2c200*/  LDL R13, [R1+0x11a8] ;  /* 0x0011a800010d7983 */ /* 0x000f280000100800 */
[----:B------:R-:W4:Y:S01]  /*2c210*/  LDL R24, [R1+0x1170] ;  /* 0x0011700001187983 */ /* 0x000f220000100800 */
[----:B-1----:R-:W-:Y:S02]  /*2c220*/  @P1 IMAD.MOV.U32 R4, RZ, RZ, R8 ;  /* 0x000000ffff041224 */ /* 0x002fe400078e0008 */
[----:B------:R-:W-:Y:S01]  /*2c230*/  @P1 IMAD.MOV.U32 R5, RZ, RZ, R9 ;  /* 0x000000ffff051224 */ /* 0x000fe200078e0009 */
[----:B------:R-:W4:Y:S04]  /*2c240*/  LDL R8, [R1+0x11a4] ;  /* 0x0011a40001087983 */ /* 0x000f280000100800 */
[----:B------:R2:W4:Y:S04]  /*2c250*/  @P1 LDG.E.U8 R35, desc[UR42][R4.64] ;  /* 0x0000002a04231981 */ /* 0x000528000c1e1100 */
        /* <DEDUP_REMOVED lines=8> */
[----:B------:R-:W4:Y:S01]  /*2c2e0*/  LDL R57, [R1+0x1150] ;  /* 0x0011500001397983 */ /* 0x000f220000100800 */
[----:B--2---:R-:W-:-:S03]  /*2c2f0*/  @P1 IMAD.MOV.U32 R5, RZ, RZ, R15 ;  /* 0x000000ffff051224 */ /* 0x004fc600078e000f */
[----:B------:R-:W2:Y:S01]  /*2c300*/  LDL R15, [R1+0x1198] ;  /* 0x00119800010f7983 */ /* 0x000ea20000100800 */
[----:B------:R-:W-:-:S03]  /*2c310*/  @P1 IMAD.MOV.U32 R4, RZ, RZ, R14 ;  /* 0x000000ffff041224 */ /* 0x000fc600078e000e */
[----:B------:R-:W2:Y:S04]  /*2c320*/  LDL R14, [R1+0x119c] ;  /* 0x00119c00010e7983 */ /* 0x000ea80000100800 */
[----:B------:R3:W2:Y:S02]  /*2c330*/  @P1 LDG.E.U8 R33, desc[UR42][R4.64] ;  /* 0x0000002a04211981 */ /* 0x0006a4000c1e1100 */
[----:B---3--:R-:W-:Y:S02]  /*2c340*/  @P2 IMAD.MOV.U32 R5, RZ, RZ, R11 ;  /* 0x000000ffff052224 */ /* 0x008fe400078e000b */
[----:B------:R-:W3:Y:S01]  /*2c350*/  LDL R11, [R1+0x1190] ;  /* 0x00119000010b7983 */ /* 0x000ee20000100800 */
[----:B----4-:R-:W-:-:S03]  /*2c360*/  @P2 IMAD.MOV.U32 R4, RZ, RZ, R10 ;  /* 0x000000ffff042224 */ /* 0x010fc600078e000a */
[----:B------:R-:W3:Y:S04]  /*2c370*/  LDL R10, [R1+0x1194] ;  /* 0x00119400010a7983 */ /* 0x000ee80000100800 */
[----:B------:R0:W4:Y:S02]  /*2c380*/  @P2 LDG.E.U8 R31, desc[UR42][R4.64] ;  /* 0x0000002a041f2981 */ /* 0x000124000c1e1100 */
[----:B0-----:R-:W-:Y:S02]  /*2c390*/  @P2 IMAD.MOV.U32 R4, RZ, RZ, R7 ;  /* 0x000000ffff042224 */ /* 0x001fe400078e0007 */
[----:B------:R-:W-:Y:S02]  /*2c3a0*/  @P2 IMAD.MOV.U32 R5, RZ, RZ, R16 ;  /* 0x000000ffff052224 */ /* 0x000fe400078e0010 */
[----:B------:R-:W-:Y:S01]  /*2c3b0*/  @P0 IMAD.MOV.U32 R7, RZ, RZ, R6 ;  /* 0x000000ffff070224 */ /* 0x000fe200078e0006 */
[----:B------:R-:W4:Y:S01]  /*2c3c0*/  LDL R16, [R1+0x1128] ;  /* 0x0011280001107983 */ /* 0x000f220000100800 */
[----:B------:R-:W-:-:S03]  /*2c3d0*/  @P0 IMAD.MOV.U32 R6, RZ, RZ, R0 ;  /* 0x000000ffff060224 */ /* 0x000fc600078e0000 */
[----:B------:R-:W4:Y:S01]  /*2c3e0*/  LDL R0, [R1+0x112c] ;  /* 0x00112c0001007983 */ /* 0x000f220000100800 */
[----:B------:R-:W-:-:S03]  /*2c3f0*/  ISETP.GT.AND P1, PT, R2, 0x30, PT ;  /* 0x000000300200780c */ /* 0x000fc60003f24270 */
[----:B------:R0:W4:Y:S01]  /*2c400*/  @P2 LDG.E.U8 R27, desc[UR42][R4.64] ;  /* 0x0000002a041b2981 */ /* 0x000122000c1e1100 */
[----:B------:R-:W-:-:S03]  /*2c410*/  ISETP.GT.AND P2, PT, R2, 0x31, PT ;  /* 0x000000310200780c */ /* 0x000fc60003f44270 */
[----:B------:R1:W4:Y:S01]  /*2c420*/  @P0 LDG.E.U8 R3, desc[UR42][R6.64] ;  /* 0x0000002a06030981 */ /* 0x000322000c1e1100 */
[----:B0-----:R-:W-:Y:S02]  /*2c430*/  PRMT R4, RZ, 0x7610, R4 ;  /* 0x00007610ff047816 */ /* 0x001fe40000000004 */
[----:B------:R-:W-:-:S03]  /*2c440*/  PRMT R5, RZ, 0x7610, R5 ;  /* 0x00007610ff057816 */ /* 0x000fc60000000005 */
[----:B-1----:R-:W-:Y:S02]  /*2c450*/  @P1 IMAD.MOV.U32 R6, RZ, RZ, R12 ;  /* 0x000000ffff061224 */ /* 0x002fe400078e000c */
[----:B------:R-:W4:Y:S01]  /*2c460*/  LDL R12, [R1+0x1124] ;  /* 0x00112400010c7983 */ /* 0x000f220000100800 */
[----:B------:R-:W-:-:S03]  /*2c470*/  @P1 IMAD.MOV.U32 R7, RZ, RZ, R13 ;  /* 0x000000ffff071224 */ /* 0x000fc600078e000d */
[----:B------:R-:W4:Y:S04]  /*2c480*/  LDL R13, [R1+0x1120] ;  /* 0x00112000010d7983 */ /* 0x000f280000100800 */
[----:B------:R0:W4:Y:S02]  /*2c490*/  @P1 LDG.E.U8 R4, desc[UR42][R6.64] ;  /* 0x0000002a06041981 */ /* 0x000124000c1e1100 */
[----:B0-----:R-:W-:Y:S02]  /*2c4a0*/  PRMT R7, RZ, 0x7610, R7 ;  /* 0x00007610ff077816 */ /* 0x001fe40000000007 */
[----:B------:R2:W4:Y:S02]  /*2c4b0*/  @P1 LDG.E.U8 R5, desc[UR42][R8.64] ;  /* 0x0000002a08051981 */ /* 0x000524000c1e1100 */
[----:B--2---:R-:W-:-:S02]  /*2c4c0*/  @P2 IMAD.MOV.U32 R9, RZ, RZ, R15 ;  /* 0x000000ffff092224 */ /* 0x004fc400078e000f */
[----:B------:R-:W2:Y:S01]  /*2c4d0*/  LDL R15, [R1+0x1110] ;  /* 0x00111000010f7983 */ /* 0x000ea20000100800 */
[----:B------:R-:W-:-:S03]  /*2c4e0*/  @P2 IMAD.MOV.U32 R8, RZ, RZ, R14 ;  /* 0x000000ffff082224 */ /* 0x000fc600078e000e */
[----:B------:R-:W2:Y:S04]  /*2c4f0*/  LDL R14, [R1+0x1114] ;  /* 0x00111400010e7983 */ /* 0x000ea80000100800 */
[----:B---3--:R4:W3:Y:S02]  /*2c500*/  @P2 LDG.E.U8 R7, desc[UR42][R10.64] ;  /* 0x0000002a0a072981 */ /* 0x0088e4000c1e1100 */
[----:B----4-:R-:W-:Y:S02]  /*2c510*/  @P3 IMAD.MOV.U32 R11, RZ, RZ, R16 ;  /* 0x000000ffff0b3224 */ /* 0x010fe400078e0010 */
[----:B------:R-:W4:Y:S01]  /*2c520*/  LDL R16, [R1+0x1188] ;  /* 0x0011880001107983 */ /* 0x000f220000100800 */
[----:B------:R-:W-:-:S03]  /*2c530*/  @P3 IMAD.MOV.U32 R10, RZ, RZ, R0 ;  /* 0x000000ffff0a3224 */ /* 0x000fc600078e0000 */
[----:B------:R-:W3:Y:S01]  /*2c540*/  LDL R0, [R1+0x118c] ;  /* 0x00118c0001007983 */ /* 0x000ee20000100800 */
[----:B------:R-:W-:Y:S02]  /*2c550*/  PRMT R6, RZ, 0x7610, R6 ;  /* 0x00007610ff067816 */ /* 0x000fe40000000006 */
[----:B------:R-:W-:-:S04]  /*2c560*/  ISETP.GT.AND P1, PT, R2, 0x32, PT ;  /* 0x000000320200780c */ /* 0x000fc80003f24270 */
[----:B------:R0:W3:Y:S02]  /*2c570*/  @P2 LDG.E.U8 R6, desc[UR42][R8.64] ;  /* 0x0000002a08062981 */ /* 0x0000e4000c1e1100 */
[----:B0-----:R-:W-:Y:S02]  /*2c580*/  PRMT R8, RZ, 0x7610, R8 ;  /* 0x00007610ff087816 */ /* 0x001fe40000000008 */
[----:B------:R-:W-:-:S04]  /*2c590*/  PRMT R9, RZ, 0x7610, R9 ;  /* 0x00007610ff097816 */ /* 0x000fc80000000009 */
[----:B------:R0:W3:Y:S02]  /*2c5a0*/  @P3 LDG.E.U8 R8, desc[UR42][R10.64] ;  /* 0x0000002a0a083981 */ /* 0x0000e4000c1e1100 */
[----:B0-----:R-:W-:Y:S02]  /*2c5b0*/  PRMT R11, RZ, 0x7610, R11 ;  /* 0x00007610ff0b7816 */ /* 0x001fe4000000000b */
[----:B------:R0:W3:Y:S02]  /*2c5c0*/  @P3 LDG.E.U8 R9, desc[UR42][R12.64] ;  /* 0x0000002a0c093981 */ /* 0x0000e4000c1e1100 */
[----:B0-----:R-:W-:Y:S02]  /*2c5d0*/  @P4 IMAD.MOV.U32 R12, RZ, RZ, R18 ;  /* 0x000000ffff0c4224 */ /* 0x001fe400078e0012 */
[----:B------:R-:W-:Y:S01]  /*2c5e0*/  @P4 IMAD.MOV.U32 R13, RZ, RZ, R19 ;  /* 0x000000ffff0d4224 */ /* 0x000fe200078e0013 */
[----:B------:R-:W3:Y:S04]  /*2c5f0*/  LDL R18, [R1+0x117c] ;  /* 0x00117c0001127983 */ /* 0x000ee80000100800 */
[----:B------:R-:W3:Y:S04]  /*2c600*/  LDL R19, [R1+0x1178] ;  /* 0x0011780001137983 */ /* 0x000ee80000100800 */
[----:B--2---:R0:W2:Y:S02]  /*2c610*/  @P4 LDG.E.U8 R11, desc[UR42][R14.64] ;  /* 0x0000002a0e0b4981 */ /* 0x0040a4000c1e1100 */
[----:B0-----:R-:W-:-:S02]  /*2c620*/  @P0 IMAD.MOV.U32 R14, RZ, RZ, R17 ;  /* 0x000000ffff0e0224 */ /* 0x001fc400078e0011 */
[----:B------:R-:W-:Y:S02]  /*2c630*/  @P0 IMAD.MOV.U32 R15, RZ, RZ, R20 ;  /* 0x000000ffff0f0224 */ /* 0x000fe400078e0014 */
[----:B------:R-:W2:Y:S01]  /*2c640*/  LDL R20, [R1+0x1108] ;  /* 0x0011080001147983 */ /* 0x000ea20000100800 */
[----:B----4-:R-:W-:Y:S02]  /*2c650*/  @P1 IMAD.MOV.U32 R17, RZ, RZ, R16 ;  /* 0x000000ffff111224 */ /* 0x010fe400078e0010 */
[----:B---3--:R-:W-:Y:S02]  /*2c660*/  @P1 IMAD.MOV.U32 R16, RZ, RZ, R0 ;  /* 0x000000ffff101224 */ /* 0x008fe400078e0000 */
[----:B------:R-:W3:Y:S01]  /*2c670*/  LDL R0, [R1+0x110c] ;  /* 0x00110c0001007983 */ /* 0x000ee20000100800 */
[----:B------:R-:W-:Y:S02]  /*2c680*/  PRMT R10, RZ, 0x7610, R10 ;  /* 0x00007610ff0a7816 */ /* 0x000fe4000000000a */
[----:B------:R-:W-:-:S04]  /*2c690*/  ISETP.GT.AND P2, PT, R2, 0x33, PT ;  /* 0x000000330200780c */ /* 0x000fc80003f44270 */
[----:B------:R0:W4:Y:S01]  /*2c6a0*/  @P4 LDG.E.U8 R10, desc[UR42][R12.64] ;  /* 0x0000002a0c0a4981 */ /* 0x000122000c1e1100 */
[----:B------:R-:W-:Y:S02]  /*2c6b0*/  ISETP.GT.AND P3, PT, R2, 0x3a, PT ;  /* 0x0000003a0200780c */ /* 0x000fe40003f64270 */
[----:B0-----:R-:W-:Y:S02]  /*2c6c0*/  PRMT R12, RZ, 0x7610, R12 ;  /* 0x00007610ff0c7816 */ /* 0x001fe4000000000c */
[----:B------:R-:W-:-:S04]  /*2c6d0*/  PRMT R13, RZ, 0x7610, R13 ;  /* 0x00007610ff0d7816 */ /* 0x000fc8000000000d */
[----:B------:R0:W4:Y:S04]  /*2c6e0*/  @P0 LDG.E.U8 R12, desc[UR42][R14.64] ;  /* 0x0000002a0e0c0981 */ /* 0x000128000c1e1100 */
[----:B------:R1:W4:Y:S01]  /*2c6f0*/  @P1 LDG.E.U8 R13, desc[UR42][R16.64] ;  /* 0x0000002a100d1981 */ /* 0x000322000c1e1100 */
[----:B0-----:R-:W-:Y:S01]  /*2c700*/  PRMT R15, RZ, 0x7610, R15 ;  /* 0x00007610ff0f7816 */ /* 0x001fe2000000000f */
[----:B-1----:R-:W-:Y:S02]  /*2c710*/  @P1 IMAD.MOV.U32 R16, RZ, RZ, R22 ;  /* 0x000000ffff101224 */ /* 0x002fe400078e0016 */
[----:B------:R-:W-:Y:S01]  /*2c720*/  @P1 IMAD.MOV.U32 R17, RZ, RZ, R23 ;  /* 0x000000ffff111224 */ /* 0x000fe200078e0017 */
[----:B------:R-:W4:Y:S04]  /*2c730*/  LDL R22, [R1+0x10fc] ;  /* 0x0010fc0001167983 */ /* 0x000f280000100800 */
[----:B------:R-:W4:Y:S04]  /*2c740*/  LDL R23, [R1+0x10f8] ;  /* 0x0010f80001177983 */ /* 0x000f280000100800 */
[----:B------:R0:W4:Y:S02]  /*2c750*/  @P2 LDG.E.U8 R15, desc[UR42][R18.64] ;  /* 0x0000002a120f2981 */ /* 0x000124000c1e1100 */
[----:B0-----:R-:W-:-:S02]  /*2c760*/  @P2 IMAD.MOV.U32 R18, RZ, RZ, R21 ;  /* 0x000000ffff122224 */ /* 0x001fc400078e0015 */
[----:B------:R-:W-:Y:S02]  /*2c770*/  @P2 IMAD.MOV.U32 R19, RZ, RZ, R24 ;  /* 0x000000ffff132224 */ /* 0x000fe400078e0018 */
[----:B------:R-:W4:Y:S01]  /*2c780*/  LDL R24, [R1+0x11c8] ;  /* 0x0011c80001187983 */ /* 0x000f220000100800 */
[----:B--2---:R-:W-:Y:S02]  /*2c790*/  @P3 IMAD.MOV.U32 R21, RZ, RZ, R20 ;  /* 0x000000ffff153224 */ /* 0x004fe400078e0014 */
[----:B---3--:R-:W-:Y:S02]  /*2c7a0*/  @P3 IMAD.MOV.U32 R20, RZ, RZ, R0 ;  /* 0x000000ffff143224 */ /* 0x008fe400078e0000 */
[----:B------:R-:W2:Y:S01]  /*2c7b0*/  LDL R0, [R1+0x11cc] ;  /* 0x0011cc0001007983 */ /* 0x000ea20000100800 */
[----:B------:R-:W-:Y:S02]  /*2c7c0*/  PRMT R14, RZ, 0x7610, R14 ;  /* 0x00007610ff0e7816 */ /* 0x000fe4000000000e */
[----:B------:R-:W-:-:S04]  /*2c7d0*/  ISETP.GT.AND P4, PT, R2, 0x3b, PT ;  /* 0x0000003b0200780c */ /* 0x000fc80003f84270 */
[----:B------:R0:W3:Y:S01]  /*2c7e0*/  @P1 LDG.E.U8 R14, desc[UR42][R16.64] ;  /* 0x0000002a100e1981 */ /* 0x0000e2000c1e1100 */
[----:B------:R-:W-:Y:S02]  /*2c7f0*/  ISETP.GT.AND P0, PT, R2, 0x2e, PT ;  /* 0x0000002e0200780c */ /* 0x000fe40003f04270 */
[----:B0-----:R-:W-:Y:S02]  /*2c800*/  PRMT R16, RZ, 0x7610, R16 ;  /* 0x00007610ff107816 */ /* 0x001fe40000000010 */
[----:B------:R-:W-:-:S04]  /*2c810*/  PRMT R17, RZ, 0x7610, R17 ;  /* 0x00007610ff117816 */ /* 0x000fc80000000011 */
[----:B------:R0:W3:Y:S04]  /*2c820*/  @P2 LDG.E.U8 R16, desc[UR42][R18.64] ;  /* 0x0000002a12102981 */ /* 0x0000e8000c1e1100 */
[----:B------:R1:W3:Y:S01]  /*2c830*/  @P3 LDG.E.U8 R17, desc[UR42][R20.64] ;  /* 0x0000002a14113981 */ /* 0x0002e2000c1e1100 */
[----:B0-----:R-:W-:Y:S02]  /*2c840*/  PRMT R19, RZ, 0x7610, R19 ;  /* 0x00007610ff137816 */ /* 0x001fe40000000013 */
[----:B------:R-:W-:Y:S01]  /*2c850*/  PRMT R18, RZ, 0x7610, R18 ;  /* 0x00007610ff127816 */ /* 0x000fe20000000012 */
[----:B-1----:R-:W-:Y:S02]  /*2c860*/  @P3 IMAD.MOV.U32 R20, RZ, RZ, R29 ;  /* 0x000000ffff143224 */ /* 0x002fe400078e001d */
[----:B------:R-:W-:Y:S01]  /*2c870*/  @P3 IMAD.MOV.U32 R21, RZ, RZ, R45 ;  /* 0x000000ffff153224 */ /* 0x000fe200078e002d */
[----:B------:R-:W-:Y:S01]  /*2c880*/  ISETP.GT.AND P1, PT, R2, 0x34, PT ;  /* 0x000000340200780c */ /* 0x000fe20003f24270 */
[----:B------:R-:W3:Y:S04]  /*2c890*/  LDL R45, [R1+0x116c] ;  /* 0x00116c00012d7983 */ /* 0x000ee80000100800 */
[----:B----4-:R0:W4:Y:S04]  /*2c8a0*/  @P4 LDG.E.U8 R19, desc[UR42][R22.64] ;  /* 0x0000002a16134981 */ /* 0x010128000c1e1100 */
[----:B------:R1:W4:Y:S04]  /*2c8b0*/  @P3 LDG.E.U8 R18, desc[UR42][R20.64] ;  /* 0x0000002a14123981 */ /* 0x000328000c1e1100 */
[----:B------:R-:W4:Y:S01]  /*2c8c0*/  LDL R29, [R1+0x1160] ;  /* 0x00116000011d7983 */ /* 0x000f220000100800 */
[----:B0-----:R-:W-:Y:S01]  /*2c8d0*/  @P4 IMAD.MOV.U32 R22, RZ, RZ, R25 ;  /* 0x000000ffff164224 */ /* 0x001fe200078e0019 */
[----:B-1----:R-:W-:Y:S01]  /*2c8e0*/  PRMT R21, RZ, 0x7610, R21 ;  /* 0x00007610ff157816 */ /* 0x002fe20000000015 */
[----:B------:R-:W-:-:S02]  /*2c8f0*/  @P0 IMAD.MOV.U32 R25, RZ, RZ, R24 ;  /* 0x000000ffff190224 */ /* 0x000fc400078e0018 */
[----:B--2---:R-:W-:Y:S02]  /*2c900*/  @P0 IMAD.MOV.U32 R24, RZ, RZ, R0 ;  /* 0x000000ffff180224 */ /* 0x004fe400078e0000 */
[----:B------:R-:W-:Y:S01]  /*2c910*/  @P4 IMAD.MOV.U32 R23, RZ, RZ, R28 ;  /* 0x000000ffff174224 */ /* 0x000fe200078e001c */
[----:B------:R-:W2:Y:S04]  /*2c920*/  LDL R0, [R1+0x1154] ;  /* 0x0011540001007983 */ /* 0x000ea80000100800 */
[----:B------:R0:W3:Y:S04]  /*2c930*/  @P0 LDG.E.U8 R21, desc[UR42][R24.64] ;  /* 0x0000002a18150981 */ /* 0x0000e8000c1e1100 */
[----:B------:R-:W4:Y:S01]  /*2c940*/  LDL R28, [R1+0x1164] ;  /* 0x00116400011c7983 */ /* 0x000f220000100800 */
[----:B0-----:R-:W-:Y:S01]  /*2c950*/  @P1 IMAD.MOV.U32 R25, RZ, RZ, R47 ;  /* 0x000000ffff191224 */ /* 0x001fe200078e002f */
[----:B------:R-:W-:-:S02]  /*2c960*/  PRMT R20, RZ, 0x7610, R20 ;  /* 0x00007610ff147816 */ /* 0x000fc40000000014 */
[----:B------:R-:W-:-:S04]  /*2c970*/  ISETP.GT.AND P2, PT, R2, 0x35, PT ;  /* 0x000000350200780c */ /* 0x000fc80003f44270 */
[----:B------:R0:W2:Y:S04]  /*2c980*/  @P4 LDG.E.U8 R20, desc[UR42][R22.64] ;  /* 0x0000002a16144981 */ /* 0x0000a8000c1e1100 */
[----:B---3--:R1:W-:Y:S04]  /*2c990*/  STL [R1+0x39a4], R21 ;  /* 0x0039a41501007387 */ /* 0x0083e80000100800 */
[----:B------:R-:W3:Y:S04]  /*2c9a0*/  LDL R49, [R1+0x10e8] ;  /* 0x0010e80001317983 */ /* 0x000ee80000100800 */
[----:B------:R-:W3:Y:S01]  /*2c9b0*/  LDL R47, [R1+0x10ec] ;  /* 0x0010ec00012f7983 */ /* 0x000ee20000100800 */
[----:B0-----:R-:W-:Y:S01]  /*2c9c0*/  PRMT R22, RZ, 0x7610, R22 ;  /* 0x00007610ff167816 */ /* 0x001fe20000000016 */
[----:B------:R-:W-:Y:S01]  /*2c9d0*/  @P1 IMAD.MOV.U32 R24, RZ, RZ, R45 ;  /* 0x000000ffff181224 */ /* 0x000fe200078e002d */
[----:B------:R-:W-:Y:S01]  /*2c9e0*/  PRMT R23, RZ, 0x7610, R23 ;  /* 0x00007610ff177816 */ /* 0x000fe20000000017 */
[----:B------:R-:W3:Y:S04]  /*2c9f0*/  LDL R51, [R1+0x10e0] ;  /* 0x0010e00001337983 */ /* 0x000ee80000100800 */
[----:B------:R-:W3:Y:S01]  /*2ca00*/  LDL R45, [R1+0x10e4] ;  /* 0x0010e400012d7983 */ /* 0x000ee20000100800 */
[----:B------:R-:W-:-:S03]  /*2ca10*/  ISETP.GT.AND P3, PT, R2, 0x3c, PT ;  /* 0x0000003c0200780c */ /* 0x000fc60003f64270 */
[----:B------:R0:W3:Y:S04]  /*2ca20*/  @P1 LDG.E.U8 R22, desc[UR42][R24.64] ;  /* 0x0000002a18161981 */ /* 0x0000e8000c1e1100 */
[----:B----4-:R4:W3:Y:S04]  /*2ca30*/  @P1 LDG.E.U8 R23, desc[UR42][R28.64] ;  /* 0x0000002a1c171981 */ /* 0x0108e8000c1e1100 */
[----:B-1----:R-:W3:Y:S01]  /*2ca40*/  LDL R21, [R1+0x10d0] ;  /* 0x0010d00001157983 */ /* 0x002ee20000100800 */
[----:B0-----:R-:W-:Y:S01]  /*2ca50*/  PRMT R24, RZ, 0x7610, R24 ;  /* 0x00007610ff187816 */ /* 0x001fe20000000018 */
[----:B----4-:R-:W-:-:S02]  /*2ca60*/  @P2 IMAD.MOV.U32 R28, RZ, RZ, R55 ;  /* 0x000000ffff1c2224 */ /* 0x010fc400078e0037 */
[----:B------:R-:W-:Y:S01]  /*2ca70*/  @P2 IMAD.MOV.U32 R29, RZ, RZ, R56 ;  /* 0x000000ffff1d2224 */ /* 0x000fe200078e0038 */
[----:B------:R-:W4:Y:S04]  /*2ca80*/  LDL R55, [R1+0x10dc] ;  /* 0x0010dc0001377983 */ /* 0x000f280000100800 */
[----:B------:R-:W4:Y:S01]  /*2ca90*/  LDL R56, [R1+0x10d8] ;  /* 0x0010d80001387983 */ /* 0x000f220000100800 */
[----:B------:R-:W-:-:S03]  /*2caa0*/  PRMT R25, RZ, 0x7610, R25 ;  /* 0x00007610ff197816 */ /* 0x000fc60000000019 */
[----:B------:R2:W4:Y:S02]  /*2cab0*/  @P2 LDG.E.U8 R24, desc[UR42][R28.64] ;  /* 0x0000002a1c182981 */ /* 0x000524000c1e1100 */
[----:B--2---:R-:W-:Y:S02]  /*2cac0*/  @P2 IMAD.MOV.U32 R28, RZ, RZ, R0 ;  /* 0x000000ffff1c2224 */ /* 0x004fe400078e0000 */
[----:B------:R-:W-:Y:S01]  /*2cad0*/  @P2 IMAD.MOV.U32 R29, RZ, RZ, R57 ;  /* 0x000000ffff1d2224 */ /* 0x000fe200078e0039 */
[----:B------:R-:W2:Y:S04]  /*2cae0*/  LDL R0, [R1+0x10d4] ;  /* 0x0010d40001007983 */ /* 0x000ea80000100800 */
[----:B------:R3:W2:Y:S02]  /*2caf0*/  @P2 LDG.E.U8 R25, desc[UR42][R28.64] ;  /* 0x0000002a1c192981 */ /* 0x0006a4000c1e1100 */
[----:B---3--:R-:W-:-:S02]  /*2cb00*/  @P3 IMAD.MOV.U32 R29, RZ, RZ, R49 ;  /* 0x000000ffff1d3224 */ /* 0x008fc400078e0031 */
[----:B------:R-:W3:Y:S01]  /*2cb10*/  LDL R49, [R1+0x11c0] ;  /* 0x0011c00001317983 */ /* 0x000ee20000100800 */
[----:B------:R-:W-:-:S03]  /*2cb20*/  @P3 IMAD.MOV.U32 R28, RZ, RZ, R47 ;  /* 0x000000ffff1c3224 */ /* 0x000fc600078e002f */
[----:B------:R-:W3:Y:S01]  /*2cb30*/  LDL R47, [R1+0x11c4] ;  /* 0x0011c400012f7983 */ /* 0x000ee20000100800 */
[----:B------:R-:W-:Y:S02]  /*2cb40*/  ISETP.GT.AND P4, PT, R2, 0x3d, PT ;  /* 0x0000003d0200780c */ /* 0x000fe40003f84270 */
[----:B------:R-:W-:Y:S02]  /*2cb50*/  PRMT R26, RZ, 0x7610, R26 ;  /* 0x00007610ff1a7816 */ /* 0x000fe4000000001a */
[----:B------:R-:W-:-:S04]  /*2cb60*/  PRMT R30, RZ, 0x7610, R30 ;  /* 0x00007610ff1e7816 */ /* 0x000fc8000000001e */
[----:B------:R0:W3:Y:S01]  /*2cb70*/  @P3 LDG.E.U8 R26, desc[UR42][R28.64] ;  /* 0x0000002a1c1a3981 */ /* 0x0000e2000c1e1100 */
[----:B------:R-:W-:Y:S01]  /*2cb80*/  PRMT R32, RZ, 0x7610, R32 ;  /* 0x00007610ff207816 */ /* 0x000fe20000000020 */
[----:B0-----:R-:W-:Y:S02]  /*2cb90*/  @P3 IMAD.MOV.U32 R28, RZ, RZ, R45 ;  /* 0x000000ffff1c3224 */ /* 0x001fe400078e002d */
[----:B------:R-:W-:Y:S01]  /*2cba0*/  @P3 IMAD.MOV.U32 R29, RZ, RZ, R51 ;  /* 0x000000ffff1d3224 */ /* 0x000fe200078e0033 */
[----:B------:R-:W3:Y:S04]  /*2cbb0*/  LDL R45, [R1+0x11bc] ;  /* 0x0011bc00012d7983 */ /* 0x000ee80000100800 */
[----:B------:R4:W3:Y:S04]  /*2cbc0*/  @P3 LDG.E.U8 R30, desc[UR42][R28.64] ;  /* 0x0000002a1c1e3981 */ /* 0x0008e8000c1e1100 */
[----:B------:R-:W3:Y:S01]  /*2cbd0*/  LDL R51, [R1+0x11b8] ;  /* 0x0011b80001337983 */ /* 0x000ee20000100800 */
[----:B------:R-:W-:Y:S01]  /*2cbe0*/  PRMT R34, RZ, 0x7610, R34 ;  /* 0x00007610ff227816 */ /* 0x000fe20000000022 */
[----:B----4-:R-:W-:-:S02]  /*2cbf0*/  @P4 IMAD.MOV.U32 R28, RZ, RZ, R55 ;  /* 0x000000ffff1c4224 */ /* 0x010fc400078e0037 */
[----:B------:R-:W-:-:S05]  /*2cc00*/  @P4 IMAD.MOV.U32 R29, RZ, RZ, R56 ;  /* 0x000000ffff1d4224 */ /* 0x000fca00078e0038 */
[----:B------:R2:W4:Y:S02]  /*2cc10*/  @P4 LDG.E.U8 R32, desc[UR42][R28.64] ;  /* 0x0000002a1c204981 */ /* 0x000524000c1e1100 */
[----:B--2---:R-:W-:Y:S02]  /*2cc20*/  @P4 IMAD.MOV.U32 R28, RZ, RZ, R0 ;  /* 0x000000ffff1c4224 */ /* 0x004fe400078e0000 */
[----:B------:R-:W-:Y:S01]  /*2cc30*/  @P4 IMAD.MOV.U32 R29, RZ, RZ, R21 ;  /* 0x000000ffff1d4224 */ /* 0x000fe200078e0015 */
[----:B------:R-:W2:Y:S04]  /*2cc40*/  LDL R0, [R1+0x11b4] ;  /* 0x0011b40001007983 */ /* 0x000ea80000100800 */
[----:B------:R-:W4:Y:S04]  /*2cc50*/  LDL R21, [R1+0x11b0] ;  /* 0x0011b00001157983 */ /* 0x000f280000100800 */
[----:B------:R3:W4:Y:S01]  /*2cc60*/  @P4 LDG.E.U8 R34, desc[UR42][R28.64] ;  /* 0x0000002a1c224981 */ /* 0x000722000c1e1100 */
[----:B------:R-:W-:Y:S01]  /*2cc70*/  PRMT R36, RZ, 0x7610, R36 ;  /* 0x00007610ff247816 */ /* 0x000fe20000000024 */
[----:B---3--:R-:W-:-:S02]  /*2cc80*/  @P0 IMAD.MOV.U32 R29, RZ, RZ, R49 ;  /* 0x000000ffff1d0224 */ /* 0x008fc400078e0031 */
[----:B------:R-:W3:Y:S01]  /*2cc90*/  LDL R49, [R1+0x1148] ;  /* 0x0011480001317983 */ /* 0x000ee20000100800 */
[----:B------:R-:W-:-:S03]  /*2cca0*/  @P0 IMAD.MOV.U32 R28, RZ, RZ, R47 ;  /* 0x000000ffff1c0224 */ /* 0x000fc600078e002f */
[----:B------:R-:W3:Y:S04]  /*2ccb0*/  LDL R47, [R1+0x114c] ;  /* 0x00114c00012f7983 */ /* 0x000ee80000100800 */
[----:B------:R0:W3:Y:S01]  /*2ccc0*/  @P0 LDG.E.U8 R36, desc[UR42][R28.64] ;  /* 0x0000002a1c240981 */ /* 0x0000e2000c1e1100 */
[C---:B------:R-:W-:Y:S02]  /*2ccd0*/  ISETP.GT.AND P1, PT, R2.reuse, 0x2f, PT ;  /* 0x0000002f0200780c */ /* 0x040fe40003f24270 */
[----:B------:R-:W-:Y:S02]  /*2cce0*/  ISETP.GT.AND P2, PT, R2, 0x36, PT ;  /* 0x000000360200780c */ /* 0x000fe40003f44270 */
[----:B------:R-:W-:Y:S02]  /*2ccf0*/  PRMT R38, RZ, 0x7610, R38 ;  /* 0x00007610ff267816 */ /* 0x000fe40000000026 */
[----:B------:R-:W-:-:S07]  /*2cd00*/  PRMT R40, RZ, 0x7610, R40 ;  /* 0x00007610ff287816 */ /* 0x000fce0000000028 */
[----:B0-----:R-:W-:Y:S02]  /*2cd10*/  @P1 IMAD.MOV.U32 R28, RZ, RZ, R45 ;  /* 0x000000ffff1c1224 */ /* 0x001fe400078e002d */
[----:B------:R-:W-:-:S05]  /*2cd20*/  @P1 IMAD.MOV.U32 R29, RZ, RZ, R51 ;  /* 0x000000ffff1d1224 */ /* 0x000fca00078e0033 */
[----:B------:R2:W3:Y:S01]  /*2cd30*/  @P1 LDG.E.U8 R38, desc[UR42][R28.64] ;  /* 0x0000002a1c261981 */ /* 0x0004e2000c1e1100 */
[----:B------:R-:W-:Y:S01]  /*2cd40*/  PRMT R42, RZ, 0x7610, R42 ;  /* 0x00007610ff2a7816 */ /* 0x000fe2000000002a */
[----:B--2---:R-:W-:Y:S02]  /*2cd50*/  @P1 IMAD.MOV.U32 R28, RZ, RZ, R0 ;  /* 0x000000ffff1c1224 */ /* 0x004fe400078e0000 */
[----:B----4-:R-:W-:-:S05]  /*2cd60*/  @P1 IMAD.MOV.U32 R29, RZ, RZ, R21 ;  /* 0x000000ffff1d1224 */ /* 0x010fca00078e0015 */
[----:B------:R3:W2:Y:S02]  /*2cd70*/  @P1 LDG.E.U8 R40, desc[UR42][R28.64] ;  /* 0x0000002a1c281981 */ /* 0x0006a4000c1e1100 */
[----:B---3--:R-:W-:Y:S02]  /*2cd80*/  @P2 IMAD.MOV.U32 R29, RZ, RZ, R49 ;  /* 0x000000ffff1d2224 */ /* 0x008fe400078e0031 */
[----:B------:R-:W-:-:S05]  /*2cd90*/  @P2 IMAD.MOV.U32 R28, RZ, RZ, R47 ;  /* 0x000000ffff1c2224 */ /* 0x000fca00078e002f */
[----:B------:R-:W3:Y:S04]  /*2cda0*/  @P2 LDG.E.U8 R42, desc[UR42][R28.64] ;  /* 0x0000002a1c2a2981 */ /* 0x000ee8000c1e1100 */
[----:B------:R0:W-:Y:S04]  /*2cdb0*/  STL [R1+0x39a8], R36 ;  /* 0x0039a82401007387 */ /* 0x0001e80000100800 */
[----:B------:R-:W4:Y:S04]  /*2cdc0*/  LDL R45, [R1+0x1140] ;  /* 0x00114000012d7983 */ /* 0x000f280000100800 */
[----:B0-----:R-:W4:Y:S04]  /*2cdd0*/  LDL R36, [R1+0x1144] ;  /* 0x0011440001247983 */ /* 0x001f280000100800 */
[----:B------:R-:W-:Y:S04]  /*2cde0*/  STL [R1+0x39ac], R38 ;  /* 0x0039ac2601007387 */ /* 0x000fe80000100800 */
[----:B------:R-:W4:Y:S04]  /*2cdf0*/  LDL R21, [R1+0x1138] ;  /* 0x0011380001157983 */ /* 0x000f280000100800 */
[----:B------:R-:W4:Y:S01]  /*2ce00*/  LDL R0, [R1+0x113c] ;  /* 0x00113c0001007983 */ /* 0x000f220000100800 */
[----:B------:R-:W-:-:S03]  /*2ce10*/  PRMT R44, RZ, 0x7610, R44 ;  /* 0x00007610ff2c7816 */ /* 0x000fc6000000002c */
[----:B--2---:R-:W-:Y:S04]  /*2ce20*/  STL [R1+0x39b0], R40 ;  /* 0x0039b02801007387 */ /* 0x004fe80000100800 */
[----:B------:R-:W2:Y:S04]  /*2ce30*/  LDL R49, [R1+0x1134] ;  /* 0x0011340001317983 */ /* 0x000ea80000100800 */
[----:B---3--:R0:W-:Y:S04]  /*2ce40*/  STL [R1+0x39b4], R42 ;  /* 0x0039b42a01007387 */ /* 0x0081e80000100800 */
[----:B------:R-:W3:Y:S01]  /*2ce50*/  LDL R51, [R1+0x1130] ;  /* 0x0011300001337983 */ /* 0x000ee20000100800 */
[----:B----4-:R-:W-:-:S03]  /*2ce60*/  @P2 IMAD.MOV.U32 R29, RZ, RZ, R45 ;  /* 0x000000ffff1d2224 */ /* 0x010fc600078e002d */
[----:B------:R-:W4:Y:S04]  /*2ce70*/  LDL R47, [R1+0x10c8] ;  /* 0x0010c800012f7983 */ /* 0x000f280000100800 */
[----:B------:R-:W4:Y:S01]  /*2ce80*/  LDL R45, [R1+0x10cc] ;  /* 0x0010cc00012d7983 */ /* 0x000f220000100800 */
[----:B------:R-:W-:Y:S01]  /*2ce90*/  @P2 IMAD.MOV.U32 R28, RZ, RZ, R36 ;  /* 0x000000ffff1c2224 */ /* 0x000fe200078e0024 */
[C---:B------:R-:W-:Y:S02]  /*2cea0*/  ISETP.GT.AND P0, PT, R2.reuse, 0x37, PT ;  /* 0x000000370200780c */ /* 0x040fe40003f04270 */
[----:B------:R-:W-:Y:S01]  /*2ceb0*/  ISETP.GT.AND P1, PT, R2, 0x3e, PT ;  /* 0x0000003e0200780c */ /* 0x000fe20003f24270 */
[----:B0-----:R-:W4:Y:S04]  /*2cec0*/  LDL R42, [R1+0x10c0] ;  /* 0x0010c000012a7983 */ /* 0x001f280000100800 */
[----:B------:R0:W4:Y:S01]  /*2ced0*/  @P2 LDG.E.U8 R44, desc[UR42][R28.64] ;  /* 0x0000002a1c2c2981 */ /* 0x000122000c1e1100 */
[----:B------:R-:W-:-:S02]  /*2cee0*/  PRMT R46, RZ, 0x7610, R46 ;  /* 0x00007610ff2e7816 */ /* 0x000fc4000000002e */
[----:B------:R-:W-:Y:S01]  /*2cef0*/  PRMT R48, RZ, 0x7610, R48 ;  /* 0x00007610ff307816 */ /* 0x000fe20000000030 */
[----:B------:R-:W4:Y:S02]  /*2cf00*/  LDL R40, [R1+0x10c4] ;  /* 0x0010c40001287983 */ /* 0x000f240000100800 */
        /* <DEDUP_REMOVED lines=10> */
[----:B------:R0:W3:Y:S04]  /*2cfb0*/  @P1 LDG.E.U8 R50, desc[UR42][R28.64] ;  /* 0x0000002a1c321981 */ /* 0x0000e8000c1e1100 */
[----:B------:R-:W4:Y:S04]  /*2cfc0*/  LDL R38, [R1+0x10b8] ;  /* 0x0010b80001267983 */ /* 0x000f280000100800 */
[----:B------:R-:W4:Y:S04]  /*2cfd0*/  LDL R36, [R1+0x10bc] ;  /* 0x0010bc0001247983 */ /* 0x000f280000100800 */
[----:B------:R-:W4:Y:S04]  /*2cfe0*/  LDL R21, [R1+0x10b0] ;  /* 0x0010b00001157983 */ /* 0x000f280000100800 */
[----:B------:R-:W4:Y:S01]  /*2cff0*/  LDL R0, [R1+0x10b4] ;  /* 0x0010b40001007983 */ /* 0x000f220000100800 */
[----:B------:R-:W-:Y:S01]  /*2d000*/  ISETP.GT.AND P2, PT, R2, 0x3f, PT ;  /* 0x0000003f0200780c */ /* 0x000fe20003f44270 */
[----:B0-----:R-:W-:Y:S01]  /*2d010*/  @P1 IMAD.MOV.U32 R28, RZ, RZ, R40 ;  /* 0x000000ffff1c1224 */ /* 0x001fe200078e0028 */
[----:B------:R-:W-:Y:S01]  /*2d020*/  PRMT R52, RZ, 0x7610, R52 ;  /* 0x00007610ff347816 */ /* 0x000fe20000000034 */
[----:B------:R-:W-:Y:S01]  /*2d030*/  STL [R1+0x39bc], R46 ;  /* 0x0039bc2e01007387 */ /* 0x000fe20000100800 */
[----:B------:R-:W-:Y:S01]  /*2d040*/  @P1 IMAD.MOV.U32 R29, RZ, RZ, R42 ;  /* 0x000000ffff1d1224 */ /* 0x000fe200078e002a */
[----:B------:R-:W-:-:S04]  /*2d050*/  PRMT R53, RZ, 0x7610, R53 ;  /* 0x00007610ff357816 */ /* 0x000fc80000000035 */
[----:B------:R4:W4:Y:S01]  /*2d060*/  @P1 LDG.E.U8 R52, desc[UR42][R28.64] ;  /* 0x0000002a1c341981 */ /* 0x000922000c1e1100 */
[----:B------:R-:W0:Y:S01]  /*2d070*/  S2R R58, SR_TID.X ;  /* 0x00000000003a7919 */ /* 0x000e220000002100 */
[----:B------:R-:W-:Y:S02]  /*2d080*/  PRMT R54, RZ, 0x7610, R54 ;  /* 0x00007610ff367816 */ /* 0x000fe40000000036 */
[----:B--2---:R-:W-:Y:S04]  /*2d090*/  STL [R1+0x39c0], R48 ;  /* 0x0039c03001007387 */ /* 0x004fe80000100800 */
[----:B---3--:R1:W-:Y:S04]  /*2d0a0*/  STL [R1+0x39c4], R50 ;  /* 0x0039c43201007387 */ /* 0x0083e80000100800 */
[----:B------:R-:W2:Y:S01]  /*2d0b0*/  LDL.LU R47, [R1+0x2b8] ;  /* 0x0002b800012f7983 */ /* 0x000ea20000300800 */
[----:B----4-:R-:W-:-:S03]  /*2d0c0*/  @P2 IMAD.MOV.U32 R29, RZ, RZ, R38 ;  /* 0x000000ffff1d2224 */ /* 0x010fc600078e0026 */
[----:B------:R-:W3:Y:S01]  /*2d0d0*/  LDL.LU R57, [R1+0x2b4] ;  /* 0x0002b40001397983 */ /* 0x000ee20000300800 */
[----:B------:R-:W-:-:S03]  /*2d0e0*/  @P2 IMAD.MOV.U32 R28, RZ, RZ, R36 ;  /* 0x000000ffff1c2224 */ /* 0x000fc600078e0024 */
[----:B------:R-:W4:Y:S04]  /*2d0f0*/  LDL.LU R61, [R1+0x2b0] ;  /* 0x0002b000013d7983 */ /* 0x000f280000300800 */
[----:B-1----:R-:W4:Y:S04]  /*2d100*/  LDL.LU R50, [R1+0x228] ;  /* 0x0002280001327983 */ /* 0x002f280000300800 */
[----:B------:R-:W4:Y:S04]  /*2d110*/  LDL.LU R48, [R1+0x224] ;  /* 0x0002240001307983 */ /* 0x000f280000300800 */
[----:B------:R-:W4:Y:S04]  /*2d120*/  LDL.LU R46, [R1+0x220] ;  /* 0x00022000012e7983 */ /* 0x000f280000300800 */
[----:B------:R-:W4:Y:S04]  /*2d130*/  LDL.LU R44, [R1+0x11c] ;  /* 0x00011c00012c7983 */ /* 0x000f280000300800 */
[----:B------:R-:W4:Y:S04]  /*2d140*/  LDL.LU R42, [R1+0xa8] ;  /* 0x0000a800012a7983 */ /* 0x000f280000300800 */
[----:B------:R-:W4:Y:S04]  /*2d150*/  LDL.LU R40, [R1+0xa4] ;  /* 0x0000a40001287983 */ /* 0x000f280000300800 */
[----:B------:R1:W4:Y:S04]  /*2d160*/  @P2 LDG.E.U8 R53, desc[UR42][R28.64] ;  /* 0x0000002a1c352981 */ /* 0x000328000c1e1100 */
[----:B------:R-:W4:Y:S04]  /*2d170*/  LDL.LU R38, [R1+0xa0] ;  /* 0x0000a00001267983 */ /* 0x000f280000300800 */
[----:B------:R-:W4:Y:S01]  /*2d180*/  LDL.LU R36, [R1+0x9c] ;  /* 0x00009c0001247983 */ /* 0x000f220000300800 */
[----:B-1----:R-:W-:-:S03]  /*2d190*/  @P2 IMAD.MOV.U32 R29, RZ, RZ, R21 ;  /* 0x000000ffff1d2224 */ /* 0x002fc600078e0015 */
[----:B------:R-:W4:Y:S01]  /*2d1a0*/  LDL.LU R21, [R1+0x68] ;  /* 0x0000680001157983 */ /* 0x000f220000300800 */
[----:B------:R-:W-:-:S03]  /*2d1b0*/  @P2 IMAD.MOV.U32 R28, RZ, RZ, R0 ;  /* 0x000000ffff1c2224 */ /* 0x000fc600078e0000 */
[----:B------:R-:W4:Y:S04]  /*2d1c0*/  LDL.LU R49, [R1+0x64] ;  /* 0x0000640001317983 */ /* 0x000f280000300800 */
[----:B------:R-:W4:Y:S04]  /*2d1d0*/  LDL.LU R51, [R1+0x60] ;  /* 0x0000600001337983 */ /* 0x000f280000300800 */
[----:B------:R-:W4:Y:S04]  /*2d1e0*/  LDL.LU R55, [R1+0x5c] ;  /* 0x00005c0001377983 */ /* 0x000f280000300800 */
[----:B------:R-:W4:Y:S04]  /*2d1f0*/  LDL.LU R56, [R1+0x18] ;  /* 0x0000180001387983 */ /* 0x000f280000300800 */
[----:B------:R-:W4:Y:S04]  /*2d200*/  LDL.LU R59, [R1+0x14] ;  /* 0x00001400013b7983 */ /* 0x000f280000300800 */
[----:B------:R-:W4:Y:S04]  /*2d210*/  LDL.LU R60, [R1+0x10] ;  /* 0x00001000013c7983 */ /* 0x000f280000300800 */
[----:B------:R-:W4:Y:S04]  /*2d220*/  LDL.LU R0, [R1+0xc] ;  /* 0x00000c0001007983 */ /* 0x000f280000300800 */
        /* <DEDUP_REMOVED lines=203> */
[----:B------:R-:W-:Y:S01]  /*2dee0*/  STL [R1+0x3940], R28 ;  /* 0x0039401c01007387 */ /* 0x000fe20000100800 */
[----:B0-----:R-:W-:-:S03]  /*2def0*/  LOP3.LUT R45, R58, 0x1f, RZ, 0xc0, !PT ;  /* 0x0000001f3a2d7812 */ /* 0x001fc600078ec0ff */
[----:B------:R-:W-:Y:S04]  /*2df00*/  STL [R1+0x3948], R28 ;  /* 0x0039481c01007387 */ /* 0x000fe80000100800 */
[----:B------:R-:W-:Y:S04]  /*2df10*/  STL [R1+0x3950], R28 ;  /* 0x0039501c01007387 */ /* 0x000fe80000100800 */
[----:B------:R-:W-:Y:S04]  /*2df20*/  STL [R1+0x3958], R28 ;  /* 0x0039581c01007387 */ /* 0x000fe80000100800 */
[----:B------:R-:W-:Y:S01]  /*2df30*/  STL [R1+0x3960], R28 ;  /* 0x0039601c01007387 */ /* 0x000fe20000100800 */
[----:B------:R-:W-:-:S03]  /*2df40*/  LOP3.LUT R45, R45, 0x20, RZ, 0xfc, !PT ;  /* 0x000000202d2d7812 */ /* 0x000fc600078efcff */
[----:B------:R-:W-:Y:S04]  /*2df50*/  STL [R1+0x3968], R28 ;  /* 0x0039681c01007387 */ /* 0x000fe80000100800 */
[----:B------:R-:W-:Y:S04]  /*2df60*/  STL [R1+0x3970], R28 ;  /* 0x0039701c01007387 */ /* 0x000fe80000100800 */
[----:B------:R-:W-:Y:S04]  /*2df70*/  STL [R1+0x3978], R28 ;  /* 0x0039781c01007387 */ /* 0x000fe80000100800 */
[----:B------:R-:W-:Y:S04]  /*2df80*/  STL [R1+0x3980], R28 ;  /* 0x0039801c01007387 */ /* 0x000fe80000100800 */
[----:B------:R0:W4:Y:S04]  /*2df90*/  @P2 LDG.E.U8 R54, desc[UR42][R28.64] ;  /* 0x0000002a1c362981 */ /* 0x000128000c1e1100 */
[----:B------:R0:W-:Y:S01]  /*2dfa0*/  STL [R1+0x3988], R28 ;  /* 0x0039881c01007387 */ /* 0x0001e20000100800 */
[----:B------:R-:W-:Y:S01]  /*2dfb0*/  BAR.SYNC.DEFER_BLOCKING 0x0 ;  /* 0x0000000000007b1d */ /* 0x000fe20000010000 */
[----:B------:R-:W-:-:S02]  /*2dfc0*/  ISETP.GE.AND P1, PT, R45, R2, PT ;  /* 0x000000022d00720c */ /* 0x000fc40003f26270 */
[----:B0-----:R-:W-:-:S03]  /*2dfd0*/  LOP3.LUT R28, R58, 0x1f, RZ, 0xc0, !PT ;  /* 0x0000001f3a1c7812 */ /* 0x001fc600078ec0ff */
[----:B------:R-:W-:Y:S01]  /*2dfe0*/  STL [R1+0x32dc], R29 ;  /* 0x0032dc1d01007387 */ /* 0x000fe20000100800 */
[----:B------:R-:W-:-:S03]  /*2dff0*/  ISETP.GE.AND P0, PT, R28, R2, PT ;  /* 0x000000021c00720c */ /* 0x000fc60003f06270 */
[----:B------:R-:W4:Y:S04]  /*2e000*/  LDL.LU R45, [R1+0x39e4] ;  /* 0x0039e400012d7983 */ /* 0x000f280000300800 */
[----:B------:R-:W4:Y:S04]  /*2e010*/  LDL.LU R2, [R1+0x29c] ;  /* 0x00029c0001027983 */ /* 0x000f280000300800 */
[----:B--2---:R0:W-:Y:S04]  /*2e020*/  STS.U8 [R28+UR4], R47 ;  /* 0x0000002f1c007988 */ /* 0x0041e80008000004 */
[----:B---3--:R1:W-:Y:S04]  /*2e030*/  STS.U8 [R28+UR4+0x20], R57 ;  /* 0x000020391c007988 */ /* 0x0083e80008000004 */
[----:B----4-:R2:W-:Y:S04]  /*2e040*/  STS.U8 [R28+UR4+0x40], R61 ;  /* 0x0000403d1c007988 */ /* 0x0105e80008000004 */
[----:B0-----:R-:W3:Y:S04]  /*2e050*/  LDL.LU R47, [R1+0x39e0] ;  /* 0x0039e000012f7983 */ /* 0x001ee80000300800 */
[----:B-1----:R-:W4:Y:S04]  /*2e060*/  LDL.LU R57, [R1+0x39dc] ;  /* 0x0039dc0001397983 */ /* 0x002f280000300800 */
[----:B--2---:R-:W2:Y:S04]  /*2e070*/  LDL.LU R61, [R1+0x39d8] ;  /* 0x0039d800013d7983 */ /* 0x004ea80000300800 */
[----:B------:R-:W-:Y:S04]  /*2e080*/  STS.U8 [R28+UR4+0x60], R2 ;  /* 0x000060021c007988 */ /* 0x000fe80008000004 */
        /* <DEDUP_REMOVED lines=15> */
[----:B------:R0:W-:Y:S04]  /*2e180*/  STS.U8 [R28+UR4+0x860], R0 ;  /* 0x000860001c007988 */ /* 0x0001e80008000004 */
[----:B0-----:R-:W4:Y:S04]  /*2e190*/  LDL.LU R0, [R1+0x298] ;  /* 0x0002980001007983 */ /* 0x001f280000300800 */
        /* <DEDUP_REMOVED lines=16> */
[----:B------:R-:W-:-:S03]  /*2e2a0*/  LOP3.LUT R58, R58, 0x1f, RZ, 0xc0, !PT ;  /* 0x0000001f3a3a7812 */ /* 0x000fc600078ec0ff */
[----:B---3--:R-:W-:Y:S04]  /*2e2b0*/  STS.U8 [R28+UR4+0xa20], R47 ;  /* 0x000a202f1c007988 */ /* 0x008fe80008000004 */
[----:B------:R-:W-:Y:S04]  /*2e2c0*/  STS.U8 [R28+UR4+0xa00], R45 ;  /* 0x000a002d1c007988 */ /* 0x000fe80008000004 */
[----:B------:R-:W-:Y:S04]  /*2e2d0*/  STS.U8 [R28+UR4+0xa60], R43 ;  /* 0x000a602b1c007988 */ /* 0x000fe80008000004 */
[----:B------:R-:W-:Y:S01]  /*2e2e0*/  STS.U8 [R28+UR4+0xa40], R41 ;  /* 0x000a40291c007988 */ /* 0x000fe20008000004 */
[----:B------:R-:W-:-:S03]  /*2e2f0*/  LOP3.LUT R58, R58, 0x8, RZ, 0x3c, !PT ;  /* 0x000000083a3a7812 */ /* 0x000fc600078e3cff */
        /* <DEDUP_REMOVED lines=8> */
[----:B------:R-:W-:Y:S04]  /*2e380*/  STL [R1+0x32d4], R47 ;  /* 0x0032d42f01007387 */ /* 0x000fe80000100800 */
[----:B----4-:R0:W-:Y:S04]  /*2e390*/  STS.U8 [R58+UR4+0x80], R0 ;  /* 0x000080003a007988 */ /* 0x0101e80008000004 */
[----:B0-----:R-:W3:Y:S04]  /*2e3a0*/  LDL.LU R0, [R1+0x39d4] ;  /* 0x0039d40001007983 */ /* 0x001ee80000300800 */
[----:B--2---:R-:W-:Y:S04]  /*2e3b0*/  STS.U8 [R58+UR4+0xa0], R2 ;  /* 0x0000a0023a007988 */ /* 0x004fe80008000004 */
[----:B------:R0:W-:Y:S04]  /*2e3c0*/  STS.U8 [R58+UR4+0xc0], R50 ;  /* 0x0000c0323a007988 */ /* 0x0001e80008000004 */
[----:B------:R-:W-:Y:S04]  /*2e3d0*/  STS.U8 [R58+UR4+0xe0], R48 ;  /* 0x0000e0303a007988 */ /* 0x000fe80008000004 */
[----:B------:R-:W-:Y:S04]  /*2e3e0*/  STS.U8 [R58+UR4+0x2a0], R46 ;  /* 0x0002a02e3a007988 */ /* 0x000fe80008000004 */
[----:B0-----:R-:W2:Y:S04]  /*2e3f0*/  LDL.LU R50, [R1] ;  /* 0x0000000001327983 */ /* 0x001ea80000300800 */
        /* <DEDUP_REMOVED lines=11> */
[----:B------:R1:W-:Y:S04]  /*2e4b0*/  STS.U8 [R58+UR4+0x880], R60 ;  /* 0x0008803c3a007988 */ /* 0x0003e80008000004 */
[----:B0-----:R-:W4:Y:S04]  /*2e4c0*/  LDL.LU R59, [R1+0x278] ;  /* 0x00027800013b7983 */ /* 0x001f280000300800 */
[----:B-1----:R-:W4:Y:S04]  /*2e4d0*/  LDL.LU R60, [R1+0x274] ;  /* 0x00027400013c7983 */ /* 0x002f280000300800 */
[----:B------:R-:W4:Y:S04]  /*2e4e0*/  LDL.LU R2, [R1+0x270] ;  /* 0x0002700001027983 */ /* 0x000f280000300800 */
        /* <DEDUP_REMOVED lines=12> */
[----:B---3--:R0:W-:Y:S04]  /*2e5b0*/  STS.U8 [R58+UR4+0x8a0], R0 ;  /* 0x0008a0003a007988 */ /* 0x0081e80008000004 */
[----:B0-----:R-:W3:Y:S04]  /*2e5c0*/  LDL.LU R0, [R1+0x2c] ;  /* 0x00002c0001007983 */ /* 0x001ee80000300800 */
[----:B--2---:R0:W-:Y:S04]  /*2e5d0*/  STS.U8 [R58+UR4+0x8c0], R50 ;  /* 0x0008c0323a007988 */ /* 0x0041e80008000004 */
[----:B------:R-:W-:Y:S04]  /*2e5e0*/  STS.U8 [R58+UR4+0x8e0], R61 ;  /* 0x0008e03d3a007988 */ /* 0x000fe80008000004 */
[----:B------:R-:W-:Y:S04]  /*2e5f0*/  STS.U8 [R58+UR4+0xaa0], R39 ;  /* 0x000aa0273a007988 */ /* 0x000fe80008000004 */
[----:B------:R-:W-:Y:S04]  /*2e600*/  STS.U8 [R58+UR4+0xa80], R37 ;  /* 0x000a80253a007988 */ /* 0x000fe80008000004 */
[----:B------:R-:W-:Y:S04]  /*2e610*/  STS.U8 [R58+UR4+0xae0], R35 ;  /* 0x000ae0233a007988 */ /* 0x000fe80008000004 */
[----:B------:R-:W-:Y:S01]  /*2e620*/  STS.U8 [R58+UR4+0xac0], R33 ;  /* 0x000ac0213a007988 */ /* 0x000fe20008000004 */
[----:B0-----:R-:W-:-:S03]  /*2e630*/  LOP3.LUT R50, R28, 0x10, RZ, 0x3c, !PT ;  /* 0x000000101c327812 */ /* 0x001fc600078e3cff */
        /* <DEDUP_REMOVED lines=8> */
[----:B----4-:R1:W-:Y:S04]  /*2e6c0*/  STS.U8 [R50+UR4+0x100], R59 ;  /* 0x0001003b32007988 */ /* 0x0103e80008000004 */
[----:B------:R2:W-:Y:S04]  /*2e6d0*/  STS.U8 [R50+UR4+0x120], R60 ;  /* 0x0001203c32007988 */ /* 0x0005e80008000004 */
[----:B0-----:R-:W4:Y:S04]  /*2e6e0*/  LDL.LU R58, [R1+0x39d0] ;  /* 0x0039d000013a7983 */ /* 0x001f280000300800 */
[----:B-1----:R-:W4:Y:S04]  /*2e6f0*/  LDL.LU R59, [R1+0x39cc] ;  /* 0x0039cc00013b7983 */ /* 0x002f280000300800 */
[----:B--2---:R-:W2:Y:S04]  /*2e700*/  LDL.LU R60, [R1+0x39c8] ;  /* 0x0039c800013c7983 */ /* 0x004ea80000300800 */
[----:B------:R-:W-:Y:S04]  /*2e710*/  STS.U8 [R50+UR4+0x140], R2 ;  /* 0x0001400232007988 */ /* 0x000fe80008000004 */
[----:B------:R0:W-:Y:S04]  /*2e720*/  STS.U8 [R50+UR4+0x160], R48 ;  /* 0x0001603032007988 */ /* 0x0001e80008000004 */
[----:B------:R1:W-:Y:S04]  /*2e730*/  STS.U8 [R50+UR4+0x320], R46 ;  /* 0x0003202e32007988 */ /* 0x0003e80008000004 */
[----:B------:R1:W-:Y:S04]  /*2e740*/  STS.U8 [R50+UR4+0x300], R44 ;  /* 0x0003002c32007988 */ /* 0x0003e80008000004 */
[----:B0-----:R-:W4:Y:S04]  /*2e750*/  LDL.LU R48, [R1+0x248] ;  /* 0x0002480001307983 */ /* 0x001f280000300800 */
[----:B-1----:R-:W4:Y:S04]  /*2e760*/  LDL.LU R46, [R1+0x244] ;  /* 0x00024400012e7983 */ /* 0x002f280000300800 */
[----:B------:R0:W-:Y:S04]  /*2e770*/  STS.U8 [R50+UR4+0x360], R42 ;  /* 0x0003602a32007988 */ /* 0x0001e80008000004 */
[----:B------:R-:W4:Y:S04]  /*2e780*/  LDL.LU R44, [R1+0x240] ;  /* 0x00024000012c7983 */ /* 0x000f280000300800 */
[----:B------:R1:W-:Y:S04]  /*2e790*/  STS.U8 [R50+UR4+0x340], R40 ;  /* 0x0003402832007988 */ /* 0x0003e80008000004 */
[----:B0-----:R-:W4:Y:S04]  /*2e7a0*/  LDL.LU R42, [R1+0x22c] ;  /* 0x00022c00012a7983 */ /* 0x001f280000300800 */
[----:B------:R0:W-:Y:S04]  /*2e7b0*/  STS.U8 [R50+UR4+0x500], R38 ;  /* 0x0005002632007988 */ /* 0x0001e80008000004 */
[----:B-1----:R-:W4:Y:S04]  /*2e7c0*/  LDL.LU R40, [R1+0xb8] ;  /* 0x0000b80001287983 */ /* 0x002f280000300800 */
        /* <DEDUP_REMOVED lines=12> */
[----:B0-----:R-:W4:Y:S04]  /*2e890*/  LDL.LU R56, [R1+0x6c] ;  /* 0x00006c0001387983 */ /* 0x001f280000300800 */
[----:B---3--:R0:W-:Y:S04]  /*2e8a0*/  STS.U8 [R50+UR4+0x740], R0 ;  /* 0x0007400032007988 */ /* 0x0081e80008000004 */
[----:B0-----:R-:W3:Y:S01]  /*2e8b0*/  LDL.LU R0, [R1+0x28] ;  /* 0x0000280001007983 */ /* 0x001ee20000300800 */
[----:B------:R-:W-:-:S03]  /*2e8c0*/  LOP3.LUT R28, R28, 0x18, RZ, 0x3c, !PT ;  /* 0x000000181c1c7812 */ /* 0x000fc600078e3cff */
[----:B------:R-:W3:Y:S04]  /*2e8d0*/  LDL.LU R2, [R1+0x20] ;  /* 0x0000200001027983 */ /* 0x000ee80000300800 */
[----:B--2---:R-:W-:Y:S04]  /*2e8e0*/  STS.U8 [R50+UR4+0x900], R60 ;  /* 0x0009003c32007988 */ /* 0x004fe80008000004 */
[----:B----4-:R-:W-:Y:S04]  /*2e8f0*/  STS.U8 [R50+UR4+0x920], R59 ;  /* 0x0009203b32007988 */ /* 0x010fe80008000004 */
[----:B------:R-:W-:Y:S04]  /*2e900*/  STS.U8 [R50+UR4+0x940], R58 ;  /* 0x0009403a32007988 */ /* 0x000fe80008000004 */
[----:B------:R-:W-:Y:S04]  /*2e910*/  STS.U8 [R50+UR4+0x960], R57 ;  /* 0x0009603932007988 */ /* 0x000fe80008000004 */
[----:B------:R-:W-:Y:S04]  /*2e920*/  STS.U8 [R50+UR4+0xb20], R31 ;  /* 0x000b201f32007988 */ /* 0x000fe80008000004 */
[----:B------:R-:W-:Y:S04]  /*2e930*/  STS.U8 [R50+UR4+0xb00], R27 ;  /* 0x000b001b32007988 */ /* 0x000fe80008000004 */
[----:B------:R0:W-:Y:S04]  /*2e940*/  STS.U8 [R50+UR4+0xb60], R3 ;  /* 0x000b600332007988 */ /* 0x0001e80008000004 */
        /* <DEDUP_REMOVED lines=8> */
[----:B0-----:R-:W2:Y:S04]  /*2e9d0*/  LDL.LU R3, [R1+0x24] ;  /* 0x0000240001037983 */ /* 0x001ea80000300800 */
[----:B------:R0:W-:Y:S04]  /*2e9e0*/  STS.U8 [R50+UR4+0xf40], R34 ;  /* 0x000f402232007988 */ /* 0x0001e80008000004 */
[----:B------:R1:W-:Y:S04]  /*2e9f0*/  STS.U8 [R28+UR4+0x180], R48 ;  /* 0x000180301c007988 */ /* 0x0003e80008000004 */
[----:B------:R4:W-:Y:S04]  /*2ea00*/  STS.U8 [R28+UR4+0x1a0], R46 ;  /* 0x0001a02e1c007988 */ /* 0x0009e80008000004 */
[----:B0-----:R-:W2:Y:S04]  /*2ea10*/  LDL.LU R50, [R1+0x39c4] ;  /* 0x0039c40001327983 */ /* 0x001ea80000300800 */
[----:B-1----:R-:W2:Y:S04]  /*2ea20*/  LDL.LU R48, [R1+0x39c0] ;  /* 0x0039c00001307983 */ /* 0x002ea80000300800 */
[----:B----4-:R-:W4:Y:S04]  /*2ea30*/  LDL.LU R46, [R1+0x39bc] ;  /* 0x0039bc00012e7983 */ /* 0x010f280000300800 */
[----:B------:R0:W-:Y:S04]  /*2ea40*/  STS.U8 [R28+UR4+0x1c0], R44 ;  /* 0x0001c02c1c007988 */ /* 0x0001e80008000004 */
[----:B------:R1:W-:Y:S04]  /*2ea50*/  STS.U8 [R28+UR4+0x1e0], R42 ;  /* 0x0001e02a1c007988 */ /* 0x0003e80008000004 */
[----:B------:R1:W-:Y:S04]  /*2ea60*/  STS.U8 [R28+UR4+0x3a0], R40 ;  /* 0x0003a0281c007988 */ /* 0x0003e80008000004 */
[----:B0-----:R-:W4:Y:S04]  /*2ea70*/  LDL.LU R44, [R1+0x39b8] ;  /* 0x0039b800012c7983 */ /* 0x001f280000300800 */
[----:B-1----:R-:W4:Y:S04]  /*2ea80*/  LDL.LU R42, [R1+0x39b4] ;  /* 0x0039b400012a7983 */ /* 0x002f280000300800 */
[----:B------:R-:W4:Y:S04]  /*2ea90*/  LDL.LU R40, [R1+0x39b0] ;  /* 0x0039b00001287983 */ /* 0x000f280000300800 */
        /* <DEDUP_REMOVED lines=13> */
[----:B0-----:R-:W4:Y:S04]  /*2eb70*/  LDL.LU R56, [R1+0x3994] ;  /* 0x0039940001387983 */ /* 0x001f280000300800 */
[----:B---3--:R0:W-:Y:S04]  /*2eb80*/  STS.U8 [R28+UR4+0x7a0], R0 ;  /* 0x0007a0001c007988 */ /* 0x0081e80008000004 */
[----:B0-----:R-:W3:Y:S04]  /*2eb90*/  LDL.LU R0, [R1+0x3990] ;  /* 0x0039900001007983 */ /* 0x001ee80000300800 */
[----:B--2---:R-:W-:Y:S04]  /*2eba0*/  STS.U8 [R28+UR4+0x780], R3 ;  /* 0x000780031c007988 */ /* 0x004fe80008000004 */
[----:B------:R-:W-:Y:S04]  /*2ebb0*/  STS.U8 [R28+UR4+0x7e0], R2 ;  /* 0x0007e0021c007988 */ /* 0x000fe80008000004 */
[----:B---3--:R0:W-:Y:S04]  /*2ebc0*/  STS.U8 [R28+UR4+0x7c0], R0 ;  /* 0x0007c0001c007988 */ /* 0x0081e80008000004 */
[----:B0-----:R-:W2:Y:S04]  /*2ebd0*/  LDL.LU R0, [R1+0x398c] ;  /* 0x00398c0001007983 */ /* 0x001ea80000300800 */
[----:B------:R-:W3:Y:S04]  /*2ebe0*/  LDL R3, [R1+0x247c] ;  /* 0x00247c0001037983 */ /* 0x000ee80000100800 */
[----:B------:R-:W3:Y:S04]  /*2ebf0*/  LDL R2, [R1+0x2498] ;  /* 0x0024980001027983 */ /* 0x000ee80000100800 */
[----:B----4-:R-:W-:Y:S04]  /*2ec00*/  STS.U8 [R28+UR4+0x980], R56 ;  /* 0x000980381c007988 */ /* 0x010fe80008000004 */
        /* <DEDUP_REMOVED lines=15> */
[----:B0-----:R-:W4:Y:S01]  /*2ed00*/  LDL.LU R28, [R1+0x3988] ;  /* 0x00398800011c7983 */ /* 0x001f220000300800 */
[----:B------:R-:W-:Y:S01]  /*2ed10*/  BAR.SYNC.DEFER_BLOCKING 0x0 ;  /* 0x0000000000007b1d */ /* 0x000fe20000010000 */
[----:B--2---:R-:W-:-:S06]  /*2ed20*/  PRMT R0, RZ, 0x7610, R0 ;  /* 0x00007610ff007816 */ /* 0x004fcc0000000000 */
[----:B---3--:R-:W2:Y:S04]  /*2ed30*/  @!P1 LDG.E.U8 R0, desc[UR42][R2.64] ;  /* 0x0000002a02009981 */ /* 0x008ea8000c1e1100 */
[----:B--2---:R0:W-:Y:S04]  /*2ed40*/  STL [R1+0xf4c], R0 ;  /* 0x000f4c0001007387 */ /* 0x0041e80000100800 */
[----:B0-----:R-:W2:Y:S04]  /*2ed50*/  LDL.LU R0, [R1+0x3984] ;  /* 0x0039840001007983 */ /* 0x001ea80000300800 */
[----:B------:R-:W3:Y:S04]  /*2ed60*/  LDL R2, [R1+0x246c] ;  /* 0x00246c0001027983 */ /* 0x000ee80000100800 */
[----:B------:R-:W3:Y:S01]  /*2ed70*/  LDL R3, [R1+0x2490] ;  /* 0x0024900001037983 */ /* 0x000ee20000100800 */
[----:B----4-:R-:W-:-:S02]  /*2ed80*/  PRMT R28, RZ, 0x7610, R28 ;  /* 0x00007610ff1c7816 */ /* 0x010fc4000000001c */
[----:B---3--:R-:W-:-:S04]  /*2ed90*/  @!P0 LOP3.LUT R3, R3, R2, RZ, 0x3c, !PT ;  /* 0x0000000203038212 */ /* 0x008fc800078e3cff */
[----:B------:R-:W-:-:S04]  /*2eda0*/  @!P0 LOP3.LUT R2, R3, R2, RZ, 0x3c, !PT ;  /* 0x0000000203028212 */ /* 0x000fc800078e3cff */
[----:B------:R-:W-:-:S05]  /*2edb0*/  @!P0 LOP3.LUT R3, R3, R2, RZ, 0x3c, !PT ;  /* 0x0000000203038212 */ /* 0x000fca00078e3cff */
[----:B------:R-:W3:Y:S04]  /*2edc0*/  @!P0 LDG.E.U8 R28, desc[UR42][R2.64] ;  /* 0x0000002a021c8981 */ /* 0x000ee8000c1e1100 */
[----:B---3--:R0:W-:Y:S04]  /*2edd0*/  STL [R1+0xf48], R28 ;  /* 0x000f481c01007387 */ /* 0x0081e80000100800 */
[----:B0-----:R-:W3:Y:S04]  /*2ede0*/  LDL.LU R28, [R1+0x3980] ;  /* 0x00398000011c7983 */ /* 0x001ee80000300800 */
[----:B------:R-:W4:Y:S04]  /*2edf0*/  LDL R2, [R1+0x21d0] ;  /* 0x0021d00001027983 */ /* 0x000f280000100800 */
[----:B------:R-:W4:Y:S01]  /*2ee00*/  LDL R3, [R1+0x21d4] ;  /* 0x0021d40001037983 */ /* 0x000f220000100800 */
[----:B--2---:R-:W-:-:S02]  /*2ee10*/  PRMT R0, RZ, 0x7610, R0 ;  /* 0x00007610ff007816 */ /* 0x004fc40000000000 */
[----:B----4-:R-:W-:-:S04]  /*2ee20*/  @!P0 LOP3.LUT R3, R3, R2, RZ, 0x3c, !PT ;  /* 0x0000000203038212 */ /* 0x010fc800078e3cff */
[----:B------:R-:W-:-:S04]  /*2ee30*/  @!P0 LOP3.LUT R2, R3, R2, RZ, 0x3c, !PT ;  /* 0x0000000203028212 */ /* 0x000fc800078e3cff */
[----:B------:R-:W-:-:S05]  /*2ee40*/  @!P0 LOP3.LUT R3, R3, R2, RZ, 0x3c, !PT ;  /* 0x0000000203038212 */ /* 0x000fca00078e3cff */
[----:B------:R-:W2:Y:S04]  /*2ee50*/  @!P0 LDG.E.U8 R0, desc[UR42][R2.64] ;  /* 0x0000002a02008981 */ /* 0x000ea8000c1e1100 */
[----:B--2---:R0:W-:Y:S04]  /*2ee60*/  STL [R1+0xf44], R0 ;  /* 0x000f440001007387 */ /* 0x0041e80000100800 */
[----:B0-----:R-:W2:Y:S04]  /*2ee70*/  LDL.LU R0, [R1+0x397c] ;  /* 0x00397c0001007983 */ /* 0x001ea80000300800 */
[----:B------:R-:W4:Y:S04]  /*2ee80*/  LDL R2, [R1+0x21c8] ;  /* 0x0021c80001027983 */ /* 0x000f280000100800 */
[----:B------:R-:W4:Y:S01]  /*2ee90*/  LDL R3, [R1+0x21cc] ;  /* 0x0021cc0001037983 */ /* 0x000f220000100800 */
[----:B---3--:R-:W-:-:S02]  /*2eea0*/  PRMT R28, RZ, 0x7610, R28 ;  /* 0x00007610ff1c7816 */ /* 0x008fc4000000001c */
[----:B----4-:R-:W-:-:S04]  /*2eeb0*/  @!P1 LOP3.LUT R3, R3, R2, RZ, 0x3c, !PT ;  /* 0x0000000203039212 */ /* 0x010fc800078e3cff */
        /* <DEDUP_REMOVED lines=3760> */
[----:B------:R-:W-:-:S02]  /*3d9c0*/  PRMT R25, RZ, 0x7610, R25 ;  /* 0x00007610ff197816 */ /* 0x000fc40000000019 */
[----:B----4-:R-:W-:-:S04]  /*3d9d0*/  @!P1 LOP3.LUT R3, R3, R2, RZ, 0x3c, !PT ;  /* 0x0000000203039212 */ /* 0x010fc800078e3cff */
[----:B------:R-:W-:-:S04]  /*3d9e0*/  @!P1 LOP3.LUT R2, R3, R2, RZ, 0x3c, !PT ;  /* 0x0000000203029212 */ /* 0x000fc800078e3cff */
[----:B------:R-:W-:-:S05]  /*3d9f0*/  @!P1 LOP3.LUT R3, R3, R2, RZ, 0x3c, !PT ;  /* 0x0000000203039212 */ /* 0x000fca00078e3cff */
[----:B------:R0:W4:Y:S04]  /*3da00*/  @!P1 LDG.E.U8 R25, desc[UR42][R2.64] ;  /* 0x0000002a02199981 */ /* 0x000128000c1e1100 */
[----:B------:R-:W0:Y:S04]  /*3da10*/  LDL R2, [R1+0x14dc] ;  /* 0x0014dc0001027983 */ /* 0x000e280000100800 */
[----:B------:R-:W0:Y:S01]  /*3da20*/  LDL R3, [R1+0x21e4] ;  /* 0x0021e40001037983 */ /* 0x000e220000100800 */
[----:B--2---:R-:W-:Y:S02]  /*3da30*/  PRMT R0, RZ, 0x7610, R0 ;  /* 0x00007610ff007816 */ /* 0x004fe40000000000 */
[----:B0-----:R-:W-:-:S04]  /*3da40*/  @!P0 LOP3.LUT R3, R3, R2, RZ, 0x3c, !PT ;  /* 0x0000000203038212 */ /* 0x001fc800078e3cff */
[----:B------:R-:W-:-:S04]  /*3da50*/  @!P0 LOP3.LUT R2, R3, R2, RZ, 0x3c, !PT ;  /* 0x0000000203028212 */ /* 0x000fc800078e3cff */
[----:B------:R-:W-:-:S05]  /*3da60*/  @!P0 LOP3.LUT R3, R3, R2, RZ, 0x3c, !PT ;  /* 0x0000000203038212 */ /* 0x000fca00078e3cff */
[----:B------:R-:W2:Y:S04]  /*3da70*/  @!P0 LDG.E.U8 R0, desc[UR42][R2.64] ;  /* 0x0000002a02008981 */ /* 0x000ea8000c1e1100 */
[----:B----4-:R0:W-:Y:S04]  /*3da80*/  STL [R1+0x90], R25 ;  /* 0x0000901901007387 */ /* 0x0101e80000100800 */
[----:B0-----:R-:W4:Y:S04]  /*3da90*/  LDL R25, [R1+0x2200] ;  /* 0x0022000001197983 */ /* 0x001f280000100800 */
        /* <DEDUP_REMOVED lines=35> */
[----:B------:R-:W2:Y:S01]  /*3dcd0*/  @!P0 LDG.E.U8 R0, desc[UR42][R2.64] ;  /* 0x0000002a02008981 */ /* 0x000ea2000c1e1100 */
[----:B------:R-:W-:-:S03]  /*3dce0*/  PRMT R29, RZ, 0x7610, R29 ;  /* 0x00007610ff1d7816 */ /* 0x000fc6000000001d */
[----:B--2---:R0:W-:Y:S04]  /*3dcf0*/  STL [R1+0x7c], R0 ;  /* 0x00007c0001007387 */ /* 0x0041e80000100800 */
[----:B0-----:R-:W2:Y:S04]  /*3dd00*/  LDL.LU R0, [R1+0x32e0] ;  /* 0x0032e00001007983 */ /* 0x001ea80000300800 */
[----:B------:R-:W4:Y:S01]  /*3dd10*/  LDL R3, [R1+0x14c8] ;  /* 0x0014c80001037983 */ /* 0x000f220000100800 */
[----:B------:R-:W-:-:S03]  /*3dd20*/  @!P1 IMAD.MOV.U32 R2, RZ, RZ, R25 ;  /* 0x000000ffff029224 */ /* 0x000fc600078e0019 */
[----:B------:R-:W3:Y:S04]  /*3dd30*/  LDL R25, [R1+0x2234] ;  /* 0x0022340001197983 */ /* 0x000ee80000100800 */
[----:B----4-:R-:W4:Y:S04]  /*3dd40*/  @!P1 LDG.E.U8 R29, desc[UR42][R2.64] ;  /* 0x0000002a021d9981 */ /* 0x010f28000c1e1100 */
[----:B----4-:R0:W-:Y:S04]  /*3dd50*/  STL [R1+0x78], R29 ;  /* 0x0000781d01007387 */ /* 0x0101e80000100800 */
[----:B0-----:R-:W4:Y:S04]  /*3dd60*/  LDL.LU R29, [R1+0x32dc] ;  /* 0x0032dc00011d7983 */ /* 0x001f280000300800 */
[----:B------:R-:W3:Y:S04]  /*3dd70*/  LDL R2, [R1+0x14c4] ;  /* 0x0014c40001027983 */ /* 0x000ee80000100800 */
[----:B------:R-:W3:Y:S01]  /*3dd80*/  LDL R3, [R1+0x2214] ;  /* 0x0022140001037983 */ /* 0x000ee20000100800 */
[----:B--2---:R-:W-:-:S02]  /*3dd90*/  PRMT R0, RZ, 0x7610, R0 ;  /* 0x00007610ff007816 */ /* 0x004fc40000000000 */
[----:B---3--:R-:W-:-:S04]  /*3dda0*/  @!P0 LOP3.LUT R3, R3, R2, RZ, 0x3c, !PT ;  /* 0x0000000203038212 */ /* 0x008fc800078e3cff */
[----:B------:R-:W-:-:S04]  /*3ddb0*/  @!P0 LOP3.LUT R2, R3, R2, RZ, 0x3c, !PT ;  /* 0x0000000203028212 */ /* 0x000fc800078e3cff */
[----:B------:R-:W-:-:S05]  /*3ddc0*/  @!P0 LOP3.LUT R3, R3, R2, RZ, 0x3c, !PT ;  /* 0x0000000203038212 */ /* 0x000fca00078e3cff */
[----:B------:R-:W2:Y:S04]  /*3ddd0*/  @!P0 LDG.E.U8 R0, desc[UR42][R2.64] ;  /* 0x0000002a02008981 */ /* 0x000ea8000c1e1100 */
        /* <DEDUP_REMOVED lines=8> */
[----:B------:R0:W3:Y:S04]  /*3de60*/  @!P1 LDG.E.U8 R29, desc[UR42][R2.64] ;  /* 0x0000002a021d9981 */ /* 0x0000e8000c1e1100 */
[----:B------:R-:W0:Y:S04]  /*3de70*/  LDL R2, [R1+0x21d8] ;  /* 0x0021d80001027983 */ /* 0x000e280000100800 */
[----:B------:R-:W0:Y:S01]  /*3de80*/  LDL R3, [R1+0x2224] ;  /* 0x0022240001037983 */ /* 0x000e220000100800 */
[----:B------:R-:W-:Y:S02]  /*3de90*/  PRMT R28, RZ, 0x7610, R28 ;  /* 0x00007610ff1c7816 */ /* 0x000fe4000000001c */
[----:B0-----:R-:W-:-:S04]  /*3dea0*/  @!P0 LOP3.LUT R3, R3, R2, RZ, 0x3c, !PT ;  /* 0x0000000203038212 */ /* 0x001fc800078e3cff */
[----:B------:R-:W-:-:S04]  /*3deb0*/  @!P0 LOP3.LUT R2, R3, R2, RZ, 0x3c, !PT ;  /* 0x0000000203028212 */ /* 0x000fc800078e3cff */
[----:B------:R-:W-:Y:S01]  /*3dec0*/  @!P0 LOP3.LUT R3, R3, R2, RZ, 0x3c, !PT ;  /* 0x0000000203038212 */ /* 0x000fe200078e3cff */
[----:B---3--:R0:W-:Y:S04]  /*3ded0*/  STL [R1+0x70], R29 ;  /* 0x0000701d01007387 */ /* 0x0081e80000100800 */
[----:B------:R1:W3:Y:S01]  /*3dee0*/  @!P0 LDG.E.U8 R28, desc[UR42][R2.64] ;  /* 0x0000002a021c8981 */ /* 0x0002e2000c1e1100 */
[----:B------:R-:W-:-:S03]  /*3def0*/  PRMT R47, RZ, 0x7610, R47 ;  /* 0x00007610ff2f7816 */ /* 0x000fc6000000002f */
[----:B0-----:R-:W4:Y:S04]  /*3df00*/  LDL R29, [R1+0x2244] ;  /* 0x00224400011d7983 */ /* 0x001f280000100800 */
[----:B------:R-:W1:Y:S04]  /*3df10*/  LDL R2, [R1+0x21ec] ;  /* 0x0021ec0001027983 */ /* 0x000e680000100800 */
[----:B------:R-:W1:Y:S02]  /*3df20*/  LDL R3, [R1+0x2220] ;  /* 0x0022200001037983 */ /* 0x000e640000100800 */
[----:B-1----:R-:W-:-:S04]  /*3df30*/  @!P1 LOP3.LUT R3, R3, R2, RZ, 0x3c, !PT ;  /* 0x0000000203039212 */ /* 0x002fc800078e3cff */
[----:B------:R-:W-:-:S04]  /*3df40*/  @!P1 LOP3.LUT R2, R3, R2, RZ, 0x3c, !PT ;  /* 0x0000000203029212 */ /* 0x000fc800078e3cff */
[----:B------:R-:W-:-:S05]  /*3df50*/  @!P1 LOP3.LUT R3, R3, R2, RZ, 0x3c, !PT ;  /* 0x0000000203039212 */ /* 0x000fca00078e3cff */
[----:B------:R-:W2:Y:S04]  /*3df60*/  @!P1 LDG.E.U8 R47, desc[UR42][R2.64] ;  /* 0x0000002a022f9981 */ /* 0x000ea8000c1e1100 */
[----:B---3--:R0:W-:Y:S04]  /*3df70*/  STL [R1+0x6c], R28 ;  /* 0x00006c1c01007387 */ /* 0x0081e80000100800 */
[----:B0-----:R-:W3:Y:S04]  /*3df80*/  LDL R28, [R1+0x2240] ;  /* 0x00224000011c7983 */ /* 0x001ee80000100800 */
[----:B--2---:R0:W-:Y:S04]  /*3df90*/  STL [R1+0x68], R47 ;  /* 0x0000682f01007387 */ /* 0x0041e80000100800 */
[----:B0-----:R-:W2:Y:S04]  /*3dfa0*/  LDL.LU R47, [R1+0x32d4] ;  /* 0x0032d400012f7983 */ /* 0x001ea80000300800 */
[----:B------:R-:W4:Y:S01]  /*3dfb0*/  LDL R3, [R1+0x21e8] ;  /* 0x0021e80001037983 */ /* 0x000f220000100800 */
[----:B------:R-:W-:Y:S01]  /*3dfc0*/  PRMT R0, RZ, 0x7610, R0 ;  /* 0x00007610ff007816 */ /* 0x000fe20000000000 */
[----:B------:R-:W-:-:S02]  /*3dfd0*/  @!P0 IMAD.MOV.U32 R2, RZ, RZ, R25 ;  /* 0x000000ffff028224 */ /* 0x000fc400078e0019 */
[----:B------:R-:W2:Y:S04]  /*3dfe0*/  LDL R25, [R1+0x2254] ;  /* 0x0022540001197983 */ /* 0x000ea80000100800 */
[----:B----4-:R-:W4:Y:S04]  /*3dff0*/  @!P0 LDG.E.U8 R0, desc[UR42][R2.64] ;  /* 0x0000002a02008981 */ /* 0x010f28000c1e1100 */
[----:B----4-:R0:W-:Y:S04]  /*3e000*/  STL [R1+0x64], R0 ;  /* 0x0000640001007387 */ /* 0x0101e80000100800 */
[----:B0-----:R-:W4:Y:S04]  /*3e010*/  LDL.LU R0, [R1+0x32d0] ;  /* 0x0032d00001007983 */ /* 0x001f280000300800 */
[----:B------:R-:W3:Y:S04]  /*3e020*/  LDL R2, [R1+0x21fc] ;  /* 0x0021fc0001027983 */ /* 0x000ee80000100800 */
[----:B------:R-:W3:Y:S01]  /*3e030*/  LDL R3, [R1+0x2230] ;  /* 0x0022300001037983 */ /* 0x000ee20000100800 */
[----:B------:R-:W-:-:S02]  /*3e040*/  PRMT R24, RZ, 0x7610, R24 ;  /* 0x00007610ff187816 */ /* 0x000fc40000000018 */
[----:B---3--:R-:W-:-:S04]  /*3e050*/  @!P1 LOP3.LUT R3, R3, R2, RZ, 0x3c, !PT ;  /* 0x0000000203039212 */ /* 0x008fc800078e3cff */
[----:B------:R-:W-:-:S04]  /*3e060*/  @!P1 LOP3.LUT R2, R3, R2, RZ, 0x3c, !PT ;  /* 0x0000000203029212 */ /* 0x000fc800078e3cff */
[----:B------:R-:W-:-:S05]  /*3e070*/  @!P1 LOP3.LUT R3, R3, R2, RZ, 0x3c, !PT ;  /* 0x0000000203039212 */ /* 0x000fca00078e3cff */
[----:B------:R0:W3:Y:S04]  /*3e080*/  @!P1 LDG.E.U8 R24, desc[UR42][R2.64] ;  /* 0x0000002a02189981 */ /* 0x0000e8000c1e1100 */
[----:B------:R-:W2:Y:S01]  /*3e090*/  LDL R3, [R1+0x21f8] ;  /* 0x0021f80001037983 */ /* 0x000ea20000100800 */
[----:B------:R-:W-:Y:S01]  /*3e0a0*/  PRMT R23, RZ, 0x7610, R23 ;  /* 0x00007610ff177816 */ /* 0x000fe20000000017 */
[----:B0-----:R-:W-:Y:S02]  /*3e0b0*/  @!P0 IMAD.MOV.U32 R2, RZ, RZ, R29 ;  /* 0x000000ffff028224 */ /* 0x001fe400078e001d */
[----:B---3--:R0:W-:Y:S01]  /*3e0c0*/  STL [R1+0x60], R24 ;  /* 0x0000601801007387 */ /* 0x0081e20000100800 */
[----:B------:R-:W-:-:S03]  /*3e0d0*/  PRMT R22, RZ, 0x7610, R22 ;  /* 0x00007610ff167816 */ /* 0x000fc60000000016 */
[----:B------:R-:W3:Y:S04]  /*3e0e0*/  LDL R29, [R1+0x2218] ;  /* 0x00221800011d7983 */ /* 0x000ee80000100800 */
[----:B--2---:R1:W2:Y:S04]  /*3e0f0*/  @!P0 LDG.E.U8 R23, desc[UR42][R2.64] ;  /* 0x0000002a02178981 */ /* 0x0042a8000c1e1100 */
[----:B0-----:R-:W4:Y:S04]  /*3e100*/  LDL R24, [R1+0x2250] ;  /* 0x0022500001187983 */ /* 0x001f280000100800 */
[----:B------:R-:W3:Y:S01]  /*3e110*/  LDL R3, [R1+0x220c] ;  /* 0x00220c0001037983 */ /* 0x000ee20000100800 */
[----:B-1----:R-:W-:-:S03]  /*3e120*/  @!P1 IMAD.MOV.U32 R2, RZ, RZ, R28 ;  /* 0x000000ffff029224 */ /* 0x002fc600078e001c */
[----:B--2---:R0:W-:Y:S01]  /*3e130*/  STL [R1+0x5c], R23 ;  /* 0x00005c1701007387 */ /* 0x0041e20000100800 */
[----:B------:R-:W-:-:S03]  /*3e140*/  PRMT R6, RZ, 0x7610, R6 ;  /* 0x00007610ff067816 */ /* 0x000fc60000000006 */
[----:B------:R-:W2:Y:S04]  /*3e150*/  LDL R28, [R1+0x222c] ;  /* 0x00222c00011c7983 */ /* 0x000ea80000100800 */
[----:B---3--:R1:W3:Y:S04]  /*3e160*/  @!P1 LDG.E.U8 R22, desc[UR42][R2.64] ;  /* 0x0000002a02169981 */ /* 0x0082e8000c1e1100 */
[----:B0-----:R-:W2:Y:S04]  /*3e170*/  LDL R23, [R1+0x2264] ;  /* 0x0022640001177983 */ /* 0x001ea80000100800 */
[----:B------:R-:W4:Y:S01]  /*3e180*/  LDL R3, [R1+0x2208] ;  /* 0x0022080001037983 */ /* 0x000f220000100800 */
[----:B-1----:R-:W-:-:S03]  /*3e190*/  @!P0 IMAD.MOV.U32 R2, RZ, RZ, R25 ;  /* 0x000000ffff028224 */ /* 0x002fc600078e0019 */
[----:B---3--:R0:W-:Y:S01]  /*3e1a0*/  STL [R1+0x58], R22 ;  /* 0x0000581601007387 */ /* 0x0081e20000100800 */
[----:B------:R-:W-:Y:S02]  /*3e1b0*/  PRMT R12, RZ, 0x7610, R12 ;  /* 0x00007610ff0c7816 */ /* 0x000fe4000000000c */
[----:B------:R-:W-:Y:S02]  /*3e1c0*/  PRMT R9, RZ, 0x7610, R9 ;  /* 0x00007610ff097816 */ /* 0x000fe40000000009 */
[----:B------:R-:W-:Y:S01]  /*3e1d0*/  PRMT R4, RZ, 0x7610, R4 ;  /* 0x00007610ff047816 */ /* 0x000fe20000000004 */
[----:B------:R-:W3:Y:S04]  /*3e1e0*/  LDL R25, [R1+0x2228] ;  /* 0x0022280001197983 */ /* 0x000ee80000100800 */
[----:B----4-:R1:W4:Y:S04]  /*3e1f0*/  @!P0 LDG.E.U8 R6, desc[UR42][R2.64] ;  /* 0x0000002a02068981 */ /* 0x010328000c1e1100 */
[----:B0-----:R-:W3:Y:S04]  /*3e200*/  LDL R22, [R1+0x2260] ;  /* 0x0022600001167983 */ /* 0x001ee80000100800 */
[----:B------:R-:W2:Y:S01]  /*3e210*/  LDL R3, [R1+0x221c] ;  /* 0x00221c0001037983 */ /* 0x000ea20000100800 */
[----:B-1----:R-:W-:-:S05]  /*3e220*/  @!P1 IMAD.MOV.U32 R2, RZ, RZ, R24 ;  /* 0x000000ffff029224 */ /* 0x002fca00078e0018 */
[----:B--2---:R0:W2:Y:S02]  /*3e230*/  @!P1 LDG.E.U8 R12, desc[UR42][R2.64] ;  /* 0x0000002a020c9981 */ /* 0x0040a4000c1e1100 */
[----:B0-----:R-:W-:Y:S02]  /*3e240*/  @!P0 IMAD.MOV.U32 R2, RZ, RZ, R23 ;  /* 0x000000ffff028224 */ /* 0x001fe400078e0017 */
[----:B------:R-:W-:-:S05]  /*3e250*/  @!P0 IMAD.MOV.U32 R3, RZ, RZ, R29 ;  /* 0x000000ffff038224 */ /* 0x000fca00078e001d */
[----:B------:R3:W2:Y:S02]  /*3e260*/  @!P0 LDG.E.U8 R9, desc[UR42][R2.64] ;  /* 0x0000002a02098981 */ /* 0x0006a4000c1e1100 */
[----:B---3--:R-:W-:Y:S02]  /*3e270*/  @!P1 IMAD.MOV.U32 R2, RZ, RZ, R22 ;  /* 0x000000ffff029224 */ /* 0x008fe400078e0016 */
[----:B------:R-:W-:-:S05]  /*3e280*/  @!P1 IMAD.MOV.U32 R3, RZ, RZ, R28 ;  /* 0x000000ffff039224 */ /* 0x000fca00078e001c */
[----:B------:R0:W3:Y:S04]  /*3e290*/  @!P1 LDG.E.U8 R4, desc[UR42][R2.64] ;  /* 0x0000002a02049981 */ /* 0x0000e8000c1e1100 */
[----:B----4-:R1:W-:Y:S04]  /*3e2a0*/  STL [R1+0x54], R6 ;  /* 0x0000540601007387 */ /* 0x0103e80000100800 */
[----:B------:R-:W4:Y:S04]  /*3e2b0*/  LDL R24, [R1+0x223c] ;  /* 0x00223c0001187983 */ /* 0x000f280000100800 */
[----:B-1----:R-:W4:Y:S01]  /*3e2c0*/  LDL R6, [R1+0x2274] ;  /* 0x0022740001067983 */ /* 0x002f220000100800 */
[----:B------:R-:W-:Y:S01]  /*3e2d0*/  PRMT R5, RZ, 0x7610, R5 ;  /* 0x00007610ff057816 */ /* 0x000fe20000000005 */
[----:B0-----:R-:W-:-:S02]  /*3e2e0*/  @!P0 IMAD.MOV.U32 R3, RZ, RZ, R25 ;  /* 0x000000ffff038224 */ /* 0x001fc400078e0019 */
[----:B--2---:R0:W-:Y:S04]  /*3e2f0*/  STL [R1+0x50], R12 ;  /* 0x0000500c01007387 */ /* 0x0041e80000100800 */
[----:B------:R-:W2:Y:S04]  /*3e300*/  LDL R23, [R1+0x2238] ;  /* 0x0022380001177983 */ /* 0x000ea80000100800 */
[----:B0-----:R-:W2:Y:S04]  /*3e310*/  LDL R12, [R1+0x2270] ;  /* 0x00227000010c7983 */ /* 0x001ea80000100800 */
[----:B------:R0:W-:Y:S04]  /*3e320*/  STL [R1+0x4c], R9 ;  /* 0x00004c0901007387 */ /* 0x0001e80000100800 */
[----:B------:R-:W2:Y:S04]  /*3e330*/  LDL R22, [R1+0x224c] ;  /* 0x00224c0001167983 */ /* 0x000ea80000100800 */
[----:B0-----:R-:W2:Y:S04]  /*3e340*/  LDL R9, [R1+0x2284] ;  /* 0x0022840001097983 */ /* 0x001ea80000100800 */
[----:B---3--:R0:W-:Y:S04]  /*3e350*/  STL [R1+0x48], R4 ;  /* 0x0000480401007387 */ /* 0x0081e80000100800 */
[----:B0-----:R-:W3:Y:S01]  /*3e360*/  LDL R4, [R1+0x2280] ;  /* 0x0022800001047983 */ /* 0x001ee20000100800 */
[----:B----4-:R-:W-:Y:S01]  /*3e370*/  @!P0 IMAD.MOV.U32 R2, RZ, RZ, R6 ;  /* 0x000000ffff028224 */ /* 0x010fe200078e0006 */
[----:B------:R-:W-:-:S02]  /*3e380*/  PRMT R11, RZ, 0x7610, R11 ;  /* 0x00007610ff0b7816 */ /* 0x000fc4000000000b */
[----:B------:R-:W-:Y:S02]  /*3e390*/  PRMT R8, RZ, 0x7610, R8 ;  /* 0x00007610ff087816 */ /* 0x000fe40000000008 */
[----:B------:R-:W-:Y:S01]  /*3e3a0*/  PRMT R14, RZ, 0x7610, R14 ;  /* 0x00007610ff0e7816 */ /* 0x000fe2000000000e */
[----:B------:R-:W4:Y:S04]  /*3e3b0*/  LDL R6, [R1+0x2248] ;  /* 0x0022480001067983 */ /* 0x000f280000100800 */
[----:B------:R0:W4:Y:S02]  /*3e3c0*/  @!P0 LDG.E.U8 R5, desc[UR42][R2.64] ;  /* 0x0000002a02058981 */ /* 0x000124000c1e1100 */
[----:B0-----:R-:W-:Y:S02]  /*3e3d0*/  @!P1 IMAD.MOV.U32 R3, RZ, RZ, R24 ;  /* 0x000000ffff039224 */ /* 0x001fe400078e0018 */
[----:B--2---:R-:W-:-:S05]  /*3e3e0*/  @!P1 IMAD.MOV.U32 R2, RZ, RZ, R12 ;  /* 0x000000ffff029224 */ /* 0x004fca00078e000c */
[----:B------:R0:W2:Y:S02]  /*3e3f0*/  @!P1 LDG.E.U8 R11, desc[UR42][R2.64] ;  /* 0x0000002a020b9981 */ /* 0x0000a4000c1e1100 */
[----:B0-----:R-:W-:Y:S02]  /*3e400*/  @!P0 IMAD.MOV.U32 R3, RZ, RZ, R23 ;  /* 0x000000ffff038224 */ /* 0x001fe400078e0017 */
[----:B------:R-:W-:-:S05]  /*3e410*/  @!P0 IMAD.MOV.U32 R2, RZ, RZ, R9 ;  /* 0x000000ffff028224 */ /* 0x000fca00078e0009 */
[----:B------:R0:W2:Y:S02]  /*3e420*/  @!P0 LDG.E.U8 R8, desc[UR42][R2.64] ;  /* 0x0000002a02088981 */ /* 0x0000a4000c1e1100 */
[----:B0-----:R-:W-:Y:S02]  /*3e430*/  @!P1 IMAD.MOV.U32 R3, RZ, RZ, R22 ;  /* 0x000000ffff039224 */ /* 0x001fe400078e0016 */
[----:B---3--:R-:W-:-:S05]  /*3e440*/  @!P1 IMAD.MOV.U32 R2, RZ, RZ, R4 ;  /* 0x000000ffff029224 */ /* 0x008fca00078e0004 */
[----:B------:R0:W3:Y:S04]  /*3e450*/  @!P1 LDG.E.U8 R14, desc[UR42][R2.64] ;  /* 0x0000002a020e9981 */ /* 0x0000e8000c1e1100 */
[----:B----4-:R1:W-:Y:S04]  /*3e460*/  STL [R1+0x34], R5 ;  /* 0x0000340501007387 */ /* 0x0103e80000100800 */
[----:B------:R-:W4:Y:S04]  /*3e470*/  LDL R12, [R1+0x225c] ;  /* 0x00225c00010c7983 */ /* 0x000f280000100800 */
[----:B-1----:R-:W4:Y:S01]  /*3e480*/  LDL R5, [R1+0x2294] ;  /* 0x0022940001057983 */ /* 0x002f220000100800 */
[----:B0-----:R-:W-:-:S03]  /*3e490*/  @!P0 IMAD.MOV.U32 R3, RZ, RZ, R6 ;  /* 0x000000ffff038224 */ /* 0x001fc600078e0006 */
[----:B--2---:R0:W-:Y:S04]  /*3e4a0*/  STL [R1+0x30], R11 ;  /* 0x0000300b01007387 */ /* 0x0041e80000100800 */
[----:B------:R-:W2:Y:S04]  /*3e4b0*/  LDL R9, [R1+0x2258] ;  /* 0x0022580001097983 */ /* 0x000ea80000100800 */
[----:B0-----:R-:W2:Y:S04]  /*3e4c0*/  LDL R11, [R1+0x2290] ;  /* 0x00229000010b7983 */ /* 0x001ea80000100800 */
[----:B------:R0:W-:Y:S04]  /*3e4d0*/  STL [R1+0x2c], R8 ;  /* 0x00002c0801007387 */ /* 0x0001e80000100800 */
[----:B------:R-:W2:Y:S04]  /*3e4e0*/  LDL R4, [R1+0x22a0] ;  /* 0x0022a00001047983 */ /* 0x000ea80000100800 */
[----:B0-----:R-:W2:Y:S04]  /*3e4f0*/  LDL R8, [R1+0x22a4] ;  /* 0x0022a40001087983 */ /* 0x001ea80000100800 */
[----:B---3--:R0:W-:Y:S04]  /*3e500*/  STL [R1+0x28], R14 ;  /* 0x0000280e01007387 */ /* 0x0081e80000100800 */
[----:B------:R-:W3:Y:S04]  /*3e510*/  LDL R6, [R1+0x2268] ;  /* 0x0022680001067983 */ /* 0x000ee80000100800 */
[----:B0-----:R-:W3:Y:S01]  /*3e520*/  LDL R14, [R1+0x226c] ;  /* 0x00226c00010e7983 */ /* 0x001ee20000100800 */
[----:B----4-:R-:W-:-:S03]  /*3e530*/  @!P0 IMAD.MOV.U32 R2, RZ, RZ, R5 ;  /* 0x000000ffff028224 */ /* 0x010fc600078e0005 */
[----:B------:R-:W4:Y:S01]  /*3e540*/  LDL R5, [R1+0x22b4] ;  /* 0x0022b40001057983 */ /* 0x000f220000100800 */
[----:B------:R-:W-:Y:S02]  /*3e550*/  PRMT R21, RZ, 0x7610, R21 ;  /* 0x00007610ff157816 */ /* 0x000fe40000000015 */
[----:B------:R-:W-:-:S04]  /*3e560*/  PRMT R20, RZ, 0x7610, R20 ;  /* 0x00007610ff147816 */ /* 0x000fc80000000014 */
[----:B------:R0:W4:Y:S01]  /*3e570*/  @!P0 LDG.E.U8 R21, desc[UR42][R2.64] ;  /* 0x0000002a02158981 */ /* 0x000122000c1e1100 */
[----:B------:R-:W-:Y:S01]  /*3e580*/  PRMT R19, RZ, 0x7610, R19 ;  /* 0x00007610ff137816 */ /* 0x000fe20000000013 */
[----:B0-----:R-:W-:Y:S02]  /*3e590*/  @!P1 IMAD.MOV.U32 R3, RZ, RZ, R12 ;  /* 0x000000ffff039224 */ /* 0x001fe400078e000c */
[----:B------:R-:W4:Y:S01]  /*3e5a0*/  LDL R12, [R1+0x227c] ;  /* 0x00227c00010c7983 */ /* 0x000f220000100800 */
[----:B------:R-:W-:Y:S01]  /*3e5b0*/  PRMT R18, RZ, 0x7610, R18 ;  /* 0x00007610ff127816 */ /* 0x000fe20000000012 */
[----:B--2---:R-:W-:Y:S02]  /*3e5c0*/  @!P1 IMAD.MOV.U32 R2, RZ, RZ, R11 ;  /* 0x000000ffff029224 */ /* 0x004fe400078e000b */
[----:B------:R-:W2:Y:S04]  /*3e5d0*/  LDL R11, [R1+0x22b0] ;  /* 0x0022b000010b7983 */ /* 0x000ea80000100800 */
[----:B------:R0:W2:Y:S02]  /*3e5e0*/  @!P1 LDG.E.U8 R20, desc[UR42][R2.64] ;  /* 0x0000002a02149981 */ /* 0x0000a4000c1e1100 */
[----:B0-----:R-:W-:-:S02]  /*3e5f0*/  @!P0 IMAD.MOV.U32 R3, RZ, RZ, R9 ;  /* 0x000000ffff038224 */ /* 0x001fc400078e0009 */
[----:B------:R-:W2:Y:S01]  /*3e600*/  LDL R9, [R1+0x2278] ;  /* 0x0022780001097983 */ /* 0x000ea20000100800 */
[----:B------:R-:W-:-:S03]  /*3e610*/  @!P0 IMAD.MOV.U32 R2, RZ, RZ, R8 ;  /* 0x000000ffff028224 */ /* 0x000fc600078e0008 */
[----:B------:R-:W2:Y:S04]  /*3e620*/  LDL R8, [R1+0x22c4] ;  /* 0x0022c40001087983 */ /* 0x000ea80000100800 */
[----:B------:R0:W2:Y:S02]  /*3e630*/  @!P0 LDG.E.U8 R19, desc[UR42][R2.64] ;  /* 0x0000002a02138981 */ /* 0x0000a4000c1e1100 */
[----:B0-----:R-:W-:Y:S02]  /*3e640*/  @!P1 IMAD.MOV.U32 R2, RZ, RZ, R4 ;  /* 0x000000ffff029224 */ /* 0x001fe400078e0004 */
[----:B---3--:R-:W-:Y:S01]  /*3e650*/  @!P1 IMAD.MOV.U32 R3, RZ, RZ, R14 ;  /* 0x000000ffff039224 */ /* 0x008fe200078e000e */
[----:B------:R-:W3:Y:S04]  /*3e660*/  LDL R4, [R1+0x22c0] ;  /* 0x0022c00001047983 */ /* 0x000ee80000100800 */
[----:B------:R-:W3:Y:S04]  /*3e670*/  LDL R14, [R1+0x228c] ;  /* 0x00228c00010e7983 */ /* 0x000ee80000100800 */
[----:B------:R4:W3:Y:S02]  /*3e680*/  @!P1 LDG.E.U8 R18, desc[UR42][R2.64] ;  /* 0x0000002a02129981 */ /* 0x0008e4000c1e1100 */
[----:B----4-:R-:W-:-:S02]  /*3e690*/  @!P0 IMAD.MOV.U32 R2, RZ, RZ, R5 ;  /* 0x000000ffff028224 */ /* 0x010fc400078e0005 */
[----:B------:R-:W-:Y:S01]  /*3e6a0*/  @!P0 IMAD.MOV.U32 R3, RZ, RZ, R6 ;  /* 0x000000ffff038224 */ /* 0x000fe200078e0006 */
[----:B------:R-:W4:Y:S04]  /*3e6b0*/  LDL R5, [R1+0x22d4] ;  /* 0x0022d40001057983 */ /* 0x000f280000100800 */
[----:B------:R-:W4:Y:S01]  /*3e6c0*/  LDL R6, [R1+0x2288] ;  /* 0x0022880001067983 */ /* 0x000f220000100800 */
[----:B------:R-:W-:Y:S02]  /*3e6d0*/  PRMT R17, RZ, 0x7610, R17 ;  /* 0x00007610ff117816 */ /* 0x000fe40000000011 */
[----:B------:R-:W-:-:S04]  /*3e6e0*/  PRMT R16, RZ, 0x7610, R16 ;  /* 0x00007610ff107816 */ /* 0x000fc80000000010 */
[----:B------:R0:W4:Y:S01]  /*3e6f0*/  @!P0 LDG.E.U8 R17, desc[UR42][R2.64] ;  /* 0x0000002a02118981 */ /* 0x000122000c1e1100 */
[----:B------:R-:W-:Y:S01]  /*3e700*/  PRMT R15, RZ, 0x7610, R15 ;  /* 0x00007610ff0f7816 */ /* 0x000fe2000000000f */
[----:B0-----:R-:W-:Y:S01]  /*3e710*/  @!P1 IMAD.MOV.U32 R3, RZ, RZ, R12 ;  /* 0x000000ffff039224 */ /* 0x001fe200078e000c */
[----:B------:R-:W-:Y:S02]  /*3e720*/  PRMT R7, RZ, 0x7610, R7 ;  /* 0x00007610ff077816 */ /* 0x000fe40000000007 */
[----:B------:R-:W-:Y:S01]  /*3e730*/  PRMT R13, RZ, 0x7610, R13 ;  /* 0x00007610ff0d7816 */ /* 0x000fe2000000000d */
[----:B------:R-:W4:Y:S01]  /*3e740*/  LDL R12, [R1+0x229c] ;  /* 0x00229c00010c7983 */ /* 0x000f220000100800 */
[----:B--2---:R-:W-:-:S03]  /*3e750*/  @!P1 IMAD.MOV.U32 R2, RZ, RZ, R11 ;  /* 0x000000ffff029224 */ /* 0x004fc600078e000b */
[----:B------:R-:W2:Y:S04]  /*3e760*/  LDL R11, [R1+0x22d0] ;  /* 0x0022d000010b7983 */ /* 0x000ea80000100800 */
[----:B------:R0:W2:Y:S02]  /*3e770*/  @!P1 LDG.E.U8 R16, desc[UR42][R2.64] ;  /* 0x0000002a02109981 */ /* 0x0000a4000c1e1100 */
[----:B0-----:R-:W-:Y:S02]  /*3e780*/  @!P0 IMAD.MOV.U32 R3, RZ, RZ, R9 ;  /* 0x000000ffff038224 */ /* 0x001fe400078e0009 */
[----:B------:R-:W-:Y:S01]  /*3e790*/  @!P0 IMAD.MOV.U32 R2, RZ, RZ, R8 ;  /* 0x000000ffff028224 */ /* 0x000fe200078e0008 */
[----:B------:R-:W2:Y:S04]  /*3e7a0*/  LDL R9, [R1+0x2298] ;  /* 0x0022980001097983 */ /* 0x000ea80000100800 */
[----:B------:R-:W2:Y:S04]  /*3e7b0*/  LDL R8, [R1+0x22e4] ;  /* 0x0022e40001087983 */ /* 0x000ea80000100800 */
[----:B------:R3:W2:Y:S02]  /*3e7c0*/  @!P0 LDG.E.U8 R15, desc[UR42][R2.64] ;  /* 0x0000002a020f8981 */ /* 0x0006a4000c1e1100 */
[----:B---3--:R-:W-:-:S02]  /*3e7d0*/  @!P1 IMAD.MOV.U32 R2, RZ, RZ, R4 ;  /* 0x000000ffff029224 */ /* 0x008fc400078e0004 */
[----:B------:R-:W-:-:S05]  /*3e7e0*/  @!P1 IMAD.MOV.U32 R3, RZ, RZ, R14 ;  /* 0x000000ffff039224 */ /* 0x000fca00078e000e */
[----:B------:R4:W3:Y:S02]  /*3e7f0*/  @!P1 LDG.E.U8 R7, desc[UR42][R2.64] ;  /* 0x0000002a02079981 */ /* 0x0008e4000c1e1100 */
[----:B----4-:R-:W-:Y:S02]  /*3e800*/  @!P0 IMAD.MOV.U32 R2, RZ, RZ, R5 ;  /* 0x000000ffff028224 */ /* 0x010fe400078e0005 */
[----:B------:R-:W-:-:S05]  /*3e810*/  @!P0 IMAD.MOV.U32 R3, RZ, RZ, R6 ;  /* 0x000000ffff038224 */ /* 0x000fca00078e0006 */
[----:B------:R0:W4:Y:S04]  /*3e820*/  @!P0 LDG.E.U8 R13, desc[UR42][R2.64] ;  /* 0x0000002a020d8981 */ /* 0x000128000c1e1100 */
[----:B------:R-:W-:Y:S04]  /*3e830*/  STL [R1+0x24], R21 ;  /* 0x0000241501007387 */ /* 0x000fe80000100800 */
[----:B------:R-:W4:Y:S04]  /*3e840*/  LDL R4, [R1+0x22e0] ;  /* 0x0022e00001047983 */ /* 0x000f280000100800 */
[----:B------:R-:W-:Y:S04]  /*3e850*/  STL [R1+0x20], R20 ;  /* 0x0000201401007387 */ /* 0x000fe80000100800 */
[----:B------:R-:W4:Y:S01]  /*3e860*/  LDL R5, [R1+0x22ac] ;  /* 0x0022ac0001057983 */ /* 0x000f220000100800 */
[----:B------:R-:W-:Y:S01]  /*3e870*/  PRMT R10, RZ, 0x7610, R10 ;  /* 0x00007610ff0a7816 */ /* 0x000fe2000000000a */
[----:B0-----:R-:W-:Y:S01]  /*3e880*/  @!P1 IMAD.MOV.U32 R3, RZ, RZ, R12 ;  /* 0x000000ffff039224 */ /* 0x001fe200078e000c */
[----:B------:R-:W-:Y:S01]  /*3e890*/  PRMT R61, RZ, 0x7610, R61 ;  /* 0x00007610ff3d7816 */ /* 0x000fe2000000003d */
[----:B--2---:R-:W-:-:S05]  /*3e8a0*/  @!P1 IMAD.MOV.U32 R2, RZ, RZ, R11 ;  /* 0x000000ffff029224 */ /* 0x004fca00078e000b */
[----:B------:R0:W2:Y:S02]  /*3e8b0*/  @!P1 LDG.E.U8 R10, desc[UR42][R2.64] ;  /* 0x0000002a020a9981 */ /* 0x0000a4000c1e1100 */
[----:B0-----:R-:W-:Y:S02]  /*3e8c0*/  @!P0 IMAD.MOV.U32 R2, RZ, RZ, R8 ;  /* 0x000000ffff028224 */ /* 0x001fe400078e0008 */
[----:B------:R-:W-:-:S05]  /*3e8d0*/  @!P0 IMAD.MOV.U32 R3, RZ, RZ, R9 ;  /* 0x000000ffff038224 */ /* 0x000fca00078e0009 */
[----:B------:R0:W2:Y:S04]  /*3e8e0*/  @!P0 LDG.E.U8 R61, desc[UR42][R2.64] ;  /* 0x0000002a023d8981 */ /* 0x0000a8000c1e1100 */
[----:B---3--:R1:W-:Y:S04]  /*3e8f0*/  STL [R1+0x8], R7 ;  /* 0x0000080701007387 */ /* 0x0083e80000100800 */
[----:B------:R-:W3:Y:S04]  /*3e900*/  LDL R6, [R1+0x22f4] ;  /* 0x0022f40001067983 */ /* 0x000ee80000100800 */
[----:B-1----:R-:W3:Y:S04]  /*3e910*/  LDL R7, [R1+0x22a8] ;  /* 0x0022a80001077983 */ /* 0x002ee80000100800 */
[----:B------:R-:W-:Y:S04]  /*3e920*/  STL [R1+0x1c], R19 ;  /* 0x00001c1301007387 */ /* 0x000fe80000100800 */
[----:B----4-:R1:W-:Y:S04]  /*3e930*/  STL [R1+0x4], R13 ;  /* 0x0000040d01007387 */ /* 0x0103e80000100800 */
[----:B------:R-:W4:Y:S04]  /*3e940*/  LDL R12, [R1+0x22f0] ;  /* 0x0022f000010c7983 */ /* 0x000f280000100800 */
[----:B-1----:R-:W4:Y:S04]  /*3e950*/  LDL R13, [R1+0x22bc] ;  /* 0x0022bc00010d7983 */ /* 0x002f280000100800 */
[----:B------:R-:W-:Y:S04]  /*3e960*/  STL [R1+0x18], R18 ;  /* 0x0000181201007387 */ /* 0x000fe80000100800 */
[----:B------:R-:W4:Y:S04]  /*3e970*/  LDL R9, [R1+0x22b8] ;  /* 0x0022b80001097983 */ /* 0x000f280000100800 */
[----:B------:R-:W4:Y:S01]  /*3e980*/  LDL R8, [R1+0x2304] ;  /* 0x0023040001087983 */ /* 0x000f220000100800 */
[----:B------:R-:W-:Y:S01]  /*3e990*/  PRMT R60, RZ, 0x7610, R60 ;  /* 0x00007610ff3c7816 */ /* 0x000fe2000000003c */
[----:B0-----:R-:W-:-:S02]  /*3e9a0*/  @!P1 IMAD.MOV.U32 R2, RZ, RZ, R4 ;  /* 0x000000ffff029224 */ /* 0x001fc400078e0004 */
[----:B------:R-:W-:Y:S01]  /*3e9b0*/  @!P1 IMAD.MOV.U32 R3, RZ, RZ, R5 ;  /* 0x000000ffff039224 */ /* 0x000fe200078e0005 */
[----:B------:R-:W-:-:S04]  /*3e9c0*/  PRMT R59, RZ, 0x7610, R59 ;  /* 0x00007610ff3b7816 */ /* 0x000fc8000000003b */
[----:B------:R3:W4:Y:S01]  /*3e9d0*/  @!P1 LDG.E.U8 R60, desc[UR42][R2.64] ;  /* 0x0000002a023c9981 */ /* 0x000722000c1e1100 */
[----:B------:R-:W-:-:S03]  /*3e9e0*/  PRMT R57, RZ, 0x7610, R57 ;  /* 0x00007610ff397816 */ /* 0x000fc60000000039 */
[----:B------:R-:W-:Y:S01]  /*3e9f0*/  STL [R1+0x14], R17 ;  /* 0x0000141101007387 */ /* 0x000fe20000100800 */
[----:B------:R-:W-:-:S03]  /*3ea00*/  PRMT R55, RZ, 0x7610, R55 ;  /* 0x00007610ff377816 */ /* 0x000fc60000000037 */
[----:B--2---:R0:W-:Y:S04]  /*3ea10*/  STL [R1], R10 ;  /* 0x0000000a01007387 */ /* 0x0041e80000100800 */
[----:B0-----:R-:W2:Y:S01]  /*3ea20*/  LDL R10, [R1+0x2300] ;  /* 0x00230000010a7983 */ /* 0x001ea20000100800 */
[----:B---3--:R-:W-:Y:S02]  /*3ea30*/  @!P0 IMAD.MOV.U32 R2, RZ, RZ, R6 ;  /* 0x000000ffff028224 */ /* 0x008fe400078e0006 */
[----:B------:R-:W-:-:S05]  /*3ea40*/  @!P0 IMAD.MOV.U32 R3, RZ, RZ, R7 ;  /* 0x000000ffff038224 */ /* 0x000fca00078e0007 */
[----:B------:R4:W3:Y:S02]  /*3ea50*/  @!P0 LDG.E.U8 R59, desc[UR42][R2.64] ;  /* 0x0000002a023b8981 */ /* 0x0008e4000c1e1100 */
[----:B----4-:R-:W-:Y:S02]  /*3ea60*/  @!P1 IMAD.MOV.U32 R2, RZ, RZ, R12 ;  /* 0x000000ffff029224 */ /* 0x010fe400078e000c */
[----:B------:R-:W-:-:S05]  /*3ea70*/  @!P1 IMAD.MOV.U32 R3, RZ, RZ, R13 ;  /* 0x000000ffff039224 */ /* 0x000fca00078e000d */
[----:B------:R0:W4:Y:S04]  /*3ea80*/  @!P1 LDG.E.U8 R57, desc[UR42][R2.64] ;  /* 0x0000002a02399981 */ /* 0x000128000c1e1100 */
[----:B------:R-:W-:Y:S04]  /*3ea90*/  STL [R1+0x3254], R61 ;  /* 0x0032543d01007387 */ /* 0x000fe80000100800 */
[----:B------:R-:W-:Y:S04]  /*3eaa0*/  STL [R1+0x10], R16 ;  /* 0x0000101001007387 */ /* 0x000fe80000100800 */
[----:B------:R-:W4:Y:S04]  /*3eab0*/  LDL R11, [R1+0x22cc] ;  /* 0x0022cc00010b7983 */ /* 0x000f280000100800 */
[----:B------:R-:W4:Y:S04]  /*3eac0*/  LDL R5, [R1+0x22c8] ;  /* 0x0022c80001057983 */ /* 0x000f280000100800 */
[----:B------:R-:W4:Y:S01]  /*3ead0*/  LDL R4, [R1+0x2314] ;  /* 0x0023140001047983 */ /* 0x000f220000100800 */
[----:B0-----:R-:W-:-:S02]  /*3eae0*/  @!P0 IMAD.MOV.U32 R2, RZ, RZ, R8 ;  /* 0x000000ffff028224 */ /* 0x001fc400078e0008 */
[----:B------:R-:W-:-:S05]  /*3eaf0*/  @!P0 IMAD.MOV.U32 R3, RZ, RZ, R9 ;  /* 0x000000ffff038224 */ /* 0x000fca00078e0009 */
[----:B------:R2:W4:Y:S04]  /*3eb00*/  @!P0 LDG.E.U8 R55, desc[UR42][R2.64] ;  /* 0x0000002a02378981 */ /* 0x000528000c1e1100 */
[----:B------:R0:W-:Y:S04]  /*3eb10*/  STL [R1+0xc], R15 ;  /* 0x00000c0f01007387 */ /* 0x0001e80000100800 */
[----:B------:R-:W-:Y:S04]  /*3eb20*/  STL [R1+0x3258], R60 ;  /* 0x0032583c01007387 */ /* 0x000fe80000100800 */
[----:B------:R-:W4:Y:S04]  /*3eb30*/  LDL R7, [R1+0x22dc] ;  /* 0x0022dc0001077983 */ /* 0x000f280000100800 */
[----:B------:R-:W4:Y:S01]  /*3eb40*/  LDL R6, [R1+0x2310] ;  /* 0x0023100001067983 */ /* 0x000f220000100800 */
[----:B------:R-:W-:Y:S01]  /*3eb50*/  PRMT R53, RZ, 0x7610, R53 ;  /* 0x00007610ff357816 */ /* 0x000fe20000000035 */
[----:B--2---:R-:W-:-:S02]  /*3eb60*/  @!P1 IMAD.MOV.U32 R2, RZ, RZ, R10 ;  /* 0x000000ffff029224 */ /* 0x004fc400078e000a */
[----:B---3--:R-:W-:Y:S04]  /*3eb70*/  STL [R1+0x325c], R59 ;  /* 0x00325c3b01007387 */ /* 0x008fe80000100800 */
[----:B0-----:R-:W2:Y:S04]  /*3eb80*/  LDL R15, [R1+0x22d8] ;  /* 0x0022d800010f7983 */ /* 0x001ea80000100800 */
[----:B------:R-:W3:Y:S04]  /*3eb90*/  LDL R14, [R1+0x2324] ;  /* 0x00232400010e7983 */ /* 0x000ee80000100800 */
[----:B----4-:R-:W-:Y:S04]  /*3eba0*/  STL [R1+0x3260], R57 ;  /* 0x0032603901007387 */ /* 0x010fe80000100800 */
[----:B------:R-:W4:Y:S04]  /*3ebb0*/  LDL R9, [R1+0x22ec] ;  /* 0x0022ec0001097983 */ /* 0x000f280000100800 */
[----:B------:R-:W4:Y:S01]  /*3ebc0*/  LDL R8, [R1+0x2320] ;  /* 0x0023200001087983 */ /* 0x000f220000100800 */
[----:B------:R-:W-:-:S05]  /*3ebd0*/  @!P1 IMAD.MOV.U32 R3, RZ, RZ, R11 ;  /* 0x000000ffff039224 */ /* 0x000fca00078e000b */
[----:B------:R0:W4:Y:S04]  /*3ebe0*/  @!P1 LDG.E.U8 R53, desc[UR42][R2.64] ;  /* 0x0000002a02359981 */ /* 0x000128000c1e1100 */
[----:B------:R-:W-:Y:S04]  /*3ebf0*/  STL [R1+0x3264], R55 ;  /* 0x0032643701007387 */ /* 0x000fe80000100800 */
[----:B------:R-:W4:Y:S04]  /*3ec00*/  LDL R11, [R1+0x22e8] ;  /* 0x0022e800010b7983 */ /* 0x000f280000100800 */
[----:B------:R-:W4:Y:S01]  /*3ec10*/  LDL R10, [R1+0x2334] ;  /* 0x00233400010a7983 */ /* 0x000f220000100800 */
[----:B------:R-:W-:Y:S01]  /*3ec20*/  PRMT R51, RZ, 0x7610, R51 ;  /* 0x00007610ff337816 */ /* 0x000fe20000000033 */
[----:B0-----:R-:W-:-:S02]  /*3ec30*/  @!P0 IMAD.MOV.U32 R2, RZ, RZ, R4 ;  /* 0x000000ffff028224 */ /* 0x001fc400078e0004 */
[----:B------:R-:W-:-:S05]  /*3ec40*/  @!P0 IMAD.MOV.U32 R3, RZ, RZ, R5 ;  /* 0x000000ffff038224 */ /* 0x000fca00078e0005 */
[----:B------:R0:W4:Y:S01]  /*3ec50*/  @!P0 LDG.E.U8 R51, desc[UR42][R2.64] ;  /* 0x0000002a02338981 */ /* 0x000122000c1e1100 */
[----:B------:R-:W-:Y:S02]  /*3ec60*/  PRMT R49, RZ, 0x7610, R49 ;  /* 0x00007610ff317816 */ /* 0x000fe40000000031 */
[----:B------:R-:W-:Y:S01]  /*3ec70*/  PRMT R47, RZ, 0x7610, R47 ;  /* 0x00007610ff2f7816 */ /* 0x000fe2000000002f */
[----:B0-----:R-:W-:Y:S02]  /*3ec80*/  @!P1 IMAD.MOV.U32 R2, RZ, RZ, R6 ;  /* 0x000000ffff029224 */ /* 0x001fe400078e0006 */
[----:B------:R-:W-:-:S05]  /*3ec90*/  @!P1 IMAD.MOV.U32 R3, RZ, RZ, R7 ;  /* 0x000000ffff039224 */ /* 0x000fca00078e0007 */
[----:B------:R2:W4:Y:S01]  /*3eca0*/  @!P1 LDG.E.U8 R49, desc[UR42][R2.64] ;  /* 0x0000002a02319981 */ /* 0x000522000c1e1100 */
[----:B------:R-:W-:Y:S02]  /*3ecb0*/  PRMT R45, RZ, 0x7610, R45 ;  /* 0x00007610ff2d7816 */ /* 0x000fe4000000002d */
[----:B------:R-:W-:Y:S01]  /*3ecc0*/  PRMT R43, RZ, 0x7610, R43 ;  /* 0x00007610ff2b7816 */ /* 0x000fe2000000002b */
[----:B--2---:R-:W-:Y:S02]  /*3ecd0*/  @!P0 IMAD.MOV.U32 R3, RZ, RZ, R15 ;  /* 0x000000ffff038224 */ /* 0x004fe400078e000f */
[----:B---3--:R-:W-:-:S05]  /*3ece0*/  @!P0 IMAD.MOV.U32 R2, RZ, RZ, R14 ;  /* 0x000000ffff028224 */ /* 0x008fca00078e000e */
[----:B------:R4:W2:Y:S02]  /*3ecf0*/  @!P0 LDG.E.U8 R47, desc[UR42][R2.64] ;  /* 0x0000002a022f8981 */ /* 0x0008a4000c1e1100 */
[----:B----4-:R-:W-:Y:S02]  /*3ed00*/  @!P1 IMAD.MOV.U32 R3, RZ, RZ, R9 ;  /* 0x000000ffff039224 */ /* 0x010fe400078e0009 */
[----:B------:R-:W-:-:S05]  /*3ed10*/  @!P1 IMAD.MOV.U32 R2, RZ, RZ, R8 ;  /* 0x000000ffff029224 */ /* 0x000fca00078e0008 */
[----:B------:R0:W3:Y:S04]  /*3ed20*/  @!P1 LDG.E.U8 R45, desc[UR42][R2.64] ;  /* 0x0000002a022d9981 */ /* 0x0000e8000c1e1100 */
[----:B------:R-:W-:Y:S04]  /*3ed30*/  STL [R1+0x3268], R53 ;  /* 0x0032683501007387 */ /* 0x000fe80000100800 */
[----:B------:R-:W4:Y:S04]  /*3ed40*/  LDL R5, [R1+0x22fc] ;  /* 0x0022fc0001057983 */ /* 0x000f280000100800 */
[----:B------:R-:W4:Y:S04]  /*3ed50*/  LDL R4, [R1+0x2330] ;  /* 0x0023300001047983 */ /* 0x000f280000100800 */
[----:B------:R-:W4:Y:S01]  /*3ed60*/  LDL R12, [R1+0x2344] ;  /* 0x00234400010c7983 */ /* 0x000f220000100800 */
[----:B0-----:R-:W-:-:S02]  /*3ed70*/  @!P0 IMAD.MOV.U32 R3, RZ, RZ, R11 ;  /* 0x000000ffff038224 */ /* 0x001fc400078e000b */
[----:B------:R-:W-:-:S05]  /*3ed80*/  @!P0 IMAD.MOV.U32 R2, RZ, RZ, R10 ;  /* 0x000000ffff028224 */ /* 0x000fca00078e000a */
[----:B------:R4:W4:Y:S04]  /*3ed90*/  @!P0 LDG.E.U8 R43, desc[UR42][R2.64] ;  /* 0x0000002a022b8981 */ /* 0x000928000c1e1100 */
[----:B------:R-:W-:Y:S04]  /*3eda0*/  STL [R1+0x326c], R51 ;  /* 0x00326c3301007387 */ /* 0x000fe80000100800 */
        /* <DEDUP_REMOVED lines=8> */
[----:B------:R-:W2:Y:S04]  /*3ee30*/  LDL R9, [R1+0x231c] ;  /* 0x00231c0001097983 */ /* 0x000ea80000100800 */
[----:B------:R-:W2:Y:S04]  /*3ee40*/  LDL R8, [R1+0x2350] ;  /* 0x0023500001087983 */ /* 0x000ea80000100800 */
[----:B---3--:R-:W-:Y:S04]  /*3ee50*/  STL [R1+0x3278], R45 ;  /* 0x0032782d01007387 */ /* 0x008fe80000100800 */
[----:B------:R-:W3:Y:S04]  /*3ee60*/  LDL R11, [R1+0x2318] ;  /* 0x00231800010b7983 */ /* 0x000ee80000100800 */
[----:B------:R-:W3:Y:S01]  /*3ee70*/  LDL R10, [R1+0x2364] ;  /* 0x00236400010a7983 */ /* 0x000ee20000100800 */
[----:B----4-:R-:W-:-:S02]  /*3ee80*/  @!P1 IMAD.MOV.U32 R2, RZ, RZ, R4 ;  /* 0x000000ffff029224 */ /* 0x010fc400078e0004 */
[----:B------:R-:W-:-:S05]  /*3ee90*/  @!P1 IMAD.MOV.U32 R3, RZ, RZ, R5 ;  /* 0x000000ffff039224 */ /* 0x000fca00078e0005 */
[----:B------:R0:W4:Y:S04]  /*3eea0*/  @!P1 LDG.E.U8 R41, desc[UR42][R2.64] ;  /* 0x0000002a02299981 */ /* 0x000128000c1e1100 */
        /* <DEDUP_REMOVED lines=8> */
[----:B------:R-:W-:Y:S01]  /*3ef30*/  PRMT R35, RZ, 0x7610, R35 ;  /* 0x00007610ff237816 */ /* 0x000fe20000000023 */
[----:B0-----:R-:W-:Y:S02]  /*3ef40*/  @!P1 IMAD.MOV.U32 R2, RZ, RZ, R6 ;  /* 0x000000ffff029224 */ /* 0x001fe400078e0006 */
[----:B------:R-:W-:-:S05]  /*3ef50*/  @!P1 IMAD.MOV.U32 R3, RZ, RZ, R7 ;  /* 0x000000ffff039224 */ /* 0x000fca00078e0007 */
[----:B------:R0:W4:Y:S01]  /*3ef60*/  @!P1 LDG.E.U8 R37, desc[UR42][R2.64] ;  /* 0x0000002a02259981 */ /* 0x000122000c1e1100 */
[----:B------:R-:W-:Y:S01]  /*3ef70*/  PRMT R33, RZ, 0x7610, R33 ;  /* 0x00007610ff217816 */ /* 0x000fe20000000021 */
[----:B0-----:R-:W-:Y:S02]  /*3ef80*/  @!P0 IMAD.MOV.U32 R2, RZ, RZ, R14 ;  /* 0x000000ffff028224 */ /* 0x001fe400078e000e */
[----:B------:R-:W-:-:S05]  /*3ef90*/  @!P0 IMAD.MOV.U32 R3, RZ, RZ, R15 ;  /* 0x000000ffff038224 */ /* 0x000fca00078e000f */
[----:B------:R2:W4:Y:S01]  /*3efa0*/  @!P0 LDG.E.U8 R35, desc[UR42][R2.64] ;  /* 0x0000002a02238981 */ /* 0x000522000c1e1100 */
[----:B------:R-:W-:Y:S02]  /*3efb0*/  PRMT R31, RZ, 0x7610, R31 ;  /* 0x00007610ff1f7816 */ /* 0x000fe4000000001f */
[----:B------:R-:W-:Y:S01]  /*3efc0*/  PRMT R27, RZ, 0x7610, R27 ;  /* 0x00007610ff1b7816 */ /* 0x000fe2000000001b */
[----:B--2---:R-:W-:Y:S02]  /*3efd0*/  @!P1 IMAD.MOV.U32 R3, RZ, RZ, R9 ;  /* 0x000000ffff039224 */ /* 0x004fe400078e0009 */
[----:B------:R-:W-:-:S05]  /*3efe0*/  @!P1 IMAD.MOV.U32 R2, RZ, RZ, R8 ;  /* 0x000000ffff029224 */ /* 0x000fca00078e0008 */
[----:B------:R3:W2:Y:S02]  /*3eff0*/  @!P1 LDG.E.U8 R33, desc[UR42][R2.64] ;  /* 0x0000002a02219981 */ /* 0x0006a4000c1e1100 */
[----:B---3--:R-:W-:Y:S02]  /*3f000*/  @!P0 IMAD.MOV.U32 R3, RZ, RZ, R11 ;  /* 0x000000ffff038224 */ /* 0x008fe400078e000b */
[----:B------:R-:W-:-:S05]  /*3f010*/  @!P0 IMAD.MOV.U32 R2, RZ, RZ, R10 ;  /* 0x000000ffff028224 */ /* 0x000fca00078e000a */
[----:B------:R0:W3:Y:S04]  /*3f020*/  @!P0 LDG.E.U8 R31, desc[UR42][R2.64] ;  /* 0x0000002a021f8981 */ /* 0x0000e8000c1e1100 */
[----:B----4-:R-:W-:Y:S04]  /*3f030*/  STL [R1+0x3280], R41 ;  /* 0x0032802901007387 */ /* 0x010fe80000100800 */
[----:B------:R-:W4:Y:S04]  /*3f040*/  LDL R13, [R1+0x2328] ;  /* 0x00232800010d7983 */ /* 0x000f280000100800 */
[----:B------:R-:W4:Y:S04]  /*3f050*/  LDL R12, [R1+0x2374] ;  /* 0x00237400010c7983 */ /* 0x000f280000100800 */
[----:B------:R4:W4:Y:S04]  /*3f060*/  @!P1 LDG.E.U8 R27, desc[UR42][R4.64] ;  /* 0x0000002a041b9981 */ /* 0x000928000c1e1100 */
[----:B------:R-:W-:Y:S04]  /*3f070*/  STL [R1+0x3284], R39 ;  /* 0x0032842701007387 */ /* 0x000fe80000100800 */
[----:B------:R-:W4:Y:S04]  /*3f080*/  LDL R7, [R1+0x233c] ;  /* 0x00233c0001077983 */ /* 0x000f280000100800 */
[----:B------:R-:W4:Y:S04]  /*3f090*/  LDL R6, [R1+0x2370] ;  /* 0x0023700001067983 */ /* 0x000f280000100800 */
[----:B------:R-:W-:Y:S04]  /*3f0a0*/  STL [R1+0x3288], R37 ;  /* 0x0032882501007387 */ /* 0x000fe80000100800 */
[----:B------:R-:W4:Y:S04]  /*3f0b0*/  LDL R15, [R1+0x2338] ;  /* 0x00233800010f7983 */ /* 0x000f280000100800 */
[----:B------:R-:W4:Y:S04]  /*3f0c0*/  LDL R14, [R1+0x2384] ;  /* 0x00238400010e7983 */ /* 0x000f280000100800 */
[----:B------:R-:W-:Y:S04]  /*3f0d0*/  STL [R1+0x328c], R35 ;  /* 0x00328c2301007387 */ /* 0x000fe80000100800 */
[----:B------:R-:W4:Y:S04]  /*3f0e0*/  LDL R9, [R1+0x234c] ;  /* 0x00234c0001097983 */ /* 0x000f280000100800 */
[----:B------:R-:W4:Y:S01]  /*3f0f0*/  LDL R8, [R1+0x2380] ;  /* 0x0023800001087983 */ /* 0x000f220000100800 */
[----:B0-----:R-:W-:-:S03]  /*3f100*/  PRMT R2, RZ, 0x7610, R2 ;  /* 0x00007610ff027816 */ /* 0x001fc60000000002 */
        /* <DEDUP_REMOVED lines=12> */
[----:B------:R-:W-:-:S02]  /*3f1d0*/  PRMT R3, RZ, 0x7610, R3 ;  /* 0x00007610ff037816 */ /* 0x000fc40000000003 */
[----:B0-----:R-:W-:-:S04]  /*3f1e0*/  PRMT R4, RZ, 0x7610, R4 ;  /* 0x00007610ff047816 */ /* 0x001fc80000000004 */
[----:B------:R0:W4:Y:S01]  /*3f1f0*/  @!P1 LDG.E.U8 R3, desc[UR42][R6.64] ;  /* 0x0000002a06039981 */ /* 0x000122000c1e1100 */
[----:B------:R-:W-:Y:S01]  /*3f200*/  PRMT R5, RZ, 0x7610, R5 ;  /* 0x00007610ff057816 */ /* 0x000fe20000000005 */
[----:B0-----:R-:W-:Y:S02]  /*3f210*/  @!P0 IMAD.MOV.U32 R7, RZ, RZ, R15 ;  /* 0x000000ffff078224 */ /* 0x001fe400078e000f */
[----:B------:R-:W-:-:S05]  /*3f220*/  @!P0 IMAD.MOV.U32 R6, RZ, RZ, R14 ;  /* 0x000000ffff068224 */ /* 0x000fca00078e000e */
[----:B------:R0:W4:Y:S04]  /*3f230*/  @!P0 LDG.E.U8 R4, desc[UR42][R6.64] ;  /* 0x0000002a06048981 */ /* 0x000128000c1e1100 */
[----:B------:R2:W4:Y:S01]  /*3f240*/  @!P1 LDG.E.U8 R5, desc[UR42][R8.64] ;  /* 0x0000002a08059981 */ /* 0x000522000c1e1100 */
[----:B0-----:R-:W-:Y:S02]  /*3f250*/  PRMT R6, RZ, 0x7610, R6 ;  /* 0x00007610ff067816 */ /* 0x001fe40000000006 */
[----:B------:R-:W-:Y:S01]  /*3f260*/  PRMT R7, RZ, 0x7610, R7 ;  /* 0x00007610ff077816 */ /* 0x000fe20000000007 */
[----:B--2---:R-:W-:Y:S02]  /*3f270*/  @!P0 IMAD.MOV.U32 R9, RZ, RZ, R19 ;  /* 0x000000ffff098224 */ /* 0x004fe400078e0013 */
[----:B------:R-:W-:-:S05]  /*3f280*/  @!P0 IMAD.MOV.U32 R8, RZ, RZ, R17 ;  /* 0x000000ffff088224 */ /* 0x000fca00078e0011 */
[----:B------:R0:W2:Y:S04]  /*3f290*/  @!P0 LDG.E.U8 R6, desc[UR42][R8.64] ;  /* 0x0000002a08068981 */ /* 0x0000a8000c1e1100 */
[----:B---3--:R4:W3:Y:S01]  /*3f2a0*/  @!P1 LDG.E.U8 R7, desc[UR42][R10.64] ;  /* 0x0000002a0a079981 */ /* 0x0088e2000c1e1100 */
[----:B0-----:R-:W-:Y:S01]  /*3f2b0*/  PRMT R8, RZ, 0x7610, R8 ;  /* 0x00007610ff087816 */ /* 0x001fe20000000008 */
[----:B----4-:R-:W-:Y:S02]  /*3f2c0*/  @!P0 IMAD.MOV.U32 R10, RZ, RZ, R16 ;  /* 0x000000ffff0a8224 */ /* 0x010fe400078e0010 */
[----:B------:R-:W-:Y:S01]  /*3f2d0*/  @!P0 IMAD.MOV.U32 R11, RZ, RZ, R18 ;  /* 0x000000ffff0b8224 */ /* 0x000fe200078e0012 */
[----:B------:R0:W-:Y:S04]  /*3f2e0*/  STL [R1+0x329c], R2 ;  /* 0x00329c0201007387 */ /* 0x0001e80000100800 */
[----:B------:R-:W4:Y:S04]  /*3f2f0*/  LDL R13, [R1+0x236c] ;  /* 0x00236c00010d7983 */ /* 0x000f280000100800 */
[----:B------:R-:W4:Y:S04]  /*3f300*/  LDL R12, [R1+0x23a4] ;  /* 0x0023a400010c7983 */ /* 0x000f280000100800 */
[----:B------:R-:W4:Y:S04]  /*3f310*/  @!P0 LDG.E.U8 R8, desc[UR42][R10.64] ;  /* 0x0000002a0a088981 */ /* 0x000f28000c1e1100 */
[----:B------:R1:W-:Y:S04]  /*3f320*/  STL [R1+0x32a0], R3 ;  /* 0x0032a00301007387 */ /* 0x0003e80000100800 */
[----:B0-----:R-:W4:Y:S04]  /*3f330*/  LDL R2, [R1+0x23a8] ;  /* 0x0023a80001027983 */ /* 0x001f280000100800 */
[----:B-1----:R-:W4:Y:S04]  /*3f340*/  LDL R3, [R1+0x2368] ;  /* 0x0023680001037983 */ /* 0x002f280000100800 */
[----:B------:R-:W-:Y:S04]  /*3f350*/  STL [R1+0x32a4], R4 ;  /* 0x0032a40401007387 */ /* 0x000fe80000100800 */
[----:B------:R-:W4:Y:S04]  /*3f360*/  LDL R15, [R1+0x237c] ;  /* 0x00237c00010f7983 */ /* 0x000f280000100800 */
[----:B------:R-:W4:Y:S04]  /*3f370*/  LDL R14, [R1+0x23b4] ;  /* 0x0023b400010e7983 */ /* 0x000f280000100800 */
[----:B------:R-:W-:Y:S04]  /*3f380*/  STL [R1+0x32a8], R5 ;  /* 0x0032a80501007387 */ /* 0x000fe80000100800 */
[----:B------:R-:W4:Y:S04]  /*3f390*/  LDL R21, [R1+0x2378] ;  /* 0x0023780001157983 */ /* 0x000f280000100800 */
[----:B------:R-:W4:Y:S01]  /*3f3a0*/  LDL R17, [R1+0x23b8] ;  /* 0x0023b80001117983 */ /* 0x000f220000100800 */
[----:B------:R-:W-:-:S03]  /*3f3b0*/  PRMT R9, RZ, 0x7610, R9 ;  /* 0x00007610ff097816 */ /* 0x000fc60000000009 */
[----:B--2---:R-:W-:Y:S04]  /*3f3c0*/  STL [R1+0x32ac], R6 ;  /* 0x0032ac0601007387 */ /* 0x004fe80000100800 */
[----:B---3--:R0:W-:Y:S04]  /*3f3d0*/  STL [R1+0x32b0], R7 ;  /* 0x0032b00701007387 */ /* 0x0081e80000100800 */
[----:B------:R-:W2:Y:S04]  /*3f3e0*/  LDL R16, [R1+0x2390] ;  /* 0x0023900001107983 */ /* 0x000ea80000100800 */
[----:B0-----:R-:W3:Y:S04]  /*3f3f0*/  LDL R7, [R1+0x23c4] ;  /* 0x0023c40001077983 */ /* 0x001ee80000100800 */
[----:B----4-:R0:W4:Y:S04]  /*3f400*/  @!P1 LDG.E.U8 R9, desc[UR42][R12.64] ;  /* 0x0000002a0c099981 */ /* 0x010128000c1e1100 */
[----:B------:R-:W-:Y:S04]  /*3f410*/  STL [R1+0x32b4], R8 ;  /* 0x0032b40801007387 */ /* 0x000fe80000100800 */
[----:B------:R-:W4:Y:S04]  /*3f420*/  LDL R5, [R1+0x238c] ;  /* 0x00238c0001057983 */ /* 0x000f280000100800 */
[----:B------:R-:W4:Y:S01]  /*3f430*/  LDL R4, [R1+0x23c8] ;  /* 0x0023c80001047983 */ /* 0x000f220000100800 */
[----:B------:R-:W-:-:S02]  /*3f440*/  PRMT R10, RZ, 0x7610, R10 ;  /* 0x00007610ff0a7816 */ /* 0x000fc4000000000a */
[----:B------:R-:W-:Y:S01]  /*3f450*/  PRMT R11, RZ, 0x7610, R11 ;  /* 0x00007610ff0b7816 */ /* 0x000fe2000000000b */
[----:B0-----:R-:W-:Y:S02]  /*3f460*/  @!P0 IMAD.MOV.U32 R12, RZ, RZ, R2 ;  /* 0x000000ffff0c8224 */ /* 0x001fe400078e0002 */
[----:B------:R-:W-:-:S05]  /*3f470*/  @!P0 IMAD.MOV.U32 R13, RZ, RZ, R3 ;  /* 0x000000ffff0d8224 */ /* 0x000fca00078e0003 */
[----:B------:R0:W4:Y:S02]  /*3f480*/  @!P0 LDG.E.U8 R10, desc[UR42][R12.64] ;  /* 0x0000002a0c0a8981 */ /* 0x000124000c1e1100 */
[----:B0-----:R-:W-:Y:S02]  /*3f490*/  PRMT R12, RZ, 0x7610, R12 ;  /* 0x00007610ff0c7816 */ /* 0x001fe4000000000c */
[----:B------:R0:W4:Y:S02]  /*3f4a0*/  @!P1 LDG.E.U8 R11, desc[UR42][R14.64] ;  /* 0x0000002a0e0b9981 */ /* 0x000124000c1e1100 */
[----:B0-----:R-:W-:Y:S02]  /*3f4b0*/  @!P0 IMAD.MOV.U32 R14, RZ, RZ, R17 ;  /* 0x000000ffff0e8224 */ /* 0x001fe400078e0011 */
[----:B------:R-:W-:-:S05]  /*3f4c0*/  @!P0 IMAD.MOV.U32 R15, RZ, RZ, R21 ;  /* 0x000000ffff0f8224 */ /* 0x000fca00078e0015 */
[----:B------:R0:W4:Y:S01]  /*3f4d0*/  @!P0 LDG.E.U8 R12, desc[UR42][R14.64] ;  /* 0x0000002a0e0c8981 */ /* 0x000122000c1e1100 */
[----:B------:R-:W-:Y:S02]  /*3f4e0*/  PRMT R13, RZ, 0x7610, R13 ;  /* 0x00007610ff0d7816 */ /* 0x000fe4000000000d */
[----:B0-----:R-:W-:Y:S01]  /*3f4f0*/  PRMT R14, RZ, 0x7610, R14 ;  /* 0x00007610ff0e7816 */ /* 0x001fe2000000000e */
[----:B--2---:R-:W-:Y:S02]  /*3f500*/  @!P1 IMAD.MOV.U32 R17, RZ, RZ, R16 ;  /* 0x000000ffff119224 */ /* 0x004fe400078e0010 */
[----:B---3--:R-:W-:-:S05]  /*3f510*/  @!P1 IMAD.MOV.U32 R16, RZ, RZ, R7 ;  /* 0x000000ffff109224 */ /* 0x008fca00078e0007 */
[----:B------:R0:W2:Y:S04]  /*3f520*/  @!P1 LDG.E.U8 R13, desc[UR42][R16.64] ;  /* 0x0000002a100d9981 */ /* 0x0000a8000c1e1100 */
[----:B----4-:R-:W-:Y:S04]  /*3f530*/  STL [R1+0x32b8], R9 ;  /* 0x0032b80901007387 */ /* 0x010fe80000100800 */
[----:B------:R-:W3:Y:S04]  /*3f540*/  LDL R19, [R1+0x23a0] ;  /* 0x0023a00001137983 */ /* 0x000ee80000100800 */
[----:B------:R-:W3:Y:S04]  /*3f550*/  LDL R18, [R1+0x23d4] ;  /* 0x0023d40001127983 */ /* 0x000ee80000100800 */
[----:B------:R-:W4:Y:S04]  /*3f560*/  LDL R2, [R1+0x23d8] ;  /* 0x0023d80001027983 */ /* 0x000f280000100800 */
[----:B------:R-:W4:Y:S01]  /*3f570*/  LDL R3, [R1+0x239c] ;  /* 0x00239c0001037983 */ /* 0x000f220000100800 */
[----:B0-----:R-:W-:-:S02]  /*3f580*/  @!P0 IMAD.MOV.U32 R16, RZ, RZ, R4 ;  /* 0x000000ffff108224 */ /* 0x001fc400078e0004 */
[----:B------:R-:W-:-:S05]  /*3f590*/  @!P0 IMAD.MOV.U32 R17, RZ, RZ, R5 ;  /* 0x000000ffff118224 */ /* 0x000fca00078e0005 */
[----:B------:R-:W4:Y:S04]  /*3f5a0*/  @!P0 LDG.E.U8 R14, desc[UR42][R16.64] ;  /* 0x0000002a100e8981 */ /* 0x000f28000c1e1100 */
[----:B------:R0:W-:Y:S04]  /*3f5b0*/  STL [R1+0x32bc], R10 ;  /* 0x0032bc0a01007387 */ /* 0x0001e80000100800 */
[----:B------:R-:W4:Y:S04]  /*3f5c0*/  LDL R20, [R1+0x23b0] ;  /* 0x0023b00001147983 */ /* 0x000f280000100800 */
[----:B0-----:R-:W4:Y:S04]  /*3f5d0*/  LDL R10, [R1+0x23e4] ;  /* 0x0023e400010a7983 */ /* 0x001f280000100800 */
[----:B------:R-:W-:Y:S04]  /*3f5e0*/  STL [R1+0x32c0], R11 ;  /* 0x0032c00b01007387 */ /* 0x000fe80000100800 */
[----:B------:R-:W4:Y:S04]  /*3f5f0*/  LDL R9, [R1+0x23ac] ;  /* 0x0023ac0001097983 */ /* 0x000f280000100800 */
[----:B------:R-:W4:Y:S04]  /*3f600*/  LDL R8, [R1+0x23e8] ;  /* 0x0023e80001087983 */ /* 0x000f280000100800 */
[----:B------:R-:W4:Y:S04]  /*3f610*/  LDL R6, [R1+0x23f4] ;  /* 0x0023f40001067983 */ /* 0x000f280000100800 */
[----:B------:R0:W-:Y:S04]  /*3f620*/  STL [R1+0x32c4], R12 ;  /* 0x0032c40c01007387 */ /* 0x0001e80000100800 */
[----:B------:R-:W4:Y:S04]  /*3f630*/  LDL R22, [R1+0x23c0] ;  /* 0x0023c00001167983 */ /* 0x000f280000100800 */
[----:B------:R-:W4:Y:S01]  /*3f640*/  LDL R7, [R1+0x23f8] ;  /* 0x0023f80001077983 */ /* 0x000f220000100800 */
[----:B------:R-:W-:-:S03]  /*3f650*/  PRMT R15, RZ, 0x7610, R15 ;  /* 0x00007610ff0f7816 */ /* 0x000fc6000000000f */
[----:B--2---:R1:W-:Y:S04]  /*3f660*/  STL [R1+0x32c8], R13 ;  /* 0x0032c80d01007387 */ /* 0x0043e80000100800 */
[----:B0-----:R-:W2:Y:S04]  /*3f670*/  LDL R12, [R1+0x23bc] ;  /* 0x0023bc00010c7983 */ /* 0x001ea80000100800 */
[----:B------:R-:W2:Y:S04]  /*3f680*/  LDL R5, [R1+0x23d0] ;  /* 0x0023d00001057983 */ /* 0x000ea80000100800 */
[----:B------:R-:W2:Y:S04]  /*3f690*/  LDL R4, [R1+0x2404] ;  /* 0x0024040001047983 */ /* 0x000ea80000100800 */
[----:B---3--:R4:W3:Y:S02]  /*3f6a0*/  @!P1 LDG.E.U8 R15, desc[UR42][R18.64] ;  /* 0x0000002a120f9981 */ /* 0x0088e4000c1e1100 */
[----:B----4-:R-:W-:-:S02]  /*3f6b0*/  @!P0 IMAD.MOV.U32 R18, RZ, RZ, R2 ;  /* 0x000000ffff128224 */ /* 0x010fc400078e0002 */
[----:B------:R0:W-:Y:S04]  /*3f6c0*/  STL [R1+0x32cc], R14 ;  /* 0x0032cc0e01007387 */ /* 0x0001e80000100800 */
[----:B------:R-:W4:Y:S01]  /*3f6d0*/  LDL R2, [R1+0x2408] ;  /* 0x0024080001027983 */ /* 0x000f220000100800 */
[----:B------:R-:W-:Y:S01]  /*3f6e0*/  @!P0 IMAD.MOV.U32 R19, RZ, RZ, R3 ;  /* 0x000000ffff138224 */ /* 0x000fe200078e0003 */
[----:B------:R-:W-:Y:S02]  /*3f6f0*/  PRMT R16, RZ, 0x7610, R16 ;  /* 0x00007610ff107816 */ /* 0x000fe40000000010 */
[----:B------:R-:W3:Y:S01]  /*3f700*/  LDL R3, [R1+0x23cc] ;  /* 0x0023cc0001037983 */ /* 0x000ee20000100800 */
[----:B------:R-:W-:Y:S01]  /*3f710*/  @!P1 IMAD.MOV.U32 R21, RZ, RZ, R20 ;  /* 0x000000ffff159224 */ /* 0x000fe200078e0014 */
[----:B------:R-:W-:-:S02]  /*3f720*/  PRMT R17, RZ, 0x7610, R17 ;  /* 0x00007610ff117816 */ /* 0x000fc40000000011 */
[----:B------:R-:W3:Y:S04]  /*3f730*/  LDL R11, [R1+0x23e0] ;  /* 0x0023e000010b7983 */ /* 0x000ee80000100800 */
[----:B------:R0:W3:Y:S04]  /*3f740*/  @!P0 LDG.E.U8 R16, desc[UR42][R18.64] ;  /* 0x0000002a12108981 */ /* 0x0000e8000c1e1100 */
[----:B-1----:R-:W3:Y:S01]  /*3f750*/  LDL R13, [R1+0x23ec] ;  /* 0x0023ec00010d7983 */ /* 0x002ee20000100800 */
[----:B------:R-:W-:Y:S01]  /*3f760*/  PRMT R26, RZ, 0x7610, R26 ;  /* 0x00007610ff1a7816 */ /* 0x000fe2000000001a */
[----:B------:R-:W-:Y:S01]  /*3f770*/  @!P1 IMAD.MOV.U32 R20, RZ, RZ, R10 ;  /* 0x000000ffff149224 */ /* 0x000fe200078e000a */
[----:B------:R-:W-:Y:S01]  /*3f780*/  PRMT R30, RZ, 0x7610, R30 ;  /* 0x00007610ff1e7816 */ /* 0x000fe2000000001e */
[----:B------:R-:W3:Y:S04]  /*3f790*/  LDL R10, [R1+0x2414] ;  /* 0x00241400010a7983 */ /* 0x000ee80000100800 */
[----:B------:R1:W3:Y:S04]  /*3f7a0*/  @!P1 LDG.E.U8 R17, desc[UR42][R20.64] ;  /* 0x0000002a14119981 */ /* 0x0002e8000c1e1100 */
[----:B------:R-:W3:Y:S04]  /*3f7b0*/  LDL R31, [R1+0x2468] ;  /* 0x00246800011f7983 */ /* 0x000ee80000100800 */
[----:B------:R-:W3:Y:S04]  /*3f7c0*/  LDL R33, [R1+0x242c] ;  /* 0x00242c0001217983 */ /* 0x000ee80000100800 */
[----:B------:R-:W3:Y:S01]  /*3f7d0*/  LDL R27, [R1+0x2440] ;  /* 0x00244000011b7983 */ /* 0x000ee20000100800 */
[----:B0-----:R-:W-:-:S03]  /*3f7e0*/  PRMT R19, RZ, 0x7610, R19 ;  /* 0x00007610ff137816 */ /* 0x001fc60000000013 */
[----:B------:R-:W3:Y:S01]  /*3f7f0*/  LDL R14, [R1+0x2474] ;  /* 0x00247400010e7983 */ /* 0x000ee20000100800 */
[----:B-1----:R-:W-:Y:S02]  /*3f800*/  @!P0 IMAD.MOV.U32 R20, RZ, RZ, R8 ;  /* 0x000000ffff148224 */ /* 0x002fe400078e0008 */
[----:B------:R-:W-:Y:S01]  /*3f810*/  @!P0 IMAD.MOV.U32 R21, RZ, RZ, R9 ;  /* 0x000000ffff158224 */ /* 0x000fe200078e0009 */
[----:B------:R-:W3:Y:S04]  /*3f820*/  LDL R8, [R1+0x2418] ;  /* 0x0024180001087983 */ /* 0x000ee80000100800 */
[----:B------:R-:W3:Y:S01]  /*3f830*/  LDL R9, [R1+0x23dc] ;  /* 0x0023dc0001097983 */ /* 0x000ee20000100800 */
[----:B------:R-:W-:Y:S02]  /*3f840*/  @!P1 IMAD.MOV.U32 R23, RZ, RZ, R22 ;  /* 0x000000ffff179224 */ /* 0x000fe400078e0016 */
[----:B------:R-:W-:-:S02]  /*3f850*/  @!P1 IMAD.MOV.U32 R22, RZ, RZ, R6 ;  /* 0x000000ffff169224 */ /* 0x000fc400078e0006 */
[----:B------:R-:W3:Y:S04]  /*3f860*/  LDL R6, [R1+0x2424] ;  /* 0x0024240001067983 */ /* 0x000ee80000100800 */
[----:B------:R0:W3:Y:S01]  /*3f870*/  @!P1 LDG.E.U8 R19, desc[UR42][R22.64] ;  /* 0x0000002a16139981 */ /* 0x0000e2000c1e1100 */
[----:B------:R-:W-:-:S06]  /*3f880*/  PRMT R18, RZ, 0x7610, R18 ;  /* 0x00007610ff127816 */ /* 0x000fcc0000000012 */
[----:B------:R1:W3:Y:S01]  /*3f890*/  @!P0 LDG.E.U8 R18, desc[UR42][R20.64] ;  /* 0x0000002a14128981 */ /* 0x0002e2000c1e1100 */
[----:B0-----:R-:W-:-:S03]  /*3f8a0*/  @!P0 IMAD.MOV.U32 R22, RZ, RZ, R7 ;  /* 0x000000ffff168224 */ /* 0x001fc600078e0007 */
[----:B------:R-:W3:Y:S01]  /*3f8b0*/  LDL R7, [R1+0x23f0] ;  /* 0x0023f00001077983 */ /* 0x000ee20000100800 */
[----:B-1----:R-:W-:Y:S01]  /*3f8c0*/  PRMT R21, RZ, 0x7610, R21 ;  /* 0x00007610ff157816 */ /* 0x002fe20000000015 */
[----:B--2---:R-:W-:Y:S02]  /*3f8d0*/  @!P0 IMAD.MOV.U32 R23, RZ, RZ, R12 ;  /* 0x000000ffff178224 */ /* 0x004fe400078e000c */
[----:B------:R-:W2:Y:S01]  /*3f8e0*/  LDL R12, [R1+0x2428] ;  /* 0x00242800010c7983 */ /* 0x000ea20000100800 */
[----:B------:R-:W-:Y:S02]  /*3f8f0*/  @!P1 IMAD.MOV.U32 R24, RZ, RZ, R4 ;  /* 0x000000ffff189224 */ /* 0x000fe400078e0004 */
[----:B------:R-:W-:Y:S01]  /*3f900*/  @!P1 IMAD.MOV.U32 R25, RZ, RZ, R5 ;  /* 0x000000ffff199224 */ /* 0x000fe200078e0005 */
[----:B------:R-:W2:Y:S04]  /*3f910*/  LDL R4, [R1+0x2434] ;  /* 0x0024340001047983 */ /* 0x000ea80000100800 */
[----:B------:R-:W2:Y:S04]  /*3f920*/  LDL R5, [R1+0x2400] ;  /* 0x0024000001057983 */ /* 0x000ea80000100800 */
[----:B------:R4:W2:Y:S02]  /*3f930*/  @!P1 LDG.E.U8 R21, desc[UR42][R24.64] ;  /* 0x0000002a18159981 */ /* 0x0008a4000c1e1100 */
[----:B----4-:R-:W-:-:S02]  /*3f940*/  @!P0 IMAD.MOV.U32 R24, RZ, RZ, R2 ;  /* 0x000000ffff188224 */ /* 0x010fc400078e0002 */
[----:B------:R-:W4:Y:S01]  /*3f950*/  LDL R2, [R1+0x2438] ;  /* 0x0024380001027983 */ /* 0x000f220000100800 */
[----:B---3--:R-:W-:-:S03]  /*3f960*/  @!P0 IMAD.MOV.U32 R25, RZ, RZ, R3 ;  /* 0x000000ffff198224 */ /* 0x008fc600078e0003 */
[----:B------:R-:W3:Y:S01]  /*3f970*/  LDL R3, [R1+0x23fc] ;  /* 0x0023fc0001037983 */ /* 0x000ee20000100800 */
[----:B------:R-:W-:-:S06]  /*3f980*/  PRMT R20, RZ, 0x7610, R20 ;  /* 0x00007610ff147816 */ /* 0x000fcc0000000014 */
[----:B------:R0:W3:Y:S02]  /*3f990*/  @!P0 LDG.E.U8 R20, desc[UR42][R22.64] ;  /* 0x0000002a16148981 */ /* 0x0000e4000c1e1100 */
[----:B0-----:R-:W-:Y:S02]  /*3f9a0*/  PRMT R22, RZ, 0x7610, R22 ;  /* 0x00007610ff167816 */ /* 0x001fe40000000016 */
[----:B------:R-:W-:-:S04]  /*3f9b0*/  PRMT R23, RZ, 0x7610, R23 ;  /* 0x00007610ff177816 */ /* 0x000fc80000000017 */
[----:B------:R0:W3:Y:S01]  /*3f9c0*/  @!P0 LDG.E.U8 R22, desc[UR42][R24.64] ;  /* 0x0000002a18168981 */ /* 0x0000e2000c1e1100 */
[----:B------:R-:W-:Y:S02]  /*3f9d0*/  @!P0 IMAD.MOV.U32 R28, RZ, RZ, R8 ;  /* 0x000000ffff1c8224 */ /* 0x000fe400078e0008 */
[----:B------:R-:W-:Y:S01]  /*3f9e0*/  @!P0 IMAD.MOV.U32 R29, RZ, RZ, R9 ;  /* 0x000000ffff1d8224 */ /* 0x000fe200078e0009 */
[----:B------:R-:W3:Y:S04]  /*3f9f0*/  LDL R8, [R1+0x2448] ;  /* 0x0024480001087983 */ /* 0x000ee80000100800 */
[----:B------:R-:W3:Y:S01]  /*3fa00*/  LDL R9, [R1+0x240c] ;  /* 0x00240c0001097983 */ /* 0x000ee20000100800 */
[----:B0-----:R-:W-:Y:S02]  /*3fa10*/  @!P1 IMAD.MOV.U32 R24, RZ, RZ, R10 ;  /* 0x000000ffff189224 */ /* 0x001fe400078e000a */
[----:B------:R-:W-:Y:S01]  /*3fa20*/  @!P1 IMAD.MOV.U32 R25, RZ, RZ, R11 ;  /* 0x000000ffff199224 */ /* 0x000fe200078e000b */
[----:B------:R-:W3:Y:S04]  /*3fa30*/  LDL R10, [R1+0x2444] ;  /* 0x00244400010a7983 */ /* 0x000ee80000100800 */
[----:B------:R-:W3:Y:S04]  /*3fa40*/  LDL R11, [R1+0x2410] ;  /* 0x00241000010b7983 */ /* 0x000ee80000100800 */
[----:B------:R0:W3:Y:S02]  /*3fa50*/  @!P1 LDG.E.U8 R23, desc[UR42][R24.64] ;  /* 0x0000002a18179981 */ /* 0x0000e4000c1e1100 */
[----:B0-----:R-:W-:-:S02]  /*3fa60*/  PRMT R24, RZ, 0x7610, R24 ;  /* 0x00007610ff187816 */ /* 0x001fc40000000018 */
[----:B------:R-:W-:-:S04]  /*3fa70*/  PRMT R25, RZ, 0x7610, R25 ;  /* 0x00007610ff197816 */ /* 0x000fc80000000019 */
[----:B------:R0:W3:Y:S02]  /*3fa80*/  @!P0 LDG.E.U8 R24, desc[UR42][R28.64] ;  /* 0x0000002a1c188981 */ /* 0x0000e4000c1e1100 */
[----:B0-----:R-:W-:Y:S02]  /*3fa90*/  @!P1 IMAD.MOV.U32 R28, RZ, RZ, R6 ;  /* 0x000000ffff1c9224 */ /* 0x001fe400078e0006 */
[----:B------:R-:W-:Y:S01]  /*3faa0*/  @!P1 IMAD.MOV.U32 R29, RZ, RZ, R7 ;  /* 0x000000ffff1d9224 */ /* 0x000fe200078e0007 */
[----:B------:R-:W3:Y:S04]  /*3fab0*/  LDL R6, [R1+0x2454] ;  /* 0x0024540001067983 */ /* 0x000ee80000100800 */
[----:B------:R-:W3:Y:S04]  /*3fac0*/  LDL R7, [R1+0x2420] ;  /* 0x0024200001077983 */ /* 0x000ee80000100800 */
[----:B------:R0:W3:Y:S02]  /*3fad0*/  @!P1 LDG.E.U8 R25, desc[UR42][R28.64] ;  /* 0x0000002a1c199981 */ /* 0x0000e4000c1e1100 */
[----:B0-----:R-:W-:Y:S01]  /*3fae0*/  @!P0 IMAD.MOV.U32 R29, RZ, RZ, R13 ;  /* 0x000000ffff1d8224 */ /* 0x001fe200078e000d */
[----:B------:R-:W-:Y:S01]  /*3faf0*/  PRMT R32, RZ, 0x7610, R32 ;  /* 0x00007610ff207816 */ /* 0x000fe20000000020 */
[----:B------:R-:W3:Y:S01]  /*3fb00*/  LDL R13, [R1+0x243c] ;  /* 0x00243c00010d7983 */ /* 0x000ee20000100800 */
        /* <DEDUP_REMOVED lines=12> */
[----:B------:R-:W-:-:S03]  /*3fbd0*/  PRMT R34, RZ, 0x7610, R34 ;  /* 0x00007610ff227816 */ /* 0x000fc60000000022 */
[----:B------:R0:W3:Y:S01]  /*3fbe0*/  @!P0 LDG.E.U8 R32, desc[UR42][R28.64] ;  /* 0x0000002a1c208981 */ /* 0x0000e2000c1e1100 */
[----:B------:R-:W-:Y:S02]  /*3fbf0*/  PRMT R36, RZ, 0x7610, R36 ;  /* 0x00007610ff247816 */ /* 0x000fe40000000024 */
[----:B------:R-:W-:Y:S01]  /*3fc00*/  PRMT R38, RZ, 0x7610, R38 ;  /* 0x00007610ff267816 */ /* 0x000fe20000000026 */
[----:B0-----:R-:W-:Y:S02]  /*3fc10*/  @!P1 IMAD.MOV.U32 R28, RZ, RZ, R10 ;  /* 0x000000ffff1c9224 */ /* 0x001fe400078e000a */
[----:B------:R-:W-:Y:S01]  /*3fc20*/  @!P1 IMAD.MOV.U32 R29, RZ, RZ, R11 ;  /* 0x000000ffff1d9224 */ /* 0x000fe200078e000b */
[----:B------:R-:W3:Y:S04]  /*3fc30*/  LDL R10, [R1+0x2484] ;  /* 0x00248400010a7983 */ /* 0x000ee80000100800 */
[----:B------:R-:W3:Y:S04]  /*3fc40*/  LDL R11, [R1+0x2450] ;  /* 0x00245000010b7983 */ /* 0x000ee80000100800 */
[----:B------:R0:W3:Y:S02]  /*3fc50*/  @!P1 LDG.E.U8 R34, desc[UR42][R28.64] ;  /* 0x0000002a1c229981 */ /* 0x0000e4000c1e1100 */
[----:B0-----:R-:W-:-:S02]  /*3fc60*/  @!P0 IMAD.MOV.U32 R28, RZ, RZ, R8 ;  /* 0x000000ffff1c8224 */ /* 0x001fc400078e0008 */
[----:B------:R-:W-:Y:S01]  /*3fc70*/  @!P0 IMAD.MOV.U32 R29, RZ, RZ, R9 ;  /* 0x000000ffff1d8224 */ /* 0x000fe200078e0009 */
[----:B------:R-:W3:Y:S04]  /*3fc80*/  LDL R8, [R1+0x2480] ;  /* 0x0024800001087983 */ /* 0x000ee80000100800 */
[----:B------:R-:W3:Y:S04]  /*3fc90*/  LDL R9, [R1+0x244c] ;  /* 0x00244c0001097983 */ /* 0x000ee80000100800 */
[----:B------:R0:W3:Y:S01]  /*3fca0*/  @!P0 LDG.E.U8 R36, desc[UR42][R28.64] ;  /* 0x0000002a1c248981 */ /* 0x0000e2000c1e1100 */
[----:B------:R-:W-:Y:S01]  /*3fcb0*/  PRMT R40, RZ, 0x7610, R40 ;  /* 0x00007610ff287816 */ /* 0x000fe20000000028 */
[----:B0-----:R-:W-:-:S02]  /*3fcc0*/  @!P1 IMAD.MOV.U32 R28, RZ, RZ, R6 ;  /* 0x000000ffff1c9224 */ /* 0x001fc400078e0006 */
[----:B------:R-:W-:Y:S01]  /*3fcd0*/  @!P1 IMAD.MOV.U32 R29, RZ, RZ, R7 ;  /* 0x000000ffff1d9224 */ /* 0x000fe200078e0007 */
[----:B------:R-:W3:Y:S04]  /*3fce0*/  LDL R6, [R1+0x248c] ;  /* 0x00248c0001067983 */ /* 0x000ee80000100800 */
[----:B------:R-:W3:Y:S04]  /*3fcf0*/  LDL R7, [R1+0x2460] ;  /* 0x0024600001077983 */ /* 0x000ee80000100800 */
[----:B------:R2:W3:Y:S02]  /*3fd00*/  @!P1 LDG.E.U8 R38, desc[UR42][R28.64] ;  /* 0x0000002a1c269981 */ /* 0x0004e4000c1e1100 */
[----:B--2---:R-:W-:-:S02]  /*3fd10*/  @!P0 IMAD.MOV.U32 R28, RZ, RZ, R4 ;  /* 0x000000ffff1c8224 */ /* 0x004fc400078e0004 */
        /* <DEDUP_REMOVED lines=8> */
[----:B------:R-:W-:Y:S02]  /*3fda0*/  PRMT R42, RZ, 0x7610, R42 ;  /* 0x00007610ff2a7816 */ /* 0x000fe4000000002a */
[----:B------:R-:W-:-:S04]  /*3fdb0*/  PRMT R44, RZ, 0x7610, R44 ;  /* 0x00007610ff2c7816 */ /* 0x000fc8000000002c */
[----:B------:R0:W3:Y:S01]  /*3fdc0*/  @!P1 LDG.E.U8 R42, desc[UR42][R28.64] ;  /* 0x0000002a1c2a9981 */ /* 0x0000e2000c1e1100 */
[----:B------:R-:W-:Y:S01]  /*3fdd0*/  PRMT R46, RZ, 0x7610, R46 ;  /* 0x00007610ff2e7816 */ /* 0x000fe2000000002e */
[----:B0-----:R-:W-:Y:S02]  /*3fde0*/  @!P0 IMAD.MOV.U32 R28, RZ, RZ, R31 ;  /* 0x000000ffff1c8224 */ /* 0x001fe400078e001f */
[----:B------:R-:W-:-:S05]  /*3fdf0*/  @!P0 IMAD.MOV.U32 R29, RZ, RZ, R33 ;  /* 0x000000ffff1d8224 */ /* 0x000fca00078e0021 */
        /* <DEDUP_REMOVED lines=20> */
[----:B------:R2:W3:Y:S02]  /*3ff40*/  @!P1 LDG.E.U8 R54, desc[UR42][R28.64] ;  /* 0x0000002a1c369981 */ /* 0x0004e4000c1e1100 */
[----:B--2---:R-:W-:Y:S02]  /*3ff50*/  @!P0 IMAD.MOV.U32 R28, RZ, RZ, R4 ;  /* 0x000000ffff1c8224 */ /* 0x004fe400078e0004 */
[----:B------:R-:W-:Y:S01]  /*3ff60*/  @!P0 IMAD.MOV.U32 R29, RZ, RZ, R5 ;  /* 0x000000ffff1d8224 */ /* 0x000fe200078e0005 */
[----:B------:R-:W-:Y:S04]  /*3ff70*/  LDS.U8 R4, [R0+UR4+0x8] ;  /* 0x0000080400047984 */ /* 0x000fe80008000000 */
[----:B------:R4:W2:Y:S02]  /*3ff80*/  @!P0 LDG.E.U8 R56, desc[UR42][R28.64] ;  /* 0x0000002a1c388981 */ /* 0x0008a4000c1e1100 */
[----:B----4-:R-:W-:-:S02]  /*3ff90*/  @!P1 IMAD.MOV.U32 R28, RZ, RZ, R2 ;  /* 0x000000ffff1c9224 */ /* 0x010fc400078e0002 */
[----:B------:R-:W0:Y:S01]  /*3ffa0*/  LDS.U8 R2, [R0+UR4+0x88] ;  /* 0x0000880400027984 */ /* 0x000e220008000000 */
[----:B---3--:R-:W-:-:S03]  /*3ffb0*/  @!P1 IMAD.MOV.U32 R29, RZ, RZ, R3 ;  /* 0x000000ffff1d9224 */ /* 0x008fc600078e0003 */
[----:B------:R-:W1:Y:S04]  /*3ffc0*/  LDS.U8 R3, [R0+UR4+0xc8] ;  /* 0x0000c80400037984 */ /* 0x000e680008000000 */
[----:B0-----:R-:W-:Y:S04]  /*3ffd0*/  STL [R1+0x1004], R2 ;  /* 0x0010040201007387 */ /* 0x001fe80000100800 */
[----:B------:R-:W0:Y:S04]  /*3ffe0*/  LDS.U8 R2, [R0+UR4+0x48] ;  /* 0x0000480400027984 */ /* 0x000e280008000000 */
[----:B-1----:R-:W-:Y:S04]  /*3fff0*/  STL [R1+0x1000], R3 ;  /* 0x0010000301007387 */ /* 0x002fe80000100800 */
[----:B------:R-:W1:Y:S04]  /*40000*/  LDS.U8 R3, [R0+UR4+0x80] ;  /* 0x0000800400037984 */ /* 0x000e680008000000 */
[----:B------:R-:W-:Y:S04]  /*40010*/  STL [R1+0xa54], R4 ;  /* 0x000a540401007387 */ /* 0x000fe80000100800 */
[----:B------:R-:W3:Y:S04]  /*40020*/  LDS.U8 R4, [R0+UR4+0xc0] ;  /* 0x0000c00400047984 */ /* 0x000ee80008000000 */
[----:B0-----:R-:W-:Y:S04]  /*40030*/  STL [R1+0xa50], R2 ;  /* 0x000a500201007387 */ /* 0x001fe80000100800 */
[----:B------:R-:W0:Y:S04]  /*40040*/  LDS.U8 R2, [R0+UR4+0x400] ;  /* 0x0004000400027984 */ /* 0x000e280008000000 */
[----:B-1----:R-:W-:Y:S04]  /*40050*/  STL [R1+0x100c], R3 ;  /* 0x00100c0301007387 */ /* 0x002fe80000100800 */
[----:B------:R-:W1:Y:S04]  /*40060*/  LDS.U8 R3, [R0+UR4+0x440] ;  /* 0x0004400400037984 */ /* 0x000e680008000000 */
[----:B---3--:R-:W-:Y:S04]  /*40070*/  STL [R1+0x1008], R4 ;  /* 0x0010080401007387 */ /* 0x008fe80000100800 */
        /* <DEDUP_REMOVED lines=39> */
[----:B-1----:R1:W-:Y:S04]  /*402f0*/  STL [R1+0x250c], R3 ;  /* 0x00250c0301007387 */ /* 0x0023e80000100800 */
[----:B---3--:R-:W-:Y:S04]  /*40300*/  STL [R1+0x10a0], R4 ;  /* 0x0010a00401007387 */ /* 0x008fe80000100800 */
[----:B------:R-:W3:Y:S04]  /*40310*/  LDS.U8 R4, [R0+UR4+0xc80] ;  /* 0x000c800400047984 */ /* 0x000ee80008000000 */
[----:B0-----:R-:W-:Y:S04]  /*40320*/  STL [R1+0x109c], R2 ;  /* 0x00109c0201007387 */ /* 0x001fe80000100800 */
[----:B------:R-:W0:Y:S01]  /*40330*/  LDS.U8 R2, [R0+UR4+0xcc0] ;  /* 0x000cc00400027984 */ /* 0x000e220008000000 */
[----:B------:R-:W-:-:S02]  /*40340*/  PRMT R58, RZ, 0x7610, R58 ;  /* 0x00007610ff3a7816 */ /* 0x000fc4000000003a */
[----:B-1----:R-:W-:Y:S01]  /*40350*/  LOP3.LUT R3, R0, 0x10, RZ, 0x3c, !PT ;  /* 0x0000001000037812 */ /* 0x002fe200078e3cff */
[----:B------:R-:W-:Y:S04]  /*40360*/  STL [R1+0x258c], R0 ;  /* 0x00258c0001007387 */ /* 0x000fe80000100800 */
[----:B---3--:R-:W-:Y:S04]  /*40370*/  STL [R1+0x2518], R4 ;  /* 0x0025180401007387 */ /* 0x008fe80000100800 */
[----:B------:R-:W1:Y:S04]  /*40380*/  LDS.U8 R4, [R3+UR4] ;  /* 0x0000000403047984 */ /* 0x000e680008000000 */
[----:B------:R3:W4:Y:S01]  /*40390*/  @!P1 LDG.E.U8 R58, desc[UR42][R28.64] ;  /* 0x0000002a1c3a9981 */ /* 0x000722000c1e1100 */
[----:B------:R-:W2:Y:S03]  /*403a0*/  S2R R60, SR_TID.X ;  /* 0x00000000003c7919 */ /* 0x000ea60000002100 */
[----:B------:R-:W-:Y:S04]  /*403b0*/  LDS.U8 R5, [R3+UR4+0xc48] ;  /* 0x000c480403057984 */ /* 0x000fe80008000000 */
[----:B---3--:R-:W-:Y:S04]  /*403c0*/  LDS.U8 R29, [R0+UR4] ;  /* 0x00000004001d7984 */ /* 0x008fe80008000000 */
[----:B------:R-:W-:Y:S04]  /*403d0*/  LDS.U8 R28, [R0+UR4+0x40] ;  /* 0x00004004001c7984 */ /* 0x000fe80008000000 */
[----:B------:R-:W-:Y:S04]  /*403e0*/  LDS.U8 R0, [R3+UR4+0x88] ;  /* 0x0000880403007984 */ /* 0x000fe80008000000 */
[----:B0-----:R-:W-:Y:S04]  /*403f0*/  STL [R1+0x2514], R2 ;  /* 0x0025140201007387 */ /* 0x001fe80000100800 */
[----:B------:R-:W0:Y:S04]  /*40400*/  LDS.U8 R2, [R3+UR4+0x40] ;  /* 0x0000400403027984 */ /* 0x000e280008000000 */
[----:B-1----:R-:W-:Y:S04]  /*40410*/  STL [R1+0xfa4], R4 ;  /* 0x000fa40401007387 */ /* 0x002fe80000100800 */
[----:B------:R-:W1:Y:S04]  /*40420*/  LDS.U8 R4, [R3+UR4+0xc8] ;  /* 0x0000c80403047984 */ /* 0x000e680008000000 */
[----:B0-----:R-:W-:Y:S04]  /*40430*/  STL [R1+0xfa0], R2 ;  /* 0x000fa00201007387 */ /* 0x001fe80000100800 */
[----:B------:R-:W0:Y:S04]  /*40440*/  LDS.U8 R2, [R3+UR4+0x8] ;  /* 0x0000080403027984 */ /* 0x000e280008000000 */
[----:B------:R-:W-:Y:S04]  /*40450*/  STL [R1+0x1024], R0 ;  /* 0x0010240001007387 */ /* 0x000fe80000100800 */
[----:B------:R-:W3:Y:S04]  /*40460*/  LDS.U8 R0, [R3+UR4+0x48] ;  /* 0x0000480403007984 */ /* 0x000ee80008000000 */
[----:B-1----:R-:W-:Y:S04]  /*40470*/  STL [R1+0x1020], R4 ;  /* 0x0010200401007387 */ /* 0x002fe80000100800 */
[----:B------:R-:W1:Y:S04]  /*40480*/  LDS.U8 R4, [R3+UR4+0x80] ;  /* 0x0000800403047984 */ /* 0x000e680008000000 */
[----:B0-----:R-:W-:Y:S04]  /*40490*/  STL [R1+0xfac], R2 ;  /* 0x000fac0201007387 */ /* 0x001fe80000100800 */
[----:B------:R-:W0:Y:S04]  /*404a0*/  LDS.U8 R2, [R3+UR4+0xc0] ;  /* 0x0000c00403027984 */ /* 0x000e280008000000 */
[----:B---3--:R-:W-:Y:S04]  /*404b0*/  STL [R1+0xfa8], R0 ;  /* 0x000fa80001007387 */ /* 0x008fe80000100800 */
        /* <DEDUP_REMOVED lines=32> */
[----:B------:R-:W-:Y:S04]  /*406c0*/  LDS.U8 R4, [R3+UR4+0xcc8] ;  /* 0x000cc80403047984 */ /* 0x000fe80008000000 */
[----:B0-----:R-:W-:Y:S04]  /*406d0*/  STL [R1+0x2528], R2 ;  /* 0x0025280201007387 */ /* 0x001fe80000100800 */
[----:B------:R-:W0:Y:S04]  /*406e0*/  LDS.U8 R2, [R3+UR4+0xc00] ;  /* 0x000c000403027984 */ /* 0x000e280008000000 */
[----:B---3--:R-:W-:Y:S04]  /*406f0*/  STL [R1+0x2524], R0 ;  /* 0x0025240001007387 */ /* 0x008fe80000100800 */
[----:B------:R-:W1:Y:S04]  /*40700*/  LDS.U8 R0, [R3+UR4+0xc40] ;  /* 0x000c400403007984 */ /* 0x000e680008000000 */
[----:B0-----:R-:W-:Y:S04]  /*40710*/  STL [R1+0x24b0], R2 ;  /* 0x0024b00201007387 */ /* 0x001fe80000100800 */
[----:B------:R-:W0:Y:S04]  /*40720*/  LDS.U8 R2, [R3+UR4+0xc88] ;  /* 0x000c880403027984 */ /* 0x000e280008000000 */
[----:B-1----:R-:W-:Y:S04]  /*40730*/  STL [R1+0x24ac], R0 ;  /* 0x0024ac0001007387 */ /* 0x002fe80000100800 */
[----:B------:R-:W1:Y:S01]  /*40740*/  LDS.U8 R0, [R3+UR4+0xc08] ;  /* 0x000c080403007984 */ /* 0x000e620008000000 */
[----:B--2---:R-:W-:-:S02]  /*40750*/  LOP3.LUT R61, R60, 0x3, RZ, 0xc0, !PT ;  /* 0x000000033c3d7812 */ /* 0x004fc400078ec0ff */
[----:B------:R-:W-:-:S03]  /*40760*/  SHF.R.U32.HI R60, RZ, 0x2, R60 ;  /* 0x00000002ff3c7819 */ /* 0x000fc6000001163c */
[----:B------:R-:W-:Y:S01]  /*40770*/  IMAD R61, R61, 0x110, RZ ;  /* 0x000001103d3d7824 */ /* 0x000fe200078e02ff */
[----:B------:R-:W-:Y:S01]  /*40780*/  SGXT.U32 R60, R60, 0x3 ;  /* 0x000000033c3c781a */ /* 0x000fe20000000000 */
[----:B0-----:R0:W-:Y:S04]  /*40790*/  STL [R1+0x2530], R2 ;  /* 0x0025300201007387 */ /* 0x0011e80000100800 */
[----:B------:R-:W-:Y:S04]  /*407a0*/  STL [R1+0x252c], R4 ;  /* 0x00252c0401007387 */ /* 0x000fe80000100800 */
[----:B-1----:R-:W-:Y:S04]  /*407b0*/  STL [R1+0x24b8], R0 ;  /* 0x0024b80001007387 */ /* 0x002fe80000100800 */
[----:B------:R-:W1:Y:S04]  /*407c0*/  LDS.U8 R0, [R3+UR4+0xc80] ;  /* 0x000c800403007984 */ /* 0x000e680008000000 */
[----:B------:R-:W2:Y:S01]  /*407d0*/  LDS.U8 R4, [R3+UR4+0xcc0] ;  /* 0x000cc00403047984 */ /* 0x000ea20008000000 */
[----:B0-----:R-:W-:-:S04]  /*407e0*/  LOP3.LUT R2, R61, R60, RZ, 0xfc, !PT ;  /* 0x0000003c3d027212 */ /* 0x001fc800078efcff */
[----:B------:R-:W-:Y:S01]  /*407f0*/  LOP3.LUT R2, R2, 0x20, RZ, 0x3c, !PT ;  /* 0x0000002002027812 */ /* 0x000fe200078e3cff */
[----:B------:R-:W-:Y:S04]  /*40800*/  STL [R1+0x24b4], R5 ;  /* 0x0024b40501007387 */ /* 0x000fe80000100800 */
[----:B------:R-:W0:Y:S04]  /*40810*/  LDS.U8 R3, [R2+UR4] ;  /* 0x0000000402037984 */ /* 0x000e280008000000 */
[----:B------:R-:W-:Y:S04]  /*40820*/  LDS.U8 R5, [R2+UR4+0xc80] ;  /* 0x000c800402057984 */ /* 0x000fe80008000000 */
[----:B-1----:R-:W-:Y:S04]  /*40830*/  STL [R1+0x2538], R0 ;  /* 0x0025380001007387 */ /* 0x002fe80000100800 */
[----:B------:R-:W1:Y:S04]  /*40840*/  LDS.U8 R0, [R2+UR4+0x40] ;  /* 0x0000400402007984 */ /* 0x000e680008000000 */
[----:B--2---:R-:W-:Y:S04]  /*40850*/  STL [R1+0x2534], R4 ;  /* 0x0025340401007387 */ /* 0x004fe80000100800 */
[----:B------:R-:W2:Y:S04]  /*40860*/  LDS.U8 R4, [R2+UR4+0x88] ;  /* 0x0000880402047984 */ /* 0x000ea80008000000 */
[----:B0-----:R-:W-:Y:S04]  /*40870*/  STL [R1+0xfc4], R3 ;  /* 0x000fc40301007387 */ /* 0x001fe80000100800 */
[----:B------:R-:W0:Y:S04]  /*40880*/  LDS.U8 R3, [R2+UR4+0xc8] ;  /* 0x0000c80402037984 */ /* 0x000e280008000000 */
        /* <DEDUP_REMOVED lines=17> */
[----:B------:R-:W-:Y:S04]  /*409a0*/  LDS.U8 R3, [R2+UR4+0x408] ;  /* 0x0004080402037984 */ /* 0x000fe80008000000 */
[----:B-1----:R-:W-:Y:S04]  /*409b0*/  STL [R1+0x1054], R0 ;  /* 0x0010540001007387 */ /* 0x002fe80000100800 */
[----:B------:R-:W0:Y:S04]  /*409c0*/  LDS.U8 R0, [R2+UR4+0x448] ;  /* 0x0004480402007984 */ /* 0x000e280008000000 */
[----:B--2---:R-:W-:Y:S04]  /*409d0*/  STL [R1+0x1050], R4 ;  /* 0x0010500401007387 */ /* 0x004fe80000100800 */
[----:B------:R-:W-:Y:S04]  /*409e0*/  LDS.U8 R4, [R2+UR4+0x4c0] ;  /* 0x0004c00402047984 */ /* 0x000fe80008000000 */
[----:B0-----:R-:W-:Y:S04]  /*409f0*/  STL [R1+0x3168], R0 ;  /* 0x0031680001007387 */ /* 0x001fe80000100800 */
[----:B------:R-:W0:Y:S04]  /*40a00*/  LDS.U8 R0, [R2+UR4+0x480] ;  /* 0x0004800402007984 */ /* 0x000e280008000000 */
[----:B------:R-:W-:Y:S04]  /*40a10*/  STL [R1+0xfdc], R3 ;  /* 0x000fdc0301007387 */ /* 0x000fe80000100800 */
[----:B------:R-:W1:Y:S04]  /*40a20*/  LDS.U8 R3, [R2+UR4+0x800] ;  /* 0x0008000402037984 */ /* 0x000e680008000000 */
[----:B0-----:R-:W-:Y:S04]  /*40a30*/  STL [R1+0x105c], R0 ;  /* 0x00105c0001007387 */ /* 0x001fe80000100800 */
[----:B------:R-:W0:Y:S04]  /*40a40*/  LDS.U8 R0, [R2+UR4+0x840] ;  /* 0x0008400402007984 */ /* 0x000e280008000000 */
[----:B------:R-:W-:Y:S04]  /*40a50*/  STL [R1+0x1058], R4 ;  /* 0x0010580401007387 */ /* 0x000fe80000100800 */
[----:B------:R-:W2:Y:S04]  /*40a60*/  LDS.U8 R4, [R2+UR4+0x888] ;  /* 0x0008880402047984 */ /* 0x000ea80008000000 */
[----:B-1----:R-:W-:Y:S04]  /*40a70*/  STL [R1+0x24c0], R3 ;  /* 0x0024c00301007387 */ /* 0x002fe80000100800 */
[----:B------:R-:W1:Y:S04]  /*40a80*/  LDS.U8 R3, [R2+UR4+0x8c8] ;  /* 0x0008c80402037984 */ /* 0x000e680008000000 */
[----:B0-----:R-:W-:Y:S04]  /*40a90*/  STL [R1+0x24bc], R0 ;  /* 0x0024bc0001007387 */ /* 0x001fe80000100800 */
[----:B------:R-:W0:Y:S04]  /*40aa0*/  LDS.U8 R0, [R2+UR4+0x808] ;  /* 0x0008080402007984 */ /* 0x000e280008000000 */
[----:B--2---:R-:W-:Y:S04]  /*40ab0*/  STL [R1+0x2540], R4 ;  /* 0x0025400401007387 */ /* 0x004fe80000100800 */
        /* <DEDUP_REMOVED lines=15> */
[----:B0-----:R0:W-:Y:S04]  /*40bb0*/  STL [R1+0x2550], R0 ;  /* 0x0025500001007387 */ /* 0x0011e80000100800 */
[----:B--2---:R-:W-:Y:S04]  /*40bc0*/  STL [R1+0x254c], R4 ;  /* 0x00254c0401007387 */ /* 0x004fe80000100800 */
[----:B------:R-:W-:Y:S04]  /*40bd0*/  LDS.U8 R4, [R2+UR4+0xcc0] ;  /* 0x000cc00402047984 */ /* 0x000fe80008000000 */
[----:B-1----:R-:W-:Y:S04]  /*40be0*/  STL [R1+0x24d8], R3 ;  /* 0x0024d80301007387 */ /* 0x002fe80000100800 */
[----:B------:R-:W1:Y:S01]  /*40bf0*/  LDS.U8 R3, [R2+UR4+0xc48] ;  /* 0x000c480402037984 */ /* 0x000e620008000000 */
[----:B0-----:R-:W-:-:S04]  /*40c00*/  LOP3.LUT R0, R61, R60, RZ, 0xfc, !PT ;  /* 0x0000003c3d007212 */ /* 0x001fc800078efcff */
[----:B------:R-:W-:-:S05]  /*40c10*/  LOP3.LUT R0, R0, 0x30, RZ, 0x3c, !PT ;  /* 0x0000003000007812 */ /* 0x000fca00078e3cff */
[----:B------:R-:W-:Y:S04]  /*40c20*/  LDS.U8 R2, [R0+UR4+0x40] ;  /* 0x0000400400027984 */ /* 0x000fe80008000000 */
[----:B-1----:R-:W-:Y:S04]  /*40c30*/  STL [R1+0x24d4], R3 ;  /* 0x0024d40301007387 */ /* 0x002fe80000100800 */
[----:B------:R-:W0:Y:S04]  /*40c40*/  LDS.U8 R3, [R0+UR4] ;  /* 0x0000000400037984 */ /* 0x000e280008000000 */
[----:B------:R-:W-:Y:S04]  /*40c50*/  STL [R1+0x2558], R5 ;  /* 0x0025580501007387 */ /* 0x000fe80000100800 */
        /* <DEDUP_REMOVED lines=25> */
[----:B------:R-:W3:Y:S04]  /*40df0*/  LDL.LU R41, [R1+0xf44] ;  /* 0x000f440001297983 */ /* 0x000ee80000300800 */
[----:B------:R-:W-:Y:S04]  /*40e00*/  LDS.U8 R4, [R0+UR4+0x4c0] ;  /* 0x0004c00400047984 */ /* 0x000fe80008000000 */
[----:B0-----:R-:W-:Y:S04]  /*40e10*/  STL [R1+0xffc], R3 ;  /* 0x000ffc0301007387 */ /* 0x001fe80000100800 */
[----:B------:R-:W4:Y:S04]  /*40e20*/  LDL.LU R43, [R1+0xf40] ;  /* 0x000f4000012b7983 */ /* 0x000f280000300800 */
[----:B--2---:R-:W-:Y:S04]  /*40e30*/  STL [R1+0xff8], R2 ;  /* 0x000ff80201007387 */ /* 0x004fe80000100800 */
[----:B------:R-:W0:Y:S04]  /*40e40*/  LDS.U8 R2, [R0+UR4+0x480] ;  /* 0x0004800400027984 */ /* 0x000e280008000000 */
        /* <DEDUP_REMOVED lines=9> */
[----:B------:R-:W1:Y:S04]  /*40ee0*/  LDS.U8 R3, [R0+UR4+0x800] ;  /* 0x0008000400037984 */ /* 0x000e680008000000 */
[----:B0-----:R-:W-:Y:S04]  /*40ef0*/  STL [R1+0x1080], R2 ;  /* 0x0010800201007387 */ /* 0x001fe80000100800 */
[----:B------:R-:W0:Y:S04]  /*40f00*/  LDS.U8 R2, [R0+UR4+0x840] ;  /* 0x0008400400027984 */ /* 0x000e280008000000 */
[----:B------:R-:W-:Y:S04]  /*40f10*/  STL [R1+0x107c], R4 ;  /* 0x00107c0401007387 */ /* 0x000fe80000100800 */
[----:B------:R-:W0:Y:S04]  /*40f20*/  LDS.U8 R4, [R0+UR4+0x888] ;  /* 0x0008880400047984 */ /* 0x000e280008000000 */
[----:B-1----:R-:W-:Y:S04]  /*40f30*/  STL [R1+0x24e0], R3 ;  /* 0x0024e00301007387 */ /* 0x002fe80000100800 */
        /* <DEDUP_REMOVED lines=18> */
[----:B------:R-:W-:Y:S04]  /*41060*/  LDS.U8 R3, [R0+UR4+0xc48] ;  /* 0x000c480400037984 */ /* 0x000fe80008000000 */
[----:B0-----:R-:W-:Y:S04]  /*41070*/  STL [R1+0x2570], R2 ;  /* 0x0025700201007387 */ /* 0x001fe80000100800 */
[----:B------:R-:W0:Y:S04]  /*41080*/  LDS.U8 R2, [R0+UR4+0xc08] ;  /* 0x000c080400027984 */ /* 0x000e280008000000 */
[----:B------:R-:W-:Y:S01]  /*41090*/  STL [R1+0x256c], R4 ;  /* 0x00256c0401007387 */ /* 0x000fe20000100800 */
[----:B------:R-:W1:Y:S03]  /*410a0*/  S2R R57, SR_TID.X ;  /* 0x0000000000397919 */ /* 0x000e660000002100 */
[----:B0-----:R-:W-:Y:S04]  /*410b0*/  STL [R1+0x24f8], R2 ;  /* 0x0024f80201007387 */ /* 0x001fe80000100800 */
[----:B------:R-:W0:Y:S04]  /*410c0*/  LDS.U8 R2, [R0+UR4+0xc80] ;  /* 0x000c800400027984 */ /* 0x000e280008000000 */
[----:B------:R-:W3:Y:S01]  /*410d0*/  LDS.U8 R0, [R0+UR4+0xcc0] ;  /* 0x000cc00400007984 */ /* 0x000ee20008000000 */
[----:B------:R-:W-:Y:S06]  /*410e0*/  BAR.SYNC.DEFER_BLOCKING 0x0 ;  /* 0x0000000000007b1d */ /* 0x000fec0000010000 */
[----:B------:R-:W-:Y:S01]  /*410f0*/  STL [R1+0x24f4], R3 ;  /* 0x0024f40301007387 */ /* 0x000fe20000100800 */
[----:B-1----:R-:W-:-:S03]  /*41100*/  LOP3.LUT R57, R57, 0x1f, RZ, 0xc0, !PT ;  /* 0x0000001f39397812 */ /* 0x002fc600078ec0ff */
[----:B0-----:R-:W-:Y:S04]  /*41110*/  STL [R1+0x2578], R2 ;  /* 0x0025780201007387 */ /* 0x001fe80000100800 */
[----:B---3--:R0:W-:Y:S04]  /*41120*/  STL [R1+0x2574], R0 ;  /* 0x0025740001007387 */ /* 0x0081e80000100800 */
[----:B0-----:R-:W3:Y:S04]  /*41130*/  LDL.LU R0, [R1+0xef8] ;  /* 0x000ef80001007983 */ /* 0x001ee80000300800 */
        /* <DEDUP_REMOVED lines=18> */
[----:B------:R0:W-:Y:S04]  /*41260*/  STS.U8 [R57+UR4], R41 ;  /* 0x0000002939007988 */ /* 0x0001e80008000004 */
[----:B------:R-:W3:Y:S04]  /*41270*/  LDL.LU R39, [R1+0xe5c] ;  /* 0x000e5c0001277983 */ /* 0x000ee80000300800 */
[----:B----4-:R1:W-:Y:S04]  /*41280*/  STS.U8 [R57+UR4+0x20], R43 ;  /* 0x0000202b39007988 */ /* 0x0103e80008000004 */
[----:B--2---:R2:W-:Y:S04]  /*41290*/  STS.U8 [R57+UR4+0x40], R45 ;  /* 0x0000402d39007988 */ /* 0x0045e80008000004 */
[----:B------:R4:W-:Y:S04]  /*412a0*/  STS.U8 [R57+UR4+0x60], R47 ;  /* 0x0000602f39007988 */ /* 0x0009e80008000004 */
[----:B------:R4:W-:Y:S04]  /*412b0*/  STS.U8 [R57+UR4+0x120], R49 ;  /* 0x0001203139007988 */ /* 0x0009e80008000004 */
[----:B------:R4:W-:Y:S04]  /*412c0*/  STS.U8 [R57+UR4+0x100], R51 ;  /* 0x0001003339007988 */ /* 0x0009e80008000004 */
[----:B0-----:R-:W3:Y:S04]  /*412d0*/  LDL.LU R41, [R1+0xe58] ;  /* 0x000e580001297983 */ /* 0x001ee80000300800 */
[----:B-1----:R-:W3:Y:S04]  /*412e0*/  LDL.LU R43, [R1+0xe44] ;  /* 0x000e4400012b7983 */ /* 0x002ee80000300800 */
[----:B--2---:R-:W2:Y:S04]  /*412f0*/  LDL.LU R45, [R1+0xe40] ;  /* 0x000e4000012d7983 */ /* 0x004ea80000300800 */
[----:B----4-:R-:W4:Y:S04]  /*41300*/  LDL.LU R47, [R1+0xe3c] ;  /* 0x000e3c00012f7983 */ /* 0x010f280000300800 */
[----:B------:R-:W4:Y:S04]  /*41310*/  LDL.LU R49, [R1+0xe38] ;  /* 0x000e380001317983 */ /* 0x000f280000300800 */
[----:B------:R0:W-:Y:S04]  /*41320*/  STS.U8 [R57+UR4+0x160], R53 ;  /* 0x0001603539007988 */ /* 0x0001e80008000004 */
[----:B------:R-:W4:Y:S04]  /*41330*/  LDL.LU R51, [R1+0xe24] ;  /* 0x000e240001337983 */ /* 0x000f280000300800 */
[----:B------:R1:W-:Y:S04]  /*41340*/  STS.U8 [R57+UR4+0x140], R55 ;  /* 0x0001403739007988 */ /* 0x0003e80008000004 */
[----:B0-----:R-:W4:Y:S04]  /*41350*/  LDL.LU R53, [R1+0xe20] ;  /* 0x000e200001357983 */ /* 0x001f280000300800 */
[----:B-1----:R-:W4:Y:S04]  /*41360*/  LDL.LU R55, [R1+0xe1c] ;  /* 0x000e1c0001377983 */ /* 0x002f280000300800 */
[----:B------:R0:W-:Y:S04]  /*41370*/  STS.U8 [R57+UR4+0x200], R59 ;  /* 0x0002003b39007988 */ /* 0x0001e80008000004 */
[----:B------:R1:W-:Y:S04]  /*41380*/  STS.U8 [R57+UR4+0x220], R60 ;  /* 0x0002203c39007988 */ /* 0x0003e80008000004 */
[----:B------:R1:W-:Y:S04]  /*41390*/  STS.U8 [R57+UR4+0x240], R61 ;  /* 0x0002403d39007988 */ /* 0x0003e80008000004 */
[----:B0-----:R-:W4:Y:S04]  /*413a0*/  LDL.LU R59, [R1+0xe18] ;  /* 0x000e1800013b7983 */ /* 0x001f280000300800 */
[----:B-1----:R-:W4:Y:S04]  /*413b0*/  LDL.LU R60, [R1+0xe04] ;  /* 0x000e0400013c7983 */ /* 0x002f280000300800 */
[----:B------:R-:W4:Y:S04]  /*413c0*/  LDL.LU R61, [R1+0xe00] ;  /* 0x000e0000013d7983 */ /* 0x000f280000300800 */
[----:B---3--:R0:W-:Y:S04]  /*413d0*/  STS.U8 [R57+UR4+0x260], R0 ;  /* 0x0002600039007988 */ /* 0x0081e80008000004 */
[----:B------:R1:W-:Y:S04]  /*413e0*/  STS.U8 [R57+UR4+0x320], R14 ;  /* 0x0003200e39007988 */ /* 0x0003e80008000004 */
[----:B------:R3:W-:Y:S04]  /*413f0*/  STS.U8 [R57+UR4+0x300], R13 ;  /* 0x0003000d39007988 */ /* 0x0007e80008000004 */
[----:B------:R3:W-:Y:S04]  /*41400*/  STS.U8 [R57+UR4+0x360], R12 ;  /* 0x0003600c39007988 */ /* 0x0007e80008000004 */
[----:B------:R3:W-:Y:S04]  /*41410*/  STS.U8 [R57+UR4+0x340], R11 ;  /* 0x0003400b39007988 */ /* 0x0007e80008000004 */
[----:B------:R3:W-:Y:S04]  /*41420*/  STS.U8 [R57+UR4+0x400], R10 ;  /* 0x0004000a39007988 */ /* 0x0007e80008000004 */
[----:B0-----:R-:W4:Y:S04]  /*41430*/  LDL.LU R0, [R1+0xdfc] ;  /* 0x000dfc0001007983 */ /* 0x001f280000300800 */
[----:B-1----:R-:W4:Y:S04]  /*41440*/  LDL.LU R14, [R1+0xdf8] ;  /* 0x000df800010e7983 */ /* 0x002f280000300800 */
[----:B---3--:R-:W3:Y:S04]  /*41450*/  LDL.LU R13, [R1+0xde4] ;  /* 0x000de400010d7983 */ /* 0x008ee80000300800 */
[----:B------:R-:W3:Y:S04]  /*41460*/  LDL.LU R12, [R1+0xde0] ;  /* 0x000de000010c7983 */ /* 0x000ee80000300800 */
[----:B------:R-:W3:Y:S04]  /*41470*/  LDL.LU R11, [R1+0xddc] ;  /* 0x000ddc00010b7983 */ /* 0x000ee80000300800 */
[----:B------:R0:W-:Y:S04]  /*41480*/  STS.U8 [R57+UR4+0x420], R9 ;  /* 0x0004200939007988 */ /* 0x0001e80008000004 */
[----:B------:R-:W3:Y:S04]  /*41490*/  LDL.LU R10, [R1+0xdd8] ;  /* 0x000dd800010a7983 */ /* 0x000ee80000300800 */
[----:B------:R1:W-:Y:S04]  /*414a0*/  STS.U8 [R57+UR4+0x440], R8 ;  /* 0x0004400839007988 */ /* 0x0003e80008000004 */
[----:B------:R1:W-:Y:S04]  /*414b0*/  STS.U8 [R57+UR4+0x460], R7 ;  /* 0x0004600739007988 */ /* 0x0003e80008000004 */
[----:B------:R1:W-:Y:S04]  /*414c0*/  STS.U8 [R57+UR4+0x520], R6 ;  /* 0x0005200639007988 */ /* 0x0003e80008000004 */
[----:B------:R1:W-:Y:S04]  /*414d0*/  STS.U8 [R57+UR4+0x500], R5 ;  /* 0x0005000539007988 */ /* 0x0003e80008000004 */
[----:B------:R1:W-:Y:S04]  /*414e0*/  STS.U8 [R57+UR4+0x560], R4 ;  /* 0x0005600439007988 */ /* 0x0003e80008000004 */
[----:B0-----:R-:W3:Y:S04]  /*414f0*/  LDL.LU R9, [R1+0xdc4] ;  /* 0x000dc40001097983 */ /* 0x001ee80000300800 */
[----:B-1----:R-:W3:Y:S04]  /*41500*/  LDL.LU R8, [R1+0xdc0] ;  /* 0x000dc00001087983 */ /* 0x002ee80000300800 */
[----:B------:R-:W3:Y:S04]  /*41510*/  LDL.LU R7, [R1+0xdbc] ;  /* 0x000dbc0001077983 */ /* 0x000ee80000300800 */
        /* <DEDUP_REMOVED lines=11> */
[----:B--2---:R-:W2:Y:S04]  /*415d0*/  LDL.LU R27, [R1+0xd84] ;  /* 0x000d8400011b7983 */ /* 0x004ea80000300800 */
[----:B------:R-:W2:Y:S04]  /*415e0*/  LDL.LU R31, [R1+0xd80] ;  /* 0x000d8000011f7983 */ /* 0x000ea80000300800 */
[----:B------:R-:W2:Y:S04]  /*415f0*/  LDL.LU R33, [R1+0xd7c] ;  /* 0x000d7c0001217983 */ /* 0x000ea80000300800 */
[----:B------:R0:W-:Y:S04]  /*41600*/  STS.U8 [R57+UR4+0x700], R37 ;  /* 0x0007002539007988 */ /* 0x0001e80008000004 */
[----:B------:R-:W2:Y:S04]  /*41610*/  LDL.LU R35, [R1+0xd78] ;  /* 0x000d780001237983 */ /* 0x000ea80000300800 */
[----:B------:R1:W-:Y:S04]  /*41620*/  STS.U8 [R57+UR4+0x760], R39 ;  /* 0x0007602739007988 */ /* 0x0003e80008000004 */
[----:B------:R1:W-:Y:S04]  /*41630*/  STS.U8 [R57+UR4+0x740], R41 ;  /* 0x0007402939007988 */ /* 0x0003e80008000004 */
[----:B------:R1:W-:Y:S04]  /*41640*/  STS.U8 [R57+UR4+0x800], R43 ;  /* 0x0008002b39007988 */ /* 0x0003e80008000004 */
[----:B------:R1:W-:Y:S04]  /*41650*/  STS.U8 [R57+UR4+0x820], R45 ;  /* 0x0008202d39007988 */ /* 0x0003e80008000004 */
[----:B----4-:R4:W-:Y:S04]  /*41660*/  STS.U8 [R57+UR4+0x840], R47 ;  /* 0x0008402f39007988 */ /* 0x0109e80008000004 */
[----:B0-----:R-:W2:Y:S04]  /*41670*/  LDL.LU R37, [R1+0xd64] ;  /* 0x000d640001257983 */ /* 0x001ea80000300800 */
[----:B-1----:R-:W2:Y:S04]  /*41680*/  LDL.LU R39, [R1+0xd60] ;  /* 0x000d600001277983 */ /* 0x002ea80000300800 */
[----:B------:R-:W2:Y:S04]  /*41690*/  LDL.LU R41, [R1+0xd5c] ;  /* 0x000d5c0001297983 */ /* 0x000ea80000300800 */
[----:B------:R-:W2:Y:S04]  /*416a0*/  LDL.LU R43, [R1+0xd58] ;  /* 0x000d5800012b7983 */ /* 0x000ea80000300800 */
[----:B------:R-:W2:Y:S04]  /*416b0*/  LDL.LU R45, [R1+0xd44] ;  /* 0x000d4400012d7983 */ /* 0x000ea80000300800 */
[----:B------:R0:W-:Y:S04]  /*416c0*/  STS.U8 [R57+UR4+0x860], R49 ;  /* 0x0008603139007988 */ /* 0x0001e80008000004 */
[----:B----4-:R-:W4:Y:S04]  /*416d0*/  LDL.LU R47, [R1+0xd40] ;  /* 0x000d4000012f7983 */ /* 0x010f280000300800 */
[----:B------:R1:W-:Y:S04]  /*416e0*/  STS.U8 [R57+UR4+0x920], R51 ;  /* 0x0009203339007988 */ /* 0x0003e80008000004 */
[----:B------:R1:W-:Y:S04]  /*416f0*/  STS.U8 [R57+UR4+0x900], R53 ;  /* 0x0009003539007988 */ /* 0x0003e80008000004 */
[----:B------:R1:W-:Y:S04]  /*41700*/  STS.U8 [R57+UR4+0x960], R55 ;  /* 0x0009603739007988 */ /* 0x0003e80008000004 */
[----:B0-----:R-:W4:Y:S04]  /*41710*/  LDL.LU R49, [R1+0xd3c] ;  /* 0x000d3c0001317983 */ /* 0x001f280000300800 */
[----:B-1----:R-:W4:Y:S04]  /*41720*/  LDL.LU R51, [R1+0xd38] ;  /* 0x000d380001337983 */ /* 0x002f280000300800 */
[----:B------:R-:W4:Y:S04]  /*41730*/  LDL.LU R53, [R1+0xd24] ;  /* 0x000d240001357983 */ /* 0x000f280000300800 */
        /* <DEDUP_REMOVED lines=9> */
[----:B---3--:R3:W-:Y:S04]  /*417d0*/  STS.U8 [R57+UR4+0xb20], R13 ;  /* 0x000b200d39007988 */ /* 0x0087e80008000004 */
        /* <DEDUP_REMOVED lines=23> */
[----:B--2---:R2:W-:Y:S04]  /*41950*/  STS.U8 [R57+UR4+0xe00], R27 ;  /* 0x000e001b39007988 */ /* 0x0045e80008000004 */
        /* <DEDUP_REMOVED lines=221> */
[----:B------:R-:W-:Y:S04]  /*42730*/  STS.U8 [R57+UR4+0x2960], R0 ;  /* 0x0029600039007988 */ /* 0x000fe80008000004 */
        /* <DEDUP_REMOVED lines=55> */
[----:B------:R-:W4:Y:S04]  /*42ab0*/  LDL.LU R0, [R1+0xc] ;  /* 0x00000c0001007983 */ /* 0x000f280000300800 */
[----:B------:R1:W-:Y:S04]  /*42ac0*/  STS.U8 [R57+UR4+0x3060], R60 ;  /* 0x0030603c39007988 */ /* 0x0003e80008000004 */
[----:B------:R1:W-:Y:S04]  /*42ad0*/  STS.U8 [R57+UR4+0x3120], R61 ;  /* 0x0031203d39007988 */ /* 0x0003e80008000004 */
[----:B0-----:R-:W4:Y:S04]  /*42ae0*/  LDL.LU R59, [R1+0x8] ;  /* 0x00000800013b7983 */ /* 0x001f280000300800 */
[----:B-1----:R-:W4:Y:S04]  /*42af0*/  LDL.LU R60, [R1+0x4] ;  /* 0x00000400013c7983 */ /* 0x002f280000300800 */
[----:B------:R-:W4:Y:S04]  /*42b00*/  LDL.LU R61, [R1] ;  /* 0x00000000013d7983 */ /* 0x000f280000300800 */
[----:B------:R0:W-:Y:S04]  /*42b10*/  STS.U8 [R57+UR4+0x3100], R14 ;  /* 0x0031000e39007988 */ /* 0x0001e80008000004 */
[----:B------:R1:W-:Y:S04]  /*42b20*/  STS.U8 [R57+UR4+0x3160], R13 ;  /* 0x0031600d39007988 */ /* 0x0003e80008000004 */
[----:B---3--:R3:W-:Y:S04]  /*42b30*/  STS.U8 [R57+UR4+0x3140], R12 ;  /* 0x0031400c39007988 */ /* 0x0087e80008000004 */
        /* <DEDUP_REMOVED lines=18> */
[----:B------:R-:W3:Y:S04]  /*42c60*/  LDL.LU R4, [R1+0x32a4] ;  /* 0x0032a40001047983 */ /* 0x000ee80000300800 */
[----:B------:R0:W-:Y:S04]  /*42c70*/  STS.U8 [R57+UR4+0x3400], R3 ;  /* 0x0034000339007988 */ /* 0x0001e80008000004 */
        /* <DEDUP_REMOVED lines=9> */
[----:B------:R-:W3:Y:S04]  /*42d10*/  LDL.LU R33, [R1+0x3290] ;  /* 0x0032900001217983 */ /* 0x000ee80000300800 */
[----:B------:R-:W2:Y:S04]  /*42d20*/  LDL.LU R35, [R1+0x328c] ;  /* 0x00328c0001237983 */ /* 0x000ea80000300800 */
[----:B------:R0:W-:Y:S04]  /*42d30*/  STS.U8 [R57+UR4+0x3560], R37 ;  /* 0x0035602539007988 */ /* 0x0001e80008000004 */
[----:B------:R1:W-:Y:S04]  /*42d40*/  STS.U8 [R57+UR4+0x3540], R39 ;  /* 0x0035402739007988 */ /* 0x0003e80008000004 */
[----:B------:R1:W-:Y:S04]  /*42d50*/  STS.U8 [R57+UR4+0x3600], R41 ;  /* 0x0036002939007988 */ /* 0x0003e80008000004 */
[----:B------:R1:W-:Y:S04]  /*42d60*/  STS.U8 [R57+UR4+0x3620], R43 ;  /* 0x0036202b39007988 */ /* 0x0003e80008000004 */
[----:B------:R1:W-:Y:S04]  /*42d70*/  STS.U8 [R57+UR4+0x3640], R45 ;  /* 0x0036402d39007988 */ /* 0x0003e80008000004 */
[----:B----4-:R4:W-:Y:S04]  /*42d80*/  STS.U8 [R57+UR4+0x3660], R47 ;  /* 0x0036602f39007988 */ /* 0x0109e80008000004 */
[----:B0-----:R-:W3:Y:S04]  /*42d90*/  LDL.LU R37, [R1+0x3288] ;  /* 0x0032880001257983 */ /* 0x001ee80000300800 */
[----:B-1----:R-:W2:Y:S04]  /*42da0*/  LDL.LU R39, [R1+0x3284] ;  /* 0x0032840001277983 */ /* 0x002ea80000300800 */
[----:B------:R-:W3:Y:S04]  /*42db0*/  LDL.LU R41, [R1+0x3280] ;  /* 0x0032800001297983 */ /* 0x000ee80000300800 */
[----:B------:R-:W3:Y:S04]  /*42dc0*/  LDL.LU R43, [R1+0x327c] ;  /* 0x00327c00012b7983 */ /* 0x000ee80000300800 */
[----:B------:R-:W3:Y:S04]  /*42dd0*/  LDL.LU R45, [R1+0x3278] ;  /* 0x00327800012d7983 */ /* 0x000ee80000300800 */
[----:B----4-:R-:W4:Y:S04]  /*42de0*/  LDL.LU R47, [R1+0x3274] ;  /* 0x00327400012f7983 */ /* 0x010f280000300800 */
[----:B------:R0:W-:Y:S04]  /*42df0*/  STS.U8 [R57+UR4+0x3720], R49 ;  /* 0x0037203139007988 */ /* 0x0001e80008000004 */
[----:B------:R1:W-:Y:S04]  /*42e00*/  STS.U8 [R57+UR4+0x3700], R51 ;  /* 0x0037003339007988 */ /* 0x0003e80008000004 */
[----:B------:R1:W-:Y:S04]  /*42e10*/  STS.U8 [R57+UR4+0x3760], R53 ;  /* 0x0037603539007988 */ /* 0x0003e80008000004 */
[----:B------:R1:W-:Y:S04]  /*42e20*/  STS.U8 [R57+UR4+0x3740], R55 ;  /* 0x0037403739007988 */ /* 0x0003e80008000004 */
[----:B0-----:R-:W2:Y:S04]  /*42e30*/  LDL.LU R49, [R1+0x3270] ;  /* 0x0032700001317983 */ /* 0x001ea80000300800 */
[----:B-1----:R-:W3:Y:S04]  /*42e40*/  LDL.LU R51, [R1+0x326c] ;  /* 0x00326c0001337983 */ /* 0x002ee80000300800 */
[----:B------:R-:W4:Y:S04]  /*42e50*/  LDL.LU R53, [R1+0x3268] ;  /* 0x0032680001357983 */ /* 0x000f280000300800 */
[----:B------:R-:W2:Y:S04]  /*42e60*/  LDL.LU R55, [R1+0x3264] ;  /* 0x0032640001377983 */ /* 0x000ea80000300800 */
        /* <DEDUP_REMOVED lines=8> */
[----:B--2---:R0:W-:Y:S04]  /*42ef0*/  STS.U8 [R57+UR4+0x3920], R55 ;  /* 0x0039203739007988 */ /* 0x0041e80008000004 */
[----:B----4-:R1:W-:Y:S04]  /*42f00*/  STS.U8 [R57+UR4+0x3900], R53 ;  /* 0x0039003539007988 */ /* 0x0103e80008000004 */
[----:B---3--:R2:W-:Y:S04]  /*42f10*/  STS.U8 [R57+UR4+0x3960], R51 ;  /* 0x0039603339007988 */ /* 0x0085e80008000004 */
[----:B0-----:R-:W3:Y:S04]  /*42f20*/  LDL.LU R55, [R1+0xf2c] ;  /* 0x000f2c0001377983 */ /* 0x001ee80000300800 */
[----:B-1----:R-:W4:Y:S04]  /*42f30*/  LDL.LU R53, [R1+0xf30] ;  /* 0x000f300001357983 */ /* 0x002f280000300800 */
[----:B--2---:R-:W2:Y:S04]  /*42f40*/  LDL.LU R51, [R1+0xf34] ;  /* 0x000f340001337983 */ /* 0x004ea80000300800 */
[----:B------:R0:W-:Y:S02]  /*42f50*/  STS.U8 [R57+UR4+0x3940], R49 ;  /* 0x0039403139007988 */ /* 0x0001e40008000004 */
[----:B0-----:R-:W0:Y:S02]  /*42f60*/  S2R R49, SR_TID.X ;  /* 0x0000000000317919 */ /* 0x001e240000002100 */
[----:B------:R-:W3:Y:S01]  /*42f70*/  LDL.LU R57, [R1+0x3260] ;  /* 0x0032600001397983 */ /* 0x000ee20000300800 */
[----:B0-----:R-:W-:-:S05]  /*42f80*/  LOP3.LUT R49, R49, 0x1f, RZ, 0xc0, !PT ;  /* 0x0000001f31317812 */ /* 0x001fca00078ec0ff */
        /* <DEDUP_REMOVED lines=42> */
[----:B------:R-:W-:-:S03]  /*43230*/  LOP3.LUT R33, R49, 0x10, RZ, 0x3c, !PT ;  /* 0x0000001031217812 */ /* 0x000fc600078e3cff */
[----:B------:R-:W3:Y:S04]  /*43240*/  LDL.LU R5, [R1+0xe70] ;  /* 0x000e700001057983 */ /* 0x000ee80000300800 */
[----:B------:R-:W3:Y:S04]  /*43250*/  LDL.LU R4, [R1+0xe6c] ;  /* 0x000e6c0001047983 */ /* 0x000ee80000300800 */
[----:B------:R-:W3:Y:S04]  /*43260*/  LDL.LU R35, [R1+0xe68] ;  /* 0x000e680001237983 */ /* 0x000ee80000300800 */
[----:B------:R-:W3:Y:S04]  /*43270*/  LDL.LU R37, [R1+0xe54] ;  /* 0x000e540001257983 */ /* 0x000ee80000300800 */
[----:B------:R-:W3:Y:S04]  /*43280*/  LDL.LU R39, [R1+0xe50] ;  /* 0x000e500001277983 */ /* 0x000ee80000300800 */
[----:B------:R-:W3:Y:S04]  /*43290*/  LDL.LU R49, [R1+0xe4c] ;  /* 0x000e4c0001317983 */ /* 0x000ee80000300800 */
[----:B--2---:R0:W-:Y:S04]  /*432a0*/  STS.U8 [R33+UR4+0x80], R51 ;  /* 0x0000803321007988 */ /* 0x0041e80008000004 */
[----:B----4-:R1:W-:Y:S04]  /*432b0*/  STS.U8 [R33+UR4+0xa0], R53 ;  /* 0x0000a03521007988 */ /* 0x0103e80008000004 */
[----:B---3--:R2:W-:Y:S04]  /*432c0*/  STS.U8 [R33+UR4+0xc0], R55 ;  /* 0x0000c03721007988 */ /* 0x0085e80008000004 */
[----:B------:R3:W-:Y:S04]  /*432d0*/  STS.U8 [R33+UR4+0xe0], R0 ;  /* 0x0000e00021007988 */ /* 0x0007e80008000004 */
[----:B------:R4:W-:Y:S04]  /*432e0*/  STS.U8 [R33+UR4+0x1a0], R59 ;  /* 0x0001a03b21007988 */ /* 0x0009e80008000004 */
[----:B------:R4:W-:Y:S04]  /*432f0*/  STS.U8 [R33+UR4+0x180], R60 ;  /* 0x0001803c21007988 */ /* 0x0009e80008000004 */
[----:B0-----:R-:W4:Y:S04]  /*43300*/  LDL.LU R51, [R1+0xe48] ;  /* 0x000e480001337983 */ /* 0x001f280000300800 */
[----:B-1----:R-:W4:Y:S04]  /*43310*/  LDL.LU R53, [R1+0xe34] ;  /* 0x000e340001357983 */ /* 0x002f280000300800 */
[----:B--2---:R-:W2:Y:S04]  /*43320*/  LDL.LU R55, [R1+0xe30] ;  /* 0x000e300001377983 */ /* 0x004ea80000300800 */
[----:B---3--:R-:W3:Y:S04]  /*43330*/  LDL.LU R0, [R1+0xe2c] ;  /* 0x000e2c0001007983 */ /* 0x008ee80000300800 */
[----:B----4-:R-:W4:Y:S04]  /*43340*/  LDL.LU R59, [R1+0xe28] ;  /* 0x000e2800013b7983 */ /* 0x010f280000300800 */
[----:B------:R0:W-:Y:S04]  /*43350*/  STS.U8 [R33+UR4+0x1e0], R61 ;  /* 0x0001e03d21007988 */ /* 0x0001e80008000004 */
[----:B------:R-:W4:Y:S04]  /*43360*/  LDL.LU R60, [R1+0xe14] ;  /* 0x000e1400013c7983 */ /* 0x000f280000300800 */
[----:B0-----:R-:W4:Y:S04]  /*43370*/  LDL.LU R61, [R1+0xe10] ;  /* 0x000e1000013d7983 */ /* 0x001f280000300800 */
[----:B------:R0:W-:Y:S04]  /*43380*/  STS.U8 [R33+UR4+0x1c0], R54 ;  /* 0x0001c03621007988 */ /* 0x0001e80008000004 */
[----:B------:R1:W-:Y:S04]  /*43390*/  STS.U8 [R33+UR4+0x280], R52 ;  /* 0x0002803421007988 */ /* 0x0003e80008000004 */
[----:B------:R1:W-:Y:S04]  /*433a0*/  STS.U8 [R33+UR4+0x2a0], R50 ;  /* 0x0002a03221007988 */ /* 0x0003e80008000004 */
[----:B------:R1:W-:Y:S04]  /*433b0*/  STS.U8 [R33+UR4+0x2c0], R48 ;  /* 0x0002c03021007988 */ /* 0x0003e80008000004 */
[----:B------:R1:W-:Y:S04]  /*433c0*/  STS.U8 [R33+UR4+0x2e0], R38 ;  /* 0x0002e02621007988 */ /* 0x0003e80008000004 */
[----:B------:R1:W-:Y:S04]  /*433d0*/  STS.U8 [R33+UR4+0x3a0], R36 ;  /* 0x0003a02421007988 */ /* 0x0003e80008000004 */
[----:B0-----:R-:W4:Y:S04]  /*433e0*/  LDL.LU R54, [R1+0xe0c] ;  /* 0x000e0c0001367983 */ /* 0x001f280000300800 */
[----:B-1----:R-:W4:Y:S04]  /*433f0*/  LDL.LU R52, [R1+0xe08] ;  /* 0x000e080001347983 */ /* 0x002f280000300800 */
[----:B------:R-:W4:Y:S04]  /*43400*/  LDL.LU R50, [R1+0xdf4] ;  /* 0x000df40001327983 */ /* 0x000f280000300800 */
[----:B------:R-:W4:Y:S04]  /*43410*/  LDL.LU R48, [R1+0xdf0] ;  /* 0x000df00001307983 */ /* 0x000f280000300800 */
[----:B------:R-:W4:Y:S04]  /*43420*/  LDL.LU R38, [R1+0xdec] ;  /* 0x000dec0001267983 */ /* 0x000f280000300800 */
[----:B------:R0:W-:Y:S04]  /*43430*/  STS.U8 [R33+UR4+0x380], R34 ;  /* 0x0003802221007988 */ /* 0x0001e80008000004 */
[----:B------:R-:W4:Y:S04]  /*43440*/  LDL.LU R36, [R1+0xde8] ;  /* 0x000de80001247983 */ /* 0x000f280000300800 */
        /* <DEDUP_REMOVED lines=33> */
[----:B--2---:R-:W2:Y:S04]  /*43660*/  LDL.LU R39, [R1+0xd54] ;  /* 0x000d540001277983 */ /* 0x004ea80000300800 */
[----:B------:R-:W2:Y:S04]  /*43670*/  LDL.LU R49, [R1+0xd50] ;  /* 0x000d500001317983 */ /* 0x000ea80000300800 */
[----:B------:R0:W-:Y:S04]  /*43680*/  STS.U8 [R33+UR4+0x7c0], R51 ;  /* 0x0007c03321007988 */ /* 0x0001e80008000004 */
[----:B------:R1:W-:Y:S04]  /*43690*/  STS.U8 [R33+UR4+0x880], R53 ;  /* 0x0008803521007988 */ /* 0x0003e80008000004 */
[----:B------:R1:W-:Y:S04]  /*436a0*/  STS.U8 [R33+UR4+0x8a0], R55 ;  /* 0x0008a03721007988 */ /* 0x0003e80008000004 */
[----:B---3--:R3:W-:Y:S04]  /*436b0*/  STS.U8 [R33+UR4+0x8c0], R0 ;  /* 0x0008c00021007988 */ /* 0x0087e80008000004 */
[----:B----4-:R4:W-:Y:S04]  /*436c0*/  STS.U8 [R33+UR4+0x8e0], R59 ;  /* 0x0008e03b21007988 */ /* 0x0109e80008000004 */
[----:B------:R4:W-:Y:S04]  /*436d0*/  STS.U8 [R33+UR4+0x9a0], R60 ;  /* 0x0009a03c21007988 */ /* 0x0009e80008000004 */
[----:B0-----:R-:W2:Y:S04]  /*436e0*/  LDL.LU R51, [R1+0xd4c] ;  /* 0x000d4c0001337983 */ /* 0x001ea80000300800 */
[----:B-1----:R-:W2:Y:S04]  /*436f0*/  LDL.LU R53, [R1+0xd48] ;  /* 0x000d480001357983 */ /* 0x002ea80000300800 */
[----:B------:R-:W2:Y:S04]  /*43700*/  LDL.LU R55, [R1+0xd34] ;  /* 0x000d340001377983 */ /* 0x000ea80000300800 */
        /* <DEDUP_REMOVED lines=45> */
[----:B--2---:R2:W-:Y:S04]  /*439e0*/  STS.U8 [R33+UR4+0xfa0], R39 ;  /* 0x000fa02721007988 */ /* 0x0045e80008000004 */
        /* <DEDUP_REMOVED lines=229> */
[----:B--2---:R-:W-:Y:S04]  /*44840*/  STS.U8 [R33+UR4+0x2e80], R39 ;  /* 0x002e802721007988 */ /* 0x004fe80008000004 */
[----:B------:R-:W-:Y:S04]  /*44850*/  STS.U8 [R33+UR4+0x2ea0], R49 ;  /* 0x002ea03121007988 */ /* 0x000fe80008000004 */
[----:B------:R-:W-:Y:S04]  /*44860*/  STS.U8 [R33+UR4+0x2ec0], R51 ;  /* 0x002ec03321007988 */ /* 0x000fe80008000004 */
[----:B------:R-:W-:Y:S04]  /*44870*/  STS.U8 [R33+UR4+0x2ee0], R53 ;  /* 0x002ee03521007988 */ /* 0x000fe80008000004 */
[----:B------:R-:W-:Y:S04]  /*44880*/  STS.U8 [R33+UR4+0x2fa0], R55 ;  /* 0x002fa03721007988 */ /* 0x000fe80008000004 */
[----:B---3--:R-:W-:Y:S04]  /*44890*/  STS.U8 [R33+UR4+0x2f80], R0 ;  /* 0x002f800021007988 */ /* 0x008fe80008000004 */
[----:B----4-:R0:W-:Y:S04]  /*448a0*/  STS.U8 [R33+UR4+0x2fe0], R59 ;  /* 0x002fe03b21007988 */ /* 0x0101e80008000004 */
[----:B------:R1:W-:Y:S04]  /*448b0*/  STS.U8 [R33+UR4+0x2fc0], R60 ;  /* 0x002fc03c21007988 */ /* 0x0003e80008000004 */
[----:B0-----:R-:W2:Y:S04]  /*448c0*/  LDL.LU R59, [R1+0x278] ;  /* 0x00027800013b7983 */ /* 0x001ea80000300800 */
[----:B------:R0:W-:Y:S04]  /*448d0*/  STS.U8 [R33+UR4+0x3080], R61 ;  /* 0x0030803d21007988 */ /* 0x0001e80008000004 */
[----:B-1----:R-:W3:Y:S04]  /*448e0*/  LDL.LU R60, [R1+0x274] ;  /* 0x00027400013c7983 */ /* 0x002ee80000300800 */
[----:B0-----:R-:W4:Y:S04]  /*448f0*/  LDL.LU R61, [R1+0x270] ;  /* 0x00027000013d7983 */ /* 0x001f280000300800 */
        /* <DEDUP_REMOVED lines=28> */
[----:B--2---:R0:W-:Y:S04]  /*44ac0*/  STS.U8 [R33+UR4+0x30a0], R59 ;  /* 0x0030a03b21007988 */ /* 0x0041e80008000004 */
[----:B---3--:R1:W-:Y:S04]  /*44ad0*/  STS.U8 [R33+UR4+0x30c0], R60 ;  /* 0x0030c03c21007988 */ /* 0x0083e80008000004 */
[----:B0-----:R-:W2:Y:S04]  /*44ae0*/  LDL.LU R59, [R1+0x325c] ;  /* 0x00325c00013b7983 */ /* 0x001ea80000300800 */
[----:B-1----:R-:W3:Y:S04]  /*44af0*/  LDL.LU R60, [R1+0x3258] ;  /* 0x00325800013c7983 */ /* 0x002ee80000300800 */
[----:B----4-:R0:W-:Y:S04]  /*44b00*/  STS.U8 [R33+UR4+0x30e0], R61 ;  /* 0x0030e03d21007988 */ /* 0x0101e80008000004 */
        /* <DEDUP_REMOVED lines=22> */
[----:B0-----:R-:W2:Y:S04]  /*44c70*/  LDL.LU R4, [R1+0xf48] ;  /* 0x000f480001047983 */ /* 0x001ea80000300800 */
[----:B-1----:R-:W2:Y:S04]  /*44c80*/  LDL.LU R35, [R1+0xf4c] ;  /* 0x000f4c0001237983 */ /* 0x002ea80000300800 */
[----:B------:R0:W-:Y:S04]  /*44c90*/  STS.U8 [R33+UR4+0x36a0], R37 ;  /* 0x0036a02521007988 */ /* 0x0001e80008000004 */
[----:B------:R1:W-:Y:S04]  /*44ca0*/  STS.U8 [R33+UR4+0x36c0], R39 ;  /* 0x0036c02721007988 */ /* 0x0003e80008000004 */
[----:B------:R1:W-:Y:S04]  /*44cb0*/  STS.U8 [R33+UR4+0x36e0], R49 ;  /* 0x0036e03121007988 */ /* 0x0003e80008000004 */
[----:B------:R1:W-:Y:S04]  /*44cc0*/  STS.U8 [R33+UR4+0x37a0], R51 ;  /* 0x0037a03321007988 */ /* 0x0003e80008000004 */
[----:B------:R1:W-:Y:S04]  /*44cd0*/  STS.U8 [R33+UR4+0x3780], R53 ;  /* 0x0037803521007988 */ /* 0x0003e80008000004 */
[----:B------:R-:W-:Y:S04]  /*44ce0*/  STS.U8 [R33+UR4+0x37e0], R55 ;  /* 0x0037e03721007988 */ /* 0x000fe80008000004 */
[----:B------:R1:W-:Y:S04]  /*44cf0*/  STS.U8 [R33+UR4+0x37c0], R0 ;  /* 0x0037c00021007988 */ /* 0x0003e80008000004 */
[----:B0-----:R-:W2:Y:S04]  /*44d00*/  LDL.LU R37, [R1+0xa54] ;  /* 0x000a540001257983 */ /* 0x001ea80000300800 */
[----:B-1----:R-:W2:Y:S04]  /*44d10*/  LDL.LU R39, [R1+0xa50] ;  /* 0x000a500001277983 */ /* 0x002ea80000300800 */
[----:B------:R-:W2:Y:S04]  /*44d20*/  LDL.LU R49, [R1+0xa64] ;  /* 0x000a640001317983 */ /* 0x000ea80000300800 */
[----:B------:R-:W2:Y:S01]  /*44d30*/  LDL.LU R51, [R1+0xa60] ;  /* 0x000a600001337983 */ /* 0x000ea20000300800 */
[----:B------:R-:W0:Y:S02]  /*44d40*/  S2R R53, SR_TID.X ;  /* 0x0000000000357919 */ /* 0x000e240000002100 */
[----:B0-----:R-:W-:-:S02]  /*44d50*/  IMAD.SHL.U32 R0, R53, 0x40, RZ ;  /* 0x0000004035007824 */ /* 0x001fc400078e00ff */
[C---:B------:R-:W-:Y:S02]  /*44d60*/  IMAD.SHL.U32 R55, R53.reuse, 0x8, RZ ;  /* 0x0000000835377824 */ /* 0x040fe400078e00ff */
[----:B------:R-:W-:Y:S02]  /*44d70*/  IMAD.SHL.U32 R5, R53, 0x2, RZ ;  /* 0x0000000235057824 */ /* 0x000fe400078e00ff */
[----:B------:R-:W2:Y:S01]  /*44d80*/  LDL.LU R53, [R1+0xa74] ;  /* 0x000a740001357983 */ /* 0x000ea20000300800 */
[----:B------:R-:W-:-:S04]  /*44d90*/  LOP3.LUT R0, R0, 0x1c0, RZ, 0xc0, !PT ;  /* 0x000001c000007812 */ /* 0x000fc800078ec0ff */
[----:B------:R-:W-:Y:S02]  /*44da0*/  LOP3.LUT R0, R0, 0x30, R55, 0xf8, !PT ;  /* 0x0000003000007812 */ /* 0x000fe400078ef837 */
[----:B------:R-:W2:Y:S02]  /*44db0*/  LDL.LU R55, [R1+0xa6c] ;  /* 0x000a6c0001377983 */ /* 0x000ea40000300800 */
[----:B------:R-:W-:Y:S02]  /*44dc0*/  LOP3.LUT R0, R0, 0x30, R5, 0x78, !PT ;  /* 0x0000003000007812 */ /* 0x000fe400078e7805 */
[----:B----4-:R-:W-:Y:S04]  /*44dd0*/  STS.U8 [R33+UR4+0x3880], R61 ;  /* 0x0038803d21007988 */ /* 0x010fe80008000004 */
[----:B---3--:R-:W-:Y:S04]  /*44de0*/  STS.U8 [R33+UR4+0x38a0], R60 ;  /* 0x0038a03c21007988 */ /* 0x008fe80008000004 */
[----:B--2---:R-:W-:Y:S04]  /*44df0*/  STS.U8 [R33+UR4+0x38c0], R59 ;  /* 0x0038c03b21007988 */ /* 0x004fe80008000004 */
        /* <DEDUP_REMOVED lines=28> */
[----:B------:R-:W-:Y:S01]  /*44fc0*/  STS.U8 [R33+UR4+0x3fc0], R35 ;  /* 0x003fc02321007988 */ /* 0x000fe20008000004 */
[----:B------:R-:W-:Y:S06]  /*44fd0*/  BAR.SYNC.DEFER_BLOCKING 0x0 ;  /* 0x0000000000007b1d */ /* 0x000fec0000010000 */
[----:B------:R-:W0:Y:S04]  /*44fe0*/  LDSM.16.M88.4 R4, [R0+UR4] ;  /* 0x000000040004783b */ /* 0x000e280008000200 */
[----:B------:R-:W-:Y:S04]  /*44ff0*/  LDSM.16.M88.4 R16, [R0+UR4+0x600] ;  /* 0x000600040010783b */ /* 0x000fe80008000200 */
[----:B------:R-:W-:Y:S04]  /*45000*/  LDSM.16.M88.4 R20, [R0+UR4+0xa00] ;  /* 0x000a00040014783b */ /* 0x000fe80008000200 */
[----:B0-----:R-:W-:Y:S01]  /*45010*/  STL.64 [R1+0xd80], R4 ;  /* 0x000d800401007387 */ /* 0x001fe20000100a00 */
[----:B------:R-:W-:-:S03]  /*45020*/  IMAD.MOV.U32 R8, RZ, RZ, R4 ;  /* 0x000000ffff087224 */ /* 0x000fc600078e0004 */
[----:B------:R-:W-:Y:S01]  /*45030*/  STL.64 [R1+0xd88], R6 ;  /* 0x000d880601007387 */ /* 0x000fe20000100a00 */
[----:B------:R-:W-:-:S03]  /*45040*/  IMAD.MOV.U32 R3, RZ, RZ, R5 ;  /* 0x000000ffff037224 */ /* 0x000fc600078e0005 */
[----:B------:R-:W0:Y:S04]  /*45050*/  LDSM.16.M88.4 R4, [R0+UR4+0x200] ;  /* 0x000200040004783b */ /* 0x000e280008000200 */
[----:B0-----:R-:W-:Y:S01]  /*45060*/  STL.64 [R1+0xda0], R4 ;  /* 0x000da00401007387 */ /* 0x001fe20000100a00 */
[----:B------:R-:W-:-:S03]  /*45070*/  IMAD.MOV.U32 R10, RZ, RZ, R4 ;  /* 0x000000ffff0a7224 */ /* 0x000fc600078e0004 */
[----:B------:R-:W-:Y:S01]  /*45080*/  STL.64 [R1+0xda8], R6 ;  /* 0x000da80601007387 */ /* 0x000fe20000100a00 */
[----:B------:R-:W-:-:S03]  /*45090*/  IMAD.MOV.U32 R11, RZ, RZ, R5 ;  /* 0x000000ffff0b7224 */ /* 0x000fc600078e0005 */
[----:B------:R-:W0:Y:S04]  /*450a0*/  LDSM.16.M88.4 R4, [R0+UR4+0x400] ;  /* 0x000400040004783b */ /* 0x000e280008000200 */
[----:B0-----:R0:W-:Y:S04]  /*450b0*/  STL.64 [R1+0xdb0], R4 ;  /* 0x000db00401007387 */ /* 0x0011e80000100a00 */
[----:B------:R1:W-:Y:S01]  /*450c0*/  STL.64 [R1+0xdb8], R6 ;  /* 0x000db80601007387 */ /* 0x0003e20000100a00 */
[----:B------:R-:W-:-:S03]  /*450d0*/  IMAD.MOV.U32 R12, RZ, RZ, R4 ;  /* 0x000000ffff0c7224 */ /* 0x000fc600078e0004 */
[----:B------:R-:W-:Y:S04]  /*450e0*/  STL.64 [R1+0xdc0], R16 ;  /* 0x000dc01001007387 */ /* 0x000fe80000100a00 */
[----:B------:R-:W-:Y:S01]  /*450f0*/  STL.64 [R1+0xdc8], R18 ;  /* 0x000dc81201007387 */ /* 0x000fe20000100a00 */
[----:B0-----:R-:W-:Y:S02]  /*45100*/  IMAD.MOV.U32 R4, RZ, RZ, R16 ;  /* 0x000000ffff047224 */ /* 0x001fe400078e0010 */
[----:B-1----:R-:W-:Y:S02]  /*45110*/  IMAD.MOV.U32 R6, RZ, RZ, R5 ;  /* 0x000000ffff067224 */ /* 0x002fe400078e0005 */
[----:B------:R-:W-:Y:S02]  /*45120*/  IMAD.MOV.U32 R5, RZ, RZ, R17 ;  /* 0x000000ffff057224 */ /* 0x000fe400078e0011 */
[----:B------:R-:W0:Y:S01]  /*45130*/  LDSM.16.M88.4 R16, [R0+UR4+0x800] ;  /* 0x000800040010783b */ /* 0x000e220008000200 */
[----:B------:R-:W-:-:S03]  /*45140*/  IMAD.MOV.U32 R7, RZ, RZ, R21 ;  /* 0x000000ffff077224 */ /* 0x000fc600078e0015 */
[----:B0-----:R0:W-:Y:S04]  /*45150*/  STL.64 [R1+0xdd0], R16 ;  /* 0x000dd01001007387 */ /* 0x0011e80000100a00 */
[----:B------:R-:W-:Y:S01]  /*45160*/  STL.64 [R1+0xdd8], R18 ;  /* 0x000dd81201007387 */ /* 0x000fe20000100a00 */
[----:B------:R-:W-:-:S03]  /*45170*/  IMAD.MOV.U32 R25, RZ, RZ, R16 ;  /* 0x000000ffff197224 */ /* 0x000fc600078e0010 */
[----:B------:R-:W-:Y:S04]  /*45180*/  STL.64 [R1+0xde0], R20 ;  /* 0x000de01401007387 */ /* 0x000fe80000100a00 */
[----:B------:R-:W-:Y:S01]  /*45190*/  STL.64 [R1+0xde8], R22 ;  /* 0x000de81601007387 */ /* 0x000fe20000100a00 */
[----:B0-----:R-:W-:-:S03]  /*451a0*/  IMAD.MOV.U32 R16, RZ, RZ, R20 ;  /* 0x000000ffff107224 */ /* 0x001fc600078e0014 */
[----:B------:R-:W0:Y:S01]  /*451b0*/  LDSM.16.M88.4 R20, [R0+UR4+0xc00] ;  /* 0x000c00040014783b */ /* 0x000e220008000200 */
[----:B------:R-:W-:-:S03]  /*451c0*/  IMAD R2, R28, 0x100, R29 ;  /* 0x000001001c027824 */ /* 0x000fc600078e021d */
[----:B0-----:R-:W-:Y:S04]  /*451d0*/  STL.64 [R1+0xdf0], R20 ;  /* 0x000df01401007387 */ /* 0x001fe80000100a00 */
[----:B------:R-:W-:Y:S04]  /*451e0*/  STL.64 [R1+0xdf8], R22 ;  /* 0x000df81601007387 */ /* 0x000fe80000100a00 */
[----:B------:R-:W2:Y:S04]  /*451f0*/  LDL.LU.64 R28, [R1+0x130] ;  /* 0x00013000011c7983 */ /* 0x000ea80000300a00 */
[----:B------:R-:W2:Y:S01]  /*45200*/  LDL.LU.64 R30, [R1+0x138] ;  /* 0x00013800011e7983 */ /* 0x000ea20000300a00 */
[----:B------:R-:W-:-:S02]  /*45210*/  IMAD.MOV.U32 R19, RZ, RZ, R20 ;  /* 0x000000ffff137224 */ /* 0x000fc400078e0014 */
[----:B------:R-:W-:Y:S02]  /*45220*/  IMAD.MOV.U32 R18, RZ, RZ, R21 ;  /* 0x000000ffff127224 */ /* 0x000fe400078e0015 */
[----:B------:R-:W0:Y:S01]  /*45230*/  LDSM.16.M88.4 R20, [R0+UR4+0xe00] ;  /* 0x000e00040014783b */ /* 0x000e220008000200 */
[----:B------:R-:W-:-:S03]  /*45240*/  IMAD.MOV.U32 R24, RZ, RZ, R17 ;  /* 0x000000ffff187224 */ /* 0x000fc600078e0011 */
[----:B0-----:R0:W-:Y:S01]  /*45250*/  STL.64 [R1+0xe00], R20 ;  /* 0x000e001401007387 */ /* 0x0011e20000100a00 */
[----:B------:R-:W-:-:S03]  /*45260*/  IMAD.MOV.U32 R17, RZ, RZ, R20 ;  /* 0x000000ffff117224 */ /* 0x000fc600078e0014 */
[----:B------:R1:W-:Y:S01]  /*45270*/  STL.64 [R1+0xe08], R22 ;  /* 0x000e081601007387 */ /* 0x0003e20000100a00 */
[----:B------:R-:W-:-:S03]  /*45280*/  IMAD.MOV.U32 R15, RZ, RZ, R21 ;  /* 0x000000ffff0f7224 */ /* 0x000fc600078e0015 */
[----:B0-----:R-:W3:Y:S04]  /*45290*/  LDL.LU.64 R20, [R1+0x340] ;  /* 0x0003400001147983 */ /* 0x001ee80000300a00 */
[----:B-1----:R-:W3:Y:S01]  /*452a0*/  LDL.LU.64 R22, [R1+0x348] ;  /* 0x0003480001167983 */ /* 0x002ee20000300a00 */
[----:B------:R-:W-:-:S03]  /*452b0*/  IMAD R33, R39, 0x100, R37 ;  /* 0x0000010027217824 */ /* 0x000fc600078e0225 */
[----:B------:R-:W0:Y:S01]  /*452c0*/  LDSM.16.M88.4 R36, [R0+UR4+0x1000] ;  /* 0x001000040024783b */ /* 0x000e220008000200 */
[----:B------:R-:W-:Y:S02]  /*452d0*/  IMAD R34, R51, 0x100, R49 ;  /* 0x0000010033227824 */ /* 0x000fe400078e0231 */
[----:B------:R-:W-:Y:S01]  /*452e0*/  IMAD R35, R55, 0x100, R53 ;  /* 0x0000010037237824 */ /* 0x000fe200078e0235 */
[----:B------:R-:W-:Y:S02]  /*452f0*/  F2FP.F16.E4M3.UNPACK_B R32, R2 ;  /* 0x00000002ff20723e */ /* 0x000fe400020006ff */
[----:B------:R-:W-:Y:S02]  /*45300*/  F2FP.F16.E4M3.UNPACK_B R33, R33 ;  /* 0x00000021ff21723e */ /* 0x000fe400020006ff */
[----:B------:R-:W-:Y:S02]  /*45310*/  F2FP.F16.E4M3.UNPACK_B R8, R8 ;  /* 0x00000008ff08723e */ /* 0x000fe400020006ff */
[----:B------:R-:W-:-:S02]  /*45320*/  F2FP.F16.E4M3.UNPACK_B R34, R34 ;  /* 0x00000022ff22723e */ /* 0x000fc400020006ff */
[----:B------:R-:W-:Y:S02]  /*45330*/  F2FP.F16.E4M3.UNPACK_B R35, R35 ;  /* 0x00000023ff23723e */ /* 0x000fe400020006ff */
[----:B------:R-:W-:Y:S01]  /*45340*/  F2FP.F16.E4M3.UNPACK_B R9, R3 ;  /* 0x00000003ff09723e */ /* 0x000fe200020006ff */
[----:B0-----:R-:W-:Y:S01]  /*45350*/  STL.64 [R1+0xe10], R36 ;  /* 0x000e102401007387 */ /* 0x001fe20000100a00 */
[----:B------:R-:W-:-:S03]  /*45360*/  IMAD.MOV.U32 R14, RZ, RZ, R36 ;  /* 0x000000ffff0e7224 */ /* 0x000fc600078e0024 */
[----:B------:R-:W-:Y:S01]  /*45370*/  STL.64 [R1+0xe18], R38 ;  /* 0x000e182601007387 */ /* 0x000fe20000100a00 */
[----:B------:R-:W-:-:S03]  /*45380*/  IMAD.MOV.U32 R13, RZ, RZ, R37 ;  /* 0x000000ffff0d7224 */ /* 0x000fc600078e0025 */
[----:B------:R-:W0:Y:S01]  /*45390*/  LDSM.16.M88.4 R36, [R0+UR4+0x1200] ;  /* 0x001200040024783b */ /* 0x000e220008000200 */
[----:B------:R-:W-:Y:S02]  /*453a0*/  F2FP.F16.E4M3.UNPACK_B R10, R10 ;  /* 0x0000000aff0a723e */ /* 0x000fe400020006ff */
[----:B------:R-:W-:Y:S01]  /*453b0*/  F2FP.F16.E4M3.UNPACK_B R11, R11 ;  /* 0x0000000bff0b723e */ /* 0x000fe200020006ff */
[----:B0-----:R-:W-:Y:S04]  /*453c0*/  STL.64 [R1+0xe20], R36 ;  /* 0x000e202401007387 */ /* 0x001fe80000100a00 */
[----:B------:R-:W-:Y:S04]  /*453d0*/  STL.64 [R1+0xe28], R38 ;  /* 0x000e282601007387 */ /* 0x000fe80000100a00 */
[----:B------:R-:W-:Y:S01]  /*453e0*/  STL.64 [R1+0x20], R8 ;  /* 0x0000200801007387 */ /* 0x000fe20000100a00 */
[----:B------:R-:W-:-:S02]  /*453f0*/  IMAD.MOV.U32 R2, RZ, RZ, R36 ;  /* 0x000000ffff027224 */ /* 0x000fc400078e0024 */
[----:B------:R-:W-:Y:S02]  /*45400*/  IMAD.MOV.U32 R3, RZ, RZ, R37 ;  /* 0x000000ffff037224 */ /* 0x000fe400078e0025 */
[----:B------:R-:W0:Y:S01]  /*45410*/  LDSM.16.M88.4 R36, [R0+UR4+0x1400] ;  /* 0x001400040024783b */ /* 0x000e220008000200 */
[----:B------:R-:W-:Y:S02]  /*45420*/  IMAD.MOV.U32 R50, RZ, RZ, R9 ;  /* 0x000000ffff327224 */ /* 0x000fe400078e0009 */
[----:B------:R-:W-:Y:S01]  /*45430*/  IMAD.MOV.U32 R51, RZ, RZ, R8 ;  /* 0x000000ffff337224 */ /* 0x000fe200078e0008 */
[----:B------:R-:W-:Y:S02]  /*45440*/  F2FP.F16.E4M3.UNPACK_B R26, R12 ;  /* 0x0000000cff1a723e */ /* 0x000fe400020006ff */
[----:B------:R-:W-:Y:S01]  /*45450*/  F2FP.F16.E4M3.UNPACK_B R27, R6 ;  /* 0x00000006ff1b723e */ /* 0x000fe200020006ff */
[----:B--2---:R-:W-:-:S15]  /*45460*/  HMMA.16816.F32 R28, R32, R8, R28 ;  /* 0x00000008201c723c */ /* 0x004fde000000181c */
[----:B------:R-:W-:-:S08]  /*45470*/  NOP ;  /* 0x0000000000007918 */ /* 0x000fd00000000000 */
[----:B------:R1:W-:Y:S04]  /*45480*/  STL.64 [R1+0x70], R28 ;  /* 0x0000701c01007387 */ /* 0x0003e80000100a00 */
[----:B------:R2:W-:Y:S04]  /*45490*/  STL.64 [R1+0x78], R30 ;  /* 0x0000781e01007387 */ /* 0x0005e80000100a00 */
[----:B------:R-:W-:Y:S04]  /*454a0*/  STL.64 [R1+0x18], R10 ;  /* 0x0000180a01007387 */ /* 0x000fe80000100a00 */
[----:B-1----:R-:W4:Y:S04]  /*454b0*/  LDL.LU.64 R28, [R1+0x410] ;  /* 0x00041000011c7983 */ /* 0x002f280000300a00 */
[----:B--2---:R-:W4:Y:S04]  /*454c0*/  LDL.LU.64 R30, [R1+0x418] ;  /* 0x00041800011e7983 */ /* 0x004f280000300a00 */
[----:B------:R-:W-:Y:S01]  /*454d0*/  STL [R1+0x324c], R50 ;  /* 0x00324c3201007387 */ /* 0x000fe20000100800 */
[----:B---3--:R-:W-:Y:S03]  /*454e0*/  HMMA.16816.F32 R20, R32, R10, R20 ;  /* 0x0000000a2014723c */ /* 0x008fe60000001814 */
[----:B------:R-:W-:Y:S04]  /*454f0*/  STL [R1+0x3248], R51 ;  /* 0x0032483301007387 */ /* 0x000fe80000100800 */
[----:B0-----:R-:W-:Y:S04]  /*45500*/  STL.64 [R1+0xe30], R36 ;  /* 0x000e302401007387 */ /* 0x001fe80000100a00 */
[----:B------:R-:W-:-:S12]  /*45510*/  STL.64 [R1+0xe38], R38 ;  /* 0x000e382601007387 */ /* 0x000fd80000100a00 */
[----:B------:R0:W-:Y:S04]  /*45520*/  STL.64 [R1+0xa0], R20 ;  /* 0x0000a01401007387 */ /* 0x0001e80000100a00 */
[----:B------:R1:W-:Y:S04]  /*45530*/  STL.64 [R1+0xa8], R22 ;  /* 0x0000a81601007387 */ /* 0x0003e80000100a00 */
[----:B------:R-:W-:Y:S04]  /*45540*/  STL.64 [R1+0x10], R26 ;  /* 0x0000101a01007387 */ /* 0x000fe80000100a00 */
[----:B0-----:R-:W2:Y:S04]  /*45550*/  LDL.LU.64 R20, [R1+0xe0] ;  /* 0x0000e00001147983 */ /* 0x001ea80000300a00 */
[----:B-1----:R-:W2:Y:S01]  /*45560*/  LDL.LU.64 R22, [R1+0xe8] ;  /* 0x0000e80001167983 */ /* 0x002ea20000300a00 */
[----:B------:R-:W-:-:S02]  /*45570*/  IMAD.MOV.U32 R8, RZ, RZ, R36 ;  /* 0x000000ffff087224 */ /* 0x000fc400078e0024 */
[----:B------:R-:W-:Y:S02]  /*45580*/  IMAD.MOV.U32 R9, RZ, RZ, R37 ;  /* 0x000000ffff097224 */ /* 0x000fe400078e0025 */
[----:B------:R-:W0:Y:S01]  /*45590*/  LDSM.16.M88.4 R36, [R0+UR4+0x1600] ;  /* 0x001600040024783b */ /* 0x000e220008000200 */
[----:B------:R-:W-:Y:S01]  /*455a0*/  IMAD.MOV.U32 R53, RZ, RZ, R10 ;  /* 0x000000ffff357224 */ /* 0x000fe200078e000a */
[----:B------:R-:W-:Y:S01]  /*455b0*/  F2FP.F16.E4M3.UNPACK_B R4, R4 ;  /* 0x00000004ff04723e */ /* 0x000fe200020006ff */
[----:B------:R-:W-:-:S03]  /*455c0*/  IMAD.MOV.U32 R52, RZ, RZ, R11 ;  /* 0x000000ffff347224 */ /* 0x000fc600078e000b */
[----:B------:R-:W-:Y:S04]  /*455d0*/  STL [R1+0x3250], R53 ;  /* 0x0032503501007387 */ /* 0x000fe80000100800 */
[----:B0-----:R0:W-:Y:S01]  /*455e0*/  STL.64 [R1+0xe40], R36 ;  /* 0x000e402401007387 */ /* 0x0011e20000100a00 */
[----:B------:R-:W-:-:S03]  /*455f0*/  IMAD.MOV.U32 R10, RZ, RZ, R36 ;  /* 0x000000ffff0a7224 */ /* 0x000fc600078e0024 */
[----:B------:R1:W-:Y:S01]  /*45600*/  STL.64 [R1+0xe48], R38 ;  /* 0x000e482601007387 */ /* 0x0003e20000100a00 */
[----:B------:R-:W-:-:S03]  /*45610*/  IMAD.MOV.U32 R11, RZ, RZ, R37 ;  /* 0x000000ffff0b7224 */ /* 0x000fc600078e0025 */
[----:B0-----:R-:W3:Y:S04]  /*45620*/  LDL.LU.64 R36, [R1+0x880] ;  /* 0x0008800001247983 */ /* 0x001ee80000300a00 */
[----:B------:R-:W-:Y:S01]  /*45630*/  STL [R1+0x8], R4 ;  /* 0x0000080401007387 */ /* 0x000fe20000100800 */
[----:B------:R-:W-:Y:S01]  /*45640*/  F2FP.F16.E4M3.UNPACK_B R5, R5 ;  /* 0x00000005ff05723e */ /* 0x000fe200020006ff */
[----:B------:R-:W-:Y:S01]  /*45650*/  IMAD.MOV.U32 R51, RZ, RZ, R4 ;  /* 0x000000ffff337224 */ /* 0x000fe200078e0004 */
[----:B----4-:R-:W-:-:S15]  /*45660*/  HMMA.16816.F32 R28, R32, R26, R28 ;  /* 0x0000001a201c723c */ /* 0x010fde000000181c */
[----:B------:R-:W-:-:S08]  /*45670*/  NOP ;  /* 0x0000000000007918 */ /* 0x000fd00000000000 */
[----:B------:R-:W-:Y:S04]  /*45680*/  STL.64 [R1+0xc0], R28 ;  /* 0x0000c01c01007387 */ /* 0x000fe80000100a00 */
[----:B------:R-:W-:Y:S04]  /*45690*/  STL.64 [R1+0xc8], R30 ;  /* 0x0000c81e01007387 */ /* 0x000fe80000100a00 */
[----:B-1----:R-:W3:Y:S04]  /*456a0*/  LDL.LU.64 R38, [R1+0x888] ;  /* 0x0008880001267983 */ /* 0x002ee80000300a00 */
[----:B------:R-:W0:Y:S04]  /*456b0*/  LDSM.16.M88.4 R28, [R0+UR4+0x1800] ;  /* 0x00180004001c783b */ /* 0x000e280008000200 */
[----:B------:R-:W-:Y:S01]  /*456c0*/  STL [R1+0xc], R5 ;  /* 0x00000c0501007387 */ /* 0x000fe20000100800 */
[----:B--2---:R-:W-:Y:S01]  /*456d0*/  HMMA.16816.F32 R20, R32, R4, R20 ;  /* 0x000000042014723c */ /* 0x004fe20000001814 */
[----:B0-----:R-:W-:-:S02]  /*456e0*/  IMAD.MOV.U32 R12, RZ, RZ, R28 ;  /* 0x000000ffff0c7224 */ /* 0x001fc400078e001c */
[----:B------:R0:W-:Y:S01]  /*456f0*/  STL.64 [R1+0xe50], R28 ;  /* 0x000e501c01007387 */ /* 0x0001e20000100a00 */
[----:B------:R-:W-:-:S03]  /*45700*/  IMAD.MOV.U32 R6, RZ, RZ, R29 ;  /* 0x000000ffff067224 */ /* 0x000fc600078e001d */
[----:B------:R-:W-:Y:S01]  /*45710*/  STL.64 [R1+0xe58], R30 ;  /* 0x000e581e01007387 */ /* 0x000fe20000100a00 */
[----:B0-----:R-:W-:Y:S02]  /*45720*/  F2FP.F16.E4M3.UNPACK_B R28, R25 ;  /* 0x00000019ff1c723e */ /* 0x001fe400020006ff */
[----:B------:R-:W-:-:S03]  /*45730*/  F2FP.F16.E4M3.UNPACK_B R29, R24 ;  /* 0x00000018ff1d723e */ /* 0x000fc600020006ff */
[----:B------:R-:W-:Y:S10]  /*45740*/  STL [R1], R28 ;  /* 0x0000001c01007387 */ /* 0x000ff40000100800 */
[----:B------:R-:W-:Y:S04]  /*45750*/  STL.64 [R1+0xe0], R20 ;  /* 0x0000e01401007387 */ /* 0x000fe80000100a00 */
[----:B------:R-:W-:Y:S04]  /*45760*/  STL.64 [R1+0xe8], R22 ;  /* 0x0000e81601007387 */ /* 0x000fe80000100a00 */
[----:B------:R-:W2:Y:S04]  /*45770*/  LDL.LU.64 R24, [R1+0x890] ;  /* 0x0008900001187983 */ /* 0x000ea80000300a00 */
[----:B------:R-:W-:Y:S04]  /*45780*/  STL [R1+0x4], R29 ;  /* 0x0000041d01007387 */ /* 0x000fe80000100800 */
[----:B------:R-:W2:Y:S04]  /*45790*/  LDL.LU.64 R26, [R1+0x898] ;  /* 0x00089800011a7983 */ /* 0x000ea80000300a00 */
[----:B------:R-:W0:Y:S04]  /*457a0*/  LDSM.16.M88.4 R20, [R0+UR4+0x1a00] ;  /* 0x001a00040014783b */ /* 0x000e280008000200 */
[----:B0-----:R0:W-:Y:S01]  /*457b0*/  STL.64 [R1+0xe60], R20 ;  /* 0x000e601401007387 */ /* 0x0011e20000100a00 */
[----:B------:R-:W-:-:S03]  /*457c0*/  IMAD.MOV.U32 R5, RZ, RZ, R20 ;  /* 0x000000ffff057224 */ /* 0x000fc600078e0014 */
[----:B------:R1:W-:Y:S01]  /*457d0*/  STL.64 [R1+0xe68], R22 ;  /* 0x000e681601007387 */ /* 0x0003e20000100a00 */
[----:B------:R-:W-:-:S03]  /*457e0*/  IMAD.MOV.U32 R4, RZ, RZ, R21 ;  /* 0x000000ffff047224 */ /* 0x000fc600078e0015 */
[----:B0-----:R-:W4:Y:S04]  /*457f0*/  LDL.LU.64 R20, [R1+0x150] ;  /* 0x0001500001147983 */ /* 0x001f280000300a00 */
[----:B-1----:R-:W4:Y:S01]  /*45800*/  LDL.LU.64 R22, [R1+0x158] ;  /* 0x0001580001167983 */ /* 0x002f220000300a00 */
[----:B------:R-:W-:Y:S02]  /*45810*/  IMAD.MOV.U32 R53, RZ, RZ, R28 ;  /* 0x000000ffff357224 */ /* 0x000fe400078e001c */
[----:B------:R-:W-:Y:S01]  /*45820*/  IMAD.MOV.U32 R50, RZ, RZ, R29 ;  /* 0x000000ffff327224 */ /* 0x000fe200078e001d */
[----:B------:R-:W-:Y:S02]  /*45830*/  F2FP.F16.E4M3.UNPACK_B R60, R16 ;  /* 0x00000010ff3c723e */ /* 0x000fe400020006ff */
[----:B------:R-:W-:-:S02]  /*45840*/  F2FP.F16.E4M3.UNPACK_B R61, R7 ;  /* 0x00000007ff3d723e */ /* 0x000fc400020006ff */
[----:B------:R-:W-:Y:S02]  /*45850*/  F2FP.F16.E4M3.UNPACK_B R58, R19 ;  /* 0x00000013ff3a723e */ /* 0x000fe400020006ff */
[----:B------:R-:W-:Y:S01]  /*45860*/  F2FP.F16.E4M3.UNPACK_B R59, R18 ;  /* 0x00000012ff3b723e */ /* 0x000fe200020006ff */
[----:B---3--:R-:W-:Y:S01]  /*45870*/  HMMA.16816.F32 R36, R32, R28, R36 ;  /* 0x0000001c2024723c */ /* 0x008fe20000001824 */
[----:B------:R-:W0:-:S15]  /*45880*/  LDSM.16.M88.4 R28, [R0+UR4+0x1c00] ;  /* 0x001c0004001c783b */ /* 0x000e1e0008000200 */
[----:B------:R-:W-:-:S07]  /*45890*/  NOP ;  /* 0x0000000000007918 */ /* 0x000fce0000000000 */
[----:B------:R-:W-:Y:S04]  /*458a0*/  STL.64 [R1+0x110], R36 ;  /* 0x0001102401007387 */ /* 0x000fe80000100a00 */
[----:B------:R-:W-:Y:S04]  /*458b0*/  STL.64 [R1+0x118], R38 ;  /* 0x0001182601007387 */ /* 0x000fe80000100a00 */
[----:B0-----:R0:W-:Y:S01]  /*458c0*/  STL.64 [R1+0xe70], R28 ;  /* 0x000e701c01007387 */ /* 0x0011e20000100a00 */
[----:B------:R-:W-:-:S03]  /*458d0*/  IMAD.MOV.U32 R16, RZ, RZ, R28 ;  /* 0x000000ffff107224 */ /* 0x000fc600078e001c */
[----:B------:R1:W-:Y:S01]  /*458e0*/  STL.64 [R1+0xe78], R30 ;  /* 0x000e781e01007387 */ /* 0x0003e20000100a00 */
[----:B------:R-:W-:-:S03]  /*458f0*/  IMAD.MOV.U32 R7, RZ, RZ, R29 ;  /* 0x000000ffff077224 */ /* 0x000fc600078e001d */
[----:B0-----:R-:W3:Y:S04]  /*45900*/  LDL.LU.64 R28, [R1+0x170] ;  /* 0x00017000011c7983 */ /* 0x001ee80000300a00 */
[----:B-1----:R-:W3:Y:S01]  /*45910*/  LDL.LU.64 R30, [R1+0x178] ;  /* 0x00017800011e7983 */ /* 0x002ee20000300a00 */
[----:B--2---:R-:W-:Y:S03]  /*45920*/  HMMA.16816.F32 R36, R32, R60, R24 ;  /* 0x0000003c2024723c */ /* 0x004fe60000001818 */
[----:B------:R-:W0:-:S15]  /*45930*/  LDSM.16.M88.4 R24, [R0+UR4+0x1e00] ;  /* 0x001e00040018783b */ /* 0x000e1e0008000200 */
[----:B------:R-:W-:-:S05]  /*45940*/  NOP ;  /* 0x0000000000007918 */ /* 0x000fca0000000000 */
[----:B------:R-:W-:Y:S04]  /*45950*/  STL.64 [R1+0x130], R36 ;  /* 0x0001302401007387 */ /* 0x000fe80000100a00 */
[----:B------:R-:W-:Y:S04]  /*45960*/  STL.64 [R1+0x138], R38 ;  /* 0x0001382601007387 */ /* 0x000fe80000100a00 */
[----:B------:R-:W1:Y:S04]  /*45970*/  LDSM.16.M88.4 R36, [R0+UR4+0x2000] ;  /* 0x002000040024783b */ /* 0x000e680008000200 */
[----:B0-----:R0:W-:Y:S01]  /*45980*/  STL.64 [R1+0xe80], R24 ;  /* 0x000e801801007387 */ /* 0x0011e20000100a00 */
[----:B------:R-:W-:-:S03]  /*45990*/  IMAD.MOV.U32 R18, RZ, RZ, R24 ;  /* 0x000000ffff127224 */ /* 0x000fc600078e0018 */
[----:B------:R2:W-:Y:S01]  /*459a0*/  STL.64 [R1+0xe88], R26 ;  /* 0x000e881a01007387 */ /* 0x0005e20000100a00 */
[----:B------:R-:W-:-:S03]  /*459b0*/  IMAD.MOV.U32 R19, RZ, RZ, R25 ;  /* 0x000000ffff137224 */ /* 0x000fc600078e0019 */
[----:B0-----:R-:W3:Y:S04]  /*459c0*/  LDL.LU.64 R24, [R1+0x190] ;  /* 0x0001900001187983 */ /* 0x001ee80000300a00 */
[----:B--2---:R-:W2:Y:S01]  /*459d0*/  LDL.LU.64 R26, [R1+0x198] ;  /* 0x00019800011a7983 */ /* 0x004ea20000300a00 */
[----:B----4-:R-:W-:-:S15]  /*459e0*/  HMMA.16816.F32 R20, R32, R58, R20 ;  /* 0x0000003a2014723c */ /* 0x010fde0000001814 */
[----:B------:R-:W-:-:S08]  /*459f0*/  NOP ;  /* 0x0000000000007918 */ /* 0x000fd00000000000 */
[----:B------:R0:W-:Y:S04]  /*45a00*/  STL.64 [R1+0x150], R20 ;  /* 0x0001501401007387 */ /* 0x0001e80000100a00 */
[----:B------:R-:W-:Y:S04]  /*45a10*/  STL.64 [R1+0x158], R22 ;  /* 0x0001581601007387 */ /* 0x000fe80000100a00 */
[----:B-1----:R-:W-:Y:S04]  /*45a20*/  STL.64 [R1+0xe90], R36 ;  /* 0x000e902401007387 */ /* 0x002fe80000100a00 */
[----:B------:R-:W-:Y:S04]  /*45a30*/  STL.64 [R1+0xe98], R38 ;  /* 0x000e982601007387 */ /* 0x000fe80000100a00 */
[----:B------:R-:W4:Y:S04]  /*45a40*/  LDL.LU.64 R40, [R1+0x1b0] ;  /* 0x0001b00001287983 */ /* 0x000f280000300a00 */
[----:B------:R-:W4:Y:S01]  /*45a50*/  LDL.LU.64 R42, [R1+0x1b8] ;  /* 0x0001b800012a7983 */ /* 0x000f220000300a00 */
[----:B------:R-:W-:-:S02]  /*45a60*/  F2FP.F16.E4M3.UNPACK_B R56, R17 ;  /* 0x00000011ff38723e */ /* 0x000fc400020006ff */
[----:B------:R-:W-:Y:S01]  /*45a70*/  F2FP.F16.E4M3.UNPACK_B R57, R15 ;  /* 0x0000000fff39723e */ /* 0x000fe200020006ff */
[----:B0-----:R-:W-:Y:S02]  /*45a80*/  IMAD.MOV.U32 R20, RZ, RZ, R36 ;  /* 0x000000ffff147224 */ /* 0x001fe400078e0024 */
[----:B------:R-:W-:Y:S02]  /*45a90*/  IMAD.MOV.U32 R21, RZ, RZ, R37 ;  /* 0x000000ffff157224 */ /* 0x000fe400078e0025 */
[----:B------:R-:W-:Y:S01]  /*45aa0*/  LDSM.16.M88.4 R36, [R0+UR4+0x2400] ;  /* 0x002400040024783b */ /* 0x000fe20008000200 */
[----:B------:R-:W-:Y:S02]  /*45ab0*/  F2FP.F16.E4M3.UNPACK_B R54, R14 ;  /* 0x0000000eff36723e */ /* 0x000fe400020006ff */
[----:B------:R-:W-:Y:S02]  /*45ac0*/  F2FP.F16.E4M3.UNPACK_B R55, R13 ;  /* 0x0000000dff37723e */ /* 0x000fe400020006ff */
[----:B------:R-:W-:-:S02]  /*45ad0*/  F2FP.F16.E4M3.UNPACK_B R2, R2 ;  /* 0x00000002ff02723e */ /* 0x000fc400020006ff */
[----:B------:R-:W-:Y:S01]  /*45ae0*/  F2FP.F16.E4M3.UNPACK_B R3, R3 ;  /* 0x00000003ff03723e */ /* 0x000fe200020006ff */
[----:B---3--:R-:W-:-:S15]  /*45af0*/  HMMA.16816.F32 R28, R32, R56, R28 ;  /* 0x00000038201c723c */ /* 0x008fde000000181c */
[----:B------:R-:W-:-:S08]  /*45b00*/  NOP ;  /* 0x0000000000007918 */ /* 0x000fd00000000000 */
[----:B------:R-:W-:Y:S04]  /*45b10*/  STL.64 [R1+0x170], R28 ;  /* 0x0001701c01007387 */ /* 0x000fe80000100a00 */
[----:B------:R-:W-:Y:S04]  /*45b20*/  STL.64 [R1+0x178], R30 ;  /* 0x0001781e01007387 */ /* 0x000fe80000100a00 */
[----:B------:R-:W0:Y:S04]  /*45b30*/  LDSM.16.M88.4 R28, [R0+UR4+0x2200] ;  /* 0x00220004001c783b */ /* 0x000e280008000200 */
[----:B------:R-:W-:Y:S04]  /*45b40*/  STL.64 [R1+0x31c8], R58 ;  /* 0x0031c83a01007387 */ /* 0x000fe80000100a00 */
[----:B------:R-:W-:Y:S04]  /*45b50*/  STL.64 [R1+0x31c0], R56 ;  /* 0x0031c03801007387 */ /* 0x000fe80000100a00 */
[----:B0-----:R0:W-:Y:S01]  /*45b60*/  STL.64 [R1+0xea0], R28 ;  /* 0x000ea01c01007387 */ /* 0x0011e20000100a00 */
[----:B------:R-:W-:-:S03]  /*45b70*/  IMAD.MOV.U32 R22, RZ, RZ, R28 ;  /* 0x000000ffff167224 */ /* 0x000fc600078e001c */
[----:B------:R1:W-:Y:S01]  /*45b80*/  STL.64 [R1+0xea8], R30 ;  /* 0x000ea81e01007387 */ /* 0x0003e20000100a00 */
[----:B------:R-:W-:Y:S01]  /*45b90*/  IMAD.MOV.U32 R23, RZ, RZ, R29 ;  /* 0x000000ffff177224 */ /* 0x000fe200078e001d */
[----:B--2---:R-:W-:Y:S02]  /*45ba0*/  HMMA.16816.F32 R44, R32, R54, R24 ;  /* 0x00000036202c723c */ /* 0x004fe40000001818 */
[----:B0-----:R-:W2:Y:S04]  /*45bb0*/  LDL.LU.64 R28, [R1+0x1d0] ;  /* 0x0001d000011c7983 */ /* 0x001ea80000300a00 */
[----:B-1----:R-:W2:Y:S01]  /*45bc0*/  LDL.LU.64 R30, [R1+0x1d8] ;  /* 0x0001d800011e7983 */ /* 0x002ea20000300a00 */
[----:B------:R-:W-:Y:S02]  /*45bd0*/  IMAD.MOV.U32 R24, RZ, RZ, R36 ;  /* 0x000000ffff187224 */ /* 0x000fe400078e0024 */
[----:B------:R-:W-:-:S14]  /*45be0*/  IMAD.MOV.U32 R25, RZ, RZ, R37 ;  /* 0x000000ffff197224 */ /* 0x000fdc00078e0025 */
[----:B------:R-:W-:Y:S04]  /*45bf0*/  STL.64 [R1+0x190], R44 ;  /* 0x0001902c01007387 */ /* 0x000fe80000100a00 */
[----:B------:R-:W-:Y:S04]  /*45c00*/  STL.64 [R1+0x198], R46 ;  /* 0x0001982e01007387 */ /* 0x000fe80000100a00 */
[----:B------:R0:W-:Y:S04]  /*45c10*/  STL.64 [R1+0xeb0], R36 ;  /* 0x000eb02401007387 */ /* 0x0001e80000100a00 */
[----:B------:R1:W-:Y:S04]  /*45c20*/  STL.64 [R1+0xeb8], R38 ;  /* 0x000eb82601007387 */ /* 0x0003e80000100a00 */
[----:B0-----:R-:W3:Y:S04]  /*45c30*/  LDL.LU.64 R36, [R1+0x1f0] ;  /* 0x0001f00001247983 */ /* 0x001ee80000300a00 */
[----:B-1----:R-:W3:Y:S01]  /*45c40*/  LDL.LU.64 R38, [R1+0x1f8] ;  /* 0x0001f80001267983 */ /* 0x002ee20000300a00 */
[----:B----4-:R-:W-:Y:S03]  /*45c50*/  HMMA.16816.F32 R44, R32, R2, R40 ;  /* 0x00000002202c723c */ /* 0x010fe60000001828 */
        /* <DEDUP_REMOVED lines=10> */
[----:B----4-:R-:W4:Y:S01]  /*45d00*/  LDL.LU.64 R42, [R1+0x8a8] ;  /* 0x0008a800012a7983 */ /* 0x010f220000300a00 */
[----:B------:R-:W-:Y:S02]  /*45d10*/  F2FP.F16.E4M3.UNPACK_B R8, R8 ;  /* 0x00000008ff08723e */ /* 0x000fe400020006ff */
[----:B------:R-:W-:Y:S02]  /*45d20*/  F2FP.F16.E4M3.UNPACK_B R9, R9 ;  /* 0x00000009ff09723e */ /* 0x000fe400020006ff */
[----:B------:R-:W-:Y:S02]  /*45d30*/  F2FP.F16.E4M3.UNPACK_B R10, R10 ;  /* 0x0000000aff0a723e */ /* 0x000fe400020006ff */
[----:B------:R-:W-:-:S02]  /*45d40*/  F2FP.F16.E4M3.UNPACK_B R11, R11 ;  /* 0x0000000bff0b723e */ /* 0x000fc400020006ff */
[----:B------:R-:W-:Y:S02]  /*45d50*/  F2FP.F16.E4M3.UNPACK_B R12, R12 ;  /* 0x0000000cff0c723e */ /* 0x000fe400020006ff */
[----:B------:R-:W-:Y:S01]  /*45d60*/  F2FP.F16.E4M3.UNPACK_B R13, R6 ;  /* 0x00000006ff0d723e */ /* 0x000fe200020006ff */
[----:B--2---:R-:W-:-:S15]  /*45d70*/  HMMA.16816.F32 R28, R32, R8, R28 ;  /* 0x00000008201c723c */ /* 0x004fde000000181c */
[----:B------:R-:W-:-:S08]  /*45d80*/  NOP ;  /* 0x0000000000007918 */ /* 0x000fd00000000000 */
[----:B------:R0:W-:Y:S04]  /*45d90*/  STL.64 [R1+0x1d0], R28 ;  /* 0x0001d01c01007387 */ /* 0x0001e80000100a00 */
[----:B------:R-:W-:Y:S04]  /*45da0*/  STL.64 [R1+0x1d8], R30 ;  /* 0x0001d81e01007387 */ /* 0x000fe80000100a00 */
[----:B-1----:R-:W-:Y:S04]  /*45db0*/  STL.64 [R1+0xed0], R44 ;  /* 0x000ed02c01007387 */ /* 0x002fe80000100a00 */
[----:B------:R3:W-:Y:S01]  /*45dc0*/  STL.64 [R1+0xed8], R46 ;  /* 0x000ed82e01007387 */ /* 0x0007e20000100a00 */
[----:B0-----:R-:W-:-:S02]  /*45dd0*/  IMAD.MOV.U32 R28, RZ, RZ, R44 ;  /* 0x000000ffff1c7224 */ /* 0x001fc400078e002c */
[----:B------:R-:W-:Y:S02]  /*45de0*/  IMAD.MOV.U32 R29, RZ, RZ, R45 ;  /* 0x000000ffff1d7224 */ /* 0x000fe400078e002d */
[----:B---3--:R-:W-:Y:S01]  /*45df0*/  HMMA.16816.F32 R44, R32, R10, R36 ;  /* 0x0000000a202c723c */ /* 0x008fe20000001824 */
[----:B------:R-:W2:Y:S04]  /*45e00*/  LDL.LU.64 R36, [R1+0x8b0] ;  /* 0x0008b00001247983 */ /* 0x000ea80000300a00 */
[----:B------:R-:W2:-:S15]  /*45e10*/  LDL.LU.64 R38, [R1+0x8b8] ;  /* 0x0008b80001267983 */ /* 0x000e9e0000300a00 */
[----:B------:R-:W-:-:S03]  /*45e20*/  NOP ;  /* 0x0000000000007918 */ /* 0x000fc60000000000 */
[----:B------:R-:W-:Y:S04]  /*45e30*/  STL.64 [R1+0x1f0], R44 ;  /* 0x0001f02c01007387 */ /* 0x000fe80000100a00 */
[----:B------:R-:W-:Y:S04]  /*45e40*/  STL.64 [R1+0x1f8], R46 ;  /* 0x0001f82e01007387 */ /* 0x000fe80000100a00 */
[----:B------:R-:W0:Y:S04]  /*45e50*/  LDSM.16.M88.4 R44, [R0+UR4+0x2a00] ;  /* 0x002a0004002c783b */ /* 0x000e280008000200 */
[----:B------:R-:W-:Y:S04]  /*45e60*/  STL.64 [R1+0x31b8], R10 ;  /* 0x0031b80a01007387 */ /* 0x000fe80000100a00 */
[----:B------:R1:W-:Y:S04]  /*45e70*/  STL.64 [R1+0x31b0], R8 ;  /* 0x0031b00801007387 */ /* 0x0003e80000100a00 */
[----:B0-----:R-:W-:Y:S04]  /*45e80*/  STL.64 [R1+0xee0], R44 ;  /* 0x000ee02c01007387 */ /* 0x001fe80000100a00 */
[----:B------:R4:W-:Y:S04]  /*45e90*/  STL.64 [R1+0xee8], R46 ;  /* 0x000ee82e01007387 */ /* 0x0009e80000100a00 */
[----:B-1----:R-:W3:Y:S04]  /*45ea0*/  LDL.LU.64 R8, [R1+0x8c0] ;  /* 0x0008c00001087983 */ /* 0x002ee80000300a00 */
[----:B------:R-:W3:Y:S01]  /*45eb0*/  LDL.LU.64 R10, [R1+0x8c8] ;  /* 0x0008c800010a7983 */ /* 0x000ee20000300a00 */
[----:B------:R-:W-:-:S02]  /*45ec0*/  IMAD.MOV.U32 R30, RZ, RZ, R44 ;  /* 0x000000ffff1e7224 */ /* 0x000fc400078e002c */
[----:B------:R-:W-:Y:S02]  /*45ed0*/  IMAD.MOV.U32 R6, RZ, RZ, R45 ;  /* 0x000000ffff067224 */ /* 0x000fe400078e002d */
[----:B----4-:R-:W-:Y:S01]  /*45ee0*/  HMMA.16816.F32 R44, R32, R12, R40 ;  /* 0x0000000c202c723c */ /* 0x010fe20000001828 */
[----:B------:R-:W0:-:S15]  /*45ef0*/  LDSM.16.M88.4 R40, [R0+UR4+0x2c00] ;  /* 0x002c00040028783b */ /* 0x000e1e0008000200 */
[----:B------:R-:W-:-:S07]  /*45f00*/  NOP ;  /* 0x0000000000007918 */ /* 0x000fce0000000000 */
[----:B------:R1:W-:Y:S04]  /*45f10*/  STL.64 [R1+0x220], R44 ;  /* 0x0002202c01007387 */ /* 0x0003e80000100a00 */
[----:B------:R4:W-:Y:S04]  /*45f20*/  STL.64 [R1+0x228], R46 ;  /* 0x0002282e01007387 */ /* 0x0009e80000100a00 */
[----:B0-----:R-:W-:Y:S04]  /*45f30*/  STL.64 [R1+0xef0], R40 ;  /* 0x000ef02801007387 */ /* 0x001fe80000100a00 */
[----:B------:R-:W-:Y:S04]  /*45f40*/  STL.64 [R1+0xef8], R42 ;  /* 0x000ef82a01007387 */ /* 0x000fe80000100a00 */
[----:B-1----:R-:W3:Y:S04]  /*45f50*/  LDL.LU.64 R44, [R1+0x8d0] ;  /* 0x0008d000012c7983 */ /* 0x002ee80000300a00 */
[----:B----4-:R-:W4:Y:S01]  /*45f60*/  LDL.LU.64 R46, [R1+0x8d8] ;  /* 0x0008d800012e7983 */ /* 0x010f220000300a00 */
[----:B------:R-:W-:-:S02]  /*45f70*/  F2FP.F16.E4M3.UNPACK_B R14, R5 ;  /* 0x00000005ff0e723e */ /* 0x000fc400020006ff */
[----:B------:R-:W-:Y:S01]  /*45f80*/  F2FP.F16.E4M3.UNPACK_B R15, R4 ;  /* 0x00000004ff0f723e */ /* 0x000fe200020006ff */
[----:B------:R-:W-:Y:S02]  /*45f90*/  IMAD.MOV.U32 R5, RZ, RZ, R40 ;  /* 0x000000ffff057224 */ /* 0x000fe400078e0028 */
[----:B------:R-:W-:Y:S02]  /*45fa0*/  IMAD.MOV.U32 R4, RZ, RZ, R41 ;  /* 0x000000ffff047224 */ /* 0x000fe400078e0029 */
[----:B------:R-:W0:Y:S01]  /*45fb0*/  LDSM.16.M88.4 R40, [R0+UR4+0x2e00] ;  /* 0x002e00040028783b */ /* 0x000e220008000200 */
[----:B------:R-:W-:Y:S02]  /*45fc0*/  F2FP.F16.E4M3.UNPACK_B R16, R16 ;  /* 0x00000010ff10723e */ /* 0x000fe400020006ff */
[----:B------:R-:W-:Y:S01]  /*45fd0*/  F2FP.F16.E4M3.UNPACK_B R17, R7 ;  /* 0x00000007ff11723e */ /* 0x000fe200020006ff */
[----:B------:R-:W-:Y:S04]  /*45fe0*/  STL.64 [R1+0x3198], R14 ;  /* 0x0031980e01007387 */ /* 0x000fe80000100a00 */
[----:B------:R3:W-:Y:S01]  /*45ff0*/  STL.64 [R1+0x3190], R12 ;  /* 0x0031900c01007387 */ /* 0x0007e20000100a00 */
[----:B------:R-:W-:-:S02]  /*46000*/  F2FP.F16.E4M3.UNPACK_B R18, R18 ;  /* 0x00000012ff12723e */ /* 0x000fc400020006ff */
[----:B------:R-:W-:Y:S01]  /*46010*/  F2FP.F16.E4M3.UNPACK_B R19, R19 ;  /* 0x00000013ff13723e */ /* 0x000fe200020006ff */
[----:B0-----:R-:W-:Y:S01]  /*46020*/  IMAD.MOV.U32 R7, RZ, RZ, R41 ;  /* 0x000000ffff077224 */ /* 0x001fe200078e0029 */
[----:B--2---:R-:W-:-:S15]  /*46030*/  HMMA.16816.F32 R36, R32, R14, R36 ;  /* 0x0000000e2024723c */ /* 0x004fde0000001824 */
[----:B------:R-:W-:-:S08]  /*46040*/  NOP ;  /* 0x0000000000007918 */ /* 0x000fd00000000000 */
[----:B------:R-:W-:Y:S04]  /*46050*/  STL.64 [R1+0x240], R36 ;  /* 0x0002402401007387 */ /* 0x000fe80000100a00 */
[----:B------:R0:W-:Y:S04]  /*46060*/  STL.64 [R1+0x248], R38 ;  /* 0x0002482601007387 */ /* 0x0001e80000100a00 */
[----:B------:R-:W-:Y:S04]  /*46070*/  STL.64 [R1+0xf00], R40 ;  /* 0x000f002801007387 */ /* 0x000fe80000100a00 */
[----:B------:R-:W-:Y:S01]  /*46080*/  STL.64 [R1+0xf08], R42 ;  /* 0x000f082a01007387 */ /* 0x000fe20000100a00 */
[----:B---3--:R-:W-:Y:S03]  /*46090*/  HMMA.16816.F32 R12, R32, R16, R8 ;  /* 0x00000010200c723c */ /* 0x008fe60000001808 */
[----:B------:R-:W2:Y:S04]  /*460a0*/  LDL.LU.64 R8, [R1+0x8e0] ;  /* 0x0008e00001087983 */ /* 0x000ea80000300a00 */
[----:B------:R-:W2:-:S15]  /*460b0*/  LDL.LU.64 R10, [R1+0x8e8] ;  /* 0x0008e800010a7983 */ /* 0x000e9e0000300a00 */
[----:B------:R-:W-:-:S01]  /*460c0*/  NOP ;  /* 0x0000000000007918 */ /* 0x000fc20000000000 */
[----:B------:R-:W-:Y:S04]  /*460d0*/  STL.64 [R1+0x270], R12 ;  /* 0x0002700c01007387 */ /* 0x000fe80000100a00 */
[----:B------:R-:W-:Y:S04]  /*460e0*/  STL.64 [R1+0x278], R14 ;  /* 0x0002780e01007387 */ /* 0x000fe80000100a00 */
[----:B------:R-:W1:Y:S01]  /*460f0*/  LDSM.16.M88.4 R12, [R0+UR4+0x3000] ;  /* 0x00300004000c783b */ /* 0x000e620008000200 */
[----:B0-----:R-:W-:-:S03]  /*46100*/  IMAD.MOV.U32 R38, RZ, RZ, R40 ;  /* 0x000000ffff267224 */ /* 0x001fc600078e0028 */
[----:B-1----:R-:W-:Y:S01]  /*46110*/  STL.64 [R1+0xf10], R12 ;  /* 0x000f100c01007387 */ /* 0x002fe20000100a00 */
[----:B------:R-:W-:-:S03]  /*46120*/  IMAD.MOV.U32 R40, RZ, RZ, R12 ;  /* 0x000000ffff287224 */ /* 0x000fc600078e000c */
[----:B------:R4:W-:Y:S01]  /*46130*/  STL.64 [R1+0xf18], R14 ;  /* 0x000f180e01007387 */ /* 0x0009e20000100a00 */
[----:B------:R-:W-:-:S03]  /*46140*/  IMAD.MOV.U32 R41, RZ, RZ, R13 ;  /* 0x000000ffff297224 */ /* 0x000fc600078e000d */
[----:B------:R-:W3:Y:S04]  /*46150*/  LDL.LU.64 R56, [R1+0x8f0] ;  /* 0x0008f00001387983 */ /* 0x000ee80000300a00 */
[----:B------:R-:W3:Y:S01]  /*46160*/  LDL.LU.64 R58, [R1+0x8f8] ;  /* 0x0008f800013a7983 */ /* 0x000ee20000300a00 */
[----:B----4-:R-:W-:-:S15]  /*46170*/  HMMA.16816.F32 R12, R32, R18, R44 ;  /* 0x00000012200c723c */ /* 0x010fde000000182c */
        /* <DEDUP_REMOVED lines=9> */
[----:B------:R-:W-:-:S03]  /*46210*/  IMAD.MOV.U32 R43, RZ, RZ, R13 ;  /* 0x000000ffff2b7224 */ /* 0x000fc600078e000d */
[----:B0-----:R-:W4:Y:S04]  /*46220*/  LDL.LU.64 R12, [R1+0x900] ;  /* 0x00090000010c7983 */ /* 0x001f280000300a00 */
[----:B-1----:R-:W4:Y:S01]  /*46230*/  LDL.LU.64 R14, [R1+0x908] ;  /* 0x00090800010e7983 */ /* 0x002f220000300a00 */
[----:B------:R-:W-:Y:S02]  /*46240*/  F2FP.F16.E4M3.UNPACK_B R20, R20 ;  /* 0x00000014ff14723e */ /* 0x000fe400020006ff */
[----:B------:R-:W-:Y:S02]  /*46250*/  F2FP.F16.E4M3.UNPACK_B R21, R21 ;  /* 0x00000015ff15723e */ /* 0x000fe400020006ff */
[----:B------:R-:W-:Y:S02]  /*46260*/  F2FP.F16.E4M3.UNPACK_B R22, R22 ;  /* 0x00000016ff16723e */ /* 0x000fe400020006ff */
[----:B------:R-:W-:-:S02]  /*46270*/  F2FP.F16.E4M3.UNPACK_B R23, R23 ;  /* 0x00000017ff17723e */ /* 0x000fc400020006ff */
[----:B------:R-:W-:Y:S02]  /*46280*/  F2FP.F16.E4M3.UNPACK_B R24, R24 ;  /* 0x00000018ff18723e */ /* 0x000fe400020006ff */
[----:B------:R-:W-:Y:S01]  /*46290*/  F2FP.F16.E4M3.UNPACK_B R25, R25 ;  /* 0x00000019ff19723e */ /* 0x000fe200020006ff */
[----:B--2---:R-:W-:Y:S01]  /*462a0*/  HMMA.16816.F32 R16, R32, R20, R8 ;  /* 0x000000142010723c */ /* 0x004fe20000001808 */
        /* <DEDUP_REMOVED lines=8> */
[----:B0-----:R-:W2:Y:S04]  /*46330*/  LDL.LU.64 R8, [R1+0x910] ;  /* 0x0009100001087983 */ /* 0x001ea80000300a00 */
[----:B-1----:R-:W2:Y:S01]  /*46340*/  LDL.LU.64 R10, [R1+0x918] ;  /* 0x00091800010a7983 */ /* 0x002ea20000300a00 */
[----:B---3--:R-:W-:Y:S06]  /*46350*/  HMMA.16816.F32 R16, R32, R22, R56 ;  /* 0x000000162010723c */ /* 0x008fec0000001838 */
[----:B------:R-:W-:Y:S04]  /*46360*/  STL.64 [R1+0x31a8], R22 ;  /* 0x0031a81601007387 */ /* 0x000fe80000100a00 */
[----:B------:R-:W-:-:S13]  /*46370*/  STL.64 [R1+0x31a0], R20 ;  /* 0x0031a01401007387 */ /* 0x000fda0000100a00 */
[----:B------:R-:W-:Y:S04]  /*46380*/  STL.64 [R1+0x2d0], R16 ;  /* 0x0002d01001007387 */ /* 0x000fe80000100a00 */
[----:B------:R-:W-:Y:S04]  /*46390*/  STL.64 [R1+0x2d8], R18 ;  /* 0x0002d81201007387 */ /* 0x000fe80000100a00 */
[----:B------:R-:W0:Y:S04]  /*463a0*/  LDSM.16.M88.4 R16, [R0+UR4+0x3600] ;  /* 0x003600040010783b */ /* 0x000e280008000200 */
[----:B0-----:R-:W-:Y:S04]  /*463b0*/  STL.64 [R1+0xf40], R16 ;  /* 0x000f401001007387 */ /* 0x001fe80000100a00 */
[----:B------:R0:W-:Y:S01]  /*463c0*/  STL.64 [R1+0xf48], R18 ;  /* 0x000f481201007387 */ /* 0x0001e20000100a00 */
[----:B----4-:R-:W-:Y:S03]  /*463d0*/  HMMA.16816.F32 R20, R32, R24, R12 ;  /* 0x000000182014723c */ /* 0x010fe6000000180c */
[----:B------:R-:W3:Y:S04]  /*463e0*/  LDL.LU.64 R12, [R1+0x920] ;  /* 0x00092000010c7983 */ /* 0x000ee80000300a00 */
[----:B------:R-:W3:-:S15]  /*463f0*/  LDL.LU.64 R14, [R1+0x928] ;  /* 0x00092800010e7983 */ /* 0x000ede0000300a00 */
[----:B------:R-:W-:-:S01]  /*46400*/  NOP ;  /* 0x0000000000007918 */ /* 0x000fc20000000000 */
[----:B------:R-:W-:Y:S04]  /*46410*/  STL.64 [R1+0x2f0], R20 ;  /* 0x0002f01401007387 */ /* 0x000fe80000100a00 */
[----:B------:R-:W-:Y:S04]  /*46420*/  STL.64 [R1+0x2f8], R22 ;  /* 0x0002f81601007387 */ /* 0x000fe80000100a00 */
[----:B------:R-:W1:Y:S01]  /*46430*/  LDSM.16.M88.4 R20, [R0+UR4+0x3800] ;  /* 0x003800040014783b */ /* 0x000e620008000200 */
[----:B0-----:R-:W-:Y:S01]  /*46440*/  IMAD.MOV.U32 R19, RZ, RZ, R17 ;  /* 0x000000ffff137224 */ /* 0x001fe200078e0011 */
[----:B------:R-:W-:-:S02]  /*46450*/  F2FP.F16.E4M3.UNPACK_B R26, R26 ;  /* 0x0000001aff1a723e */ /* 0x000fc400020006ff */
[----:B------:R-:W-:Y:S01]  /*46460*/  F2FP.F16.E4M3.UNPACK_B R27, R27 ;  /* 0x0000001bff1b723e */ /* 0x000fe200020006ff */
[----:B-1----:R-:W-:Y:S01]  /*46470*/  STL.64 [R1+0xf50], R20 ;  /* 0x000f501401007387 */ /* 0x002fe20000100a00 */
[----:B------:R-:W-:-:S03]  /*46480*/  IMAD.MOV.U32 R18, RZ, RZ, R20 ;  /* 0x000000ffff127224 */ /* 0x000fc600078e0014 */
[----:B------:R-:W-:Y:S01]  /*46490*/  STL.64 [R1+0xf58], R22 ;  /* 0x000f581601007387 */ /* 0x000fe20000100a00 */
[----:B------:R-:W-:-:S03]  /*464a0*/  IMAD.MOV.U32 R17, RZ, RZ, R21 ;  /* 0x000000ffff117224 */ /* 0x000fc600078e0015 */
[----:B------:R-:W0:Y:S04]  /*464b0*/  LDSM.16.M88.4 R20, [R0+UR4+0x3a00] ;  /* 0x003a00040014783b */ /* 0x000e280008000200 */
[----:B------:R-:W-:Y:S04]  /*464c0*/  STL.64 [R1+0x31d8], R26 ;  /* 0x0031d81a01007387 */ /* 0x000fe80000100a00 */
[----:B------:R-:W-:Y:S01]  /*464d0*/  STL.64 [R1+0x31d0], R24 ;  /* 0x0031d01801007387 */ /* 0x000fe20000100a00 */
[----:B------:R-:W-:Y:S02]  /*464e0*/  F2FP.F16.E4M3.UNPACK_B R28, R28 ;  /* 0x0000001cff1c723e */ /* 0x000fe400020006ff */
[----:B------:R-:W-:-:S02]  /*464f0*/  F2FP.F16.E4M3.UNPACK_B R29, R29 ;  /* 0x0000001dff1d723e */ /* 0x000fc400020006ff */
[----:B------:R-:W-:Y:S02]  /*46500*/  F2FP.F16.E4M3.UNPACK_B R37, R4 ;  /* 0x00000004ff25723e */ /* 0x000fe400020006ff */
[----:B------:R-:W-:Y:S02]  /*46510*/  F2FP.F16.E4M3.UNPACK_B R36, R5 ;  /* 0x00000005ff24723e */ /* 0x000fe400020006ff */
[----:B------:R-:W-:Y:S01]  /*46520*/  F2FP.F16.E4M3.UNPACK_B R31, R6 ;  /* 0x00000006ff1f723e */ /* 0x000fe200020006ff */
[----:B------:R-:W-:Y:S01]  /*46530*/  IMAD.MOV.U32 R46, RZ, RZ, R16 ;  /* 0x000000ffff2e7224 */ /* 0x000fe200078e0010 */
[----:B--2---:R-:W-:-:S15]  /*46540*/  HMMA.16816.F32 R8, R32, R26, R8 ;  /* 0x0000001a2008723c */ /* 0x004fde0000001808 */
[----:B------:R-:W-:-:S08]  /*46550*/  NOP ;  /* 0x0000000000007918 */ /* 0x000fd00000000000 */
[----:B------:R-:W-:Y:S04]  /*46560*/  STL.64 [R1+0x310], R8 ;  /* 0x0003100801007387 */ /* 0x000fe80000100a00 */
[----:B------:R1:W-:Y:S04]  /*46570*/  STL.64 [R1+0x318], R10 ;  /* 0x0003180a01007387 */ /* 0x0003e80000100a00 */
[----:B0-----:R-:W-:Y:S04]  /*46580*/  STL.64 [R1+0xf60], R20 ;  /* 0x000f601401007387 */ /* 0x001fe80000100a00 */
[----:B------:R-:W-:Y:S01]  /*46590*/  STL.64 [R1+0xf68], R22 ;  /* 0x000f681601007387 */ /* 0x000fe20000100a00 */
[----:B-1----:R-:W-:-:S02]  /*465a0*/  IMAD.MOV.U32 R11, RZ, RZ, R20 ;  /* 0x000000ffff0b7224 */ /* 0x002fc400078e0014 */
[----:B------:R-:W-:Y:S02]  /*465b0*/  IMAD.MOV.U32 R10, RZ, RZ, R21 ;  /* 0x000000ffff0a7224 */ /* 0x000fe400078e0015 */
[----:B------:R-:W0:Y:S04]  /*465c0*/  LDSM.16.M88.4 R20, [R0+UR4+0x3c00] ;  /* 0x003c00040014783b */ /* 0x000e280008000200 */
[----:B0-----:R0:W-:Y:S04]  /*465d0*/  STL.64 [R1+0xf70], R20 ;  /* 0x000f701401007387 */ /* 0x0011e80000100a00 */
[----:B------:R1:W-:Y:S04]  /*465e0*/  STL.64 [R1+0xf78], R22 ;  /* 0x000f781601007387 */ /* 0x0003e80000100a00 */
[----:B------:R-:W2:Y:S04]  /*465f0*/  LDL.LU.64 R24, [R1+0x940] ;  /* 0x0009400001187983 */ /* 0x000ea80000300a00 */
[----:B------:R-:W2:Y:S01]  /*46600*/  LDL.LU.64 R26, [R1+0x948] ;  /* 0x00094800011a7983 */ /* 0x000ea20000300a00 */
[----:B---3--:R-:W-:Y:S01]  /*46610*/  HMMA.16816.F32 R12, R32, R28, R12 ;  /* 0x0000001c200c723c */ /* 0x008fe2000000180c */
[----:B------:R-:W-:-:S02]  /*46620*/  IMAD.MOV.U32 R9, RZ, RZ, R20 ;  /* 0x000000ffff097224 */ /* 0x000fc400078e0014 */
[----:B------:R-:W-:-:S15]  /*46630*/  IMAD.MOV.U32 R8, RZ, RZ, R21 ;  /* 0x000000ffff087224 */ /* 0x000fde00078e0015 */
[----:B------:R-:W-:-:S05]  /*46640*/  NOP ;  /* 0x0000000000007918 */ /* 0x000fca0000000000 */
[----:B------:R-:W-:Y:S04]  /*46650*/  STL.64 [R1+0x330], R12 ;  /* 0x0003300c01007387 */ /* 0x000fe80000100a00 */
[----:B------:R-:W-:Y:S04]  /*46660*/  STL.64 [R1+0x338], R14 ;  /* 0x0003380e01007387 */ /* 0x000fe80000100a00 */
[----:B------:R-:W3:Y:S04]  /*46670*/  LDSM.16.M88.4 R12, [R0+UR4+0x3e00] ;  /* 0x003e0004000c783b */ /* 0x000ee80008000200 */
[----:B0-----:R-:W4:Y:S04]  /*46680*/  LDL.LU.64 R20, [R1+0x950] ;  /* 0x0009500001147983 */ /* 0x001f280000300a00 */
[----:B-1----:R-:W4:Y:S04]  /*46690*/  LDL.LU.64 R22, [R1+0x958] ;  /* 0x0009580001167983 */ /* 0x002f280000300a00 */
[----:B------:R-:W4:Y:S04]  /*466a0*/  LDL.LU R58, [R1+0xfa4] ;  /* 0x000fa400013a7983 */ /* 0x000f280000300800 */
[----:B------:R-:W4:Y:S04]  /*466b0*/  LDL.LU R4, [R1+0xfa0] ;  /* 0x000fa00001047983 */ /* 0x000f280000300800 */
[----:B------:R-:W4:Y:S04]  /*466c0*/  LDL.LU R48, [R1+0xfac] ;  /* 0x000fac0001307983 */ /* 0x000f280000300800 */
[----:B------:R-:W4:Y:S04]  /*466d0*/  LDL.LU R5, [R1+0xfa8] ;  /* 0x000fa80001057983 */ /* 0x000f280000300800 */
[----:B------:R-:W4:Y:S04]  /*466e0*/  LDL.LU R6, [R1+0xfb4] ;  /* 0x000fb40001067983 */ /* 0x000f280000300800 */
[----:B------:R-:W4:Y:S04]  /*466f0*/  LDL.LU R49, [R1+0xfb0] ;  /* 0x000fb00001317983 */ /* 0x000f280000300800 */
[----:B---3--:R0:W-:Y:S01]  /*46700*/  STL.64 [R1+0xf80], R12 ;  /* 0x000f800c01007387 */ /* 0x0081e20000100a00 */
[----:B------:R-:W-:-:S03]  /*46710*/  IMAD.MOV.U32 R16, RZ, RZ, R12 ;  /* 0x000000ffff107224 */ /* 0x000fc600078e000c */
[----:B------:R1:W-:Y:S01]  /*46720*/  STL.64 [R1+0xf88], R14 ;  /* 0x000f880e01007387 */ /* 0x0003e20000100a00 */
[----:B------:R-:W-:-:S03]  /*46730*/  IMAD.MOV.U32 R0, RZ, RZ, R13 ;  /* 0x000000ffff007224 */ /* 0x000fc600078e000d */
[----:B0-----:R-:W3:Y:S04]  /*46740*/  LDL.LU.64 R12, [R1+0x960] ;  /* 0x00096000010c7983 */ /* 0x001ee80000300a00 */
[----:B-1----:R-:W3:Y:S01]  /*46750*/  LDL.LU.64 R14, [R1+0x968] ;  /* 0x00096800010e7983 */ /* 0x002ee20000300a00 */
[----:B------:R-:W-:-:S05]  /*46760*/  F2FP.F16.E4M3.UNPACK_B R30, R30 ;  /* 0x0000001eff1e723e */ /* 0x000fca00020006ff */
[----:B------:R-:W-:Y:S04]  /*46770*/  STL.64 [R1+0x31e8], R30 ;  /* 0x0031e81e01007387 */ /* 0x000fe80000100a00 */
[----:B------:R0:W-:Y:S01]  /*46780*/  STL.64 [R1+0x31e0], R28 ;  /* 0x0031e01c01007387 */ /* 0x0001e20000100a00 */
[----:B------:R-:W-:Y:S02]  /*46790*/  F2FP.F16.E4M3.UNPACK_B R38, R38 ;  /* 0x00000026ff26723e */ /* 0x000fe400020006ff */
[----:B------:R-:W-:Y:S01]  /*467a0*/  F2FP.F16.E4M3.UNPACK_B R39, R7 ;  /* 0x00000007ff27723e */ /* 0x000fe200020006ff */
[----:B--2---:R-:W-:-:S15]  /*467b0*/  HMMA.16816.F32 R24, R32, R30, R24 ;  /* 0x0000001e2018723c */ /* 0x004fde0000001818 */
[----:B------:R-:W-:-:S08]  /*467c0*/  NOP ;  /* 0x0000000000007918 */ /* 0x000fd00000000000 */
[----:B------:R1:W-:Y:S04]  /*467d0*/  STL.64 [R1+0x350], R24 ;  /* 0x0003501801007387 */ /* 0x0003e80000100a00 */
[----:B------:R2:W-:Y:S04]  /*467e0*/  STL.64 [R1+0x358], R26 ;  /* 0x0003581a01007387 */ /* 0x0005e80000100a00 */
[----:B0-----:R-:W3:Y:S04]  /*467f0*/  LDL.LU.64 R28, [R1+0x970] ;  /* 0x00097000011c7983 */ /* 0x001ee80000300a00 */
[----:B------:R-:W3:Y:S04]  /*46800*/  LDL.LU.64 R30, [R1+0x978] ;  /* 0x00097800011e7983 */ /* 0x000ee80000300a00 */
[----:B-1----:R-:W3:Y:S04]  /*46810*/  LDL.LU.64 R24, [R1+0x980] ;  /* 0x0009800001187983 */ /* 0x002ee80000300a00 */
[----:B--2---:R-:W2:Y:S04]  /*46820*/  LDL.LU.64 R26, [R1+0x988] ;  /* 0x00098800011a7983 */ /* 0x004ea80000300a00 */
[----:B------:R-:W2:Y:S04]  /*46830*/  LDL.LU R59, [R1+0xfbc] ;  /* 0x000fbc00013b7983 */ /* 0x000ea80000300800 */
[----:B------:R-:W2:Y:S01]  /*46840*/  LDL.LU R7, [R1+0xfb8] ;  /* 0x000fb80001077983 */ /* 0x000ea20000300800 */
[----:B----4-:R-:W-:-:S15]  /*46850*/  HMMA.16816.F32 R20, R32, R36, R20 ;  /* 0x000000242014723c */ /* 0x010fde0000001814 */
[----:B------:R-:W-:-:S08]  /*46860*/  NOP ;  /* 0x0000000000007918 */ /* 0x000fd00000000000 */
[----:B------:R0:W-:Y:S04]  /*46870*/  STL.64 [R1+0x370], R20 ;  /* 0x0003701401007387 */ /* 0x0001e80000100a00 */
[----:B------:R1:W-:Y:S04]  /*46880*/  STL.64 [R1+0x378], R22 ;  /* 0x0003781601007387 */ /* 0x0003e80000100a00 */
[----:B0-----:R-:W4:Y:S04]  /*46890*/  LDL.LU.64 R20, [R1+0x990] ;  /* 0x0009900001147983 */ /* 0x001f280000300a00 */
[----:B-1----:R-:W4:Y:S01]  /*468a0*/  LDL.LU.64 R22, [R1+0x998] ;  /* 0x0009980001167983 */ /* 0x002f220000300a00 */
[----:B---3--:R-:W-:-:S15]  /*468b0*/  HMMA.16816.F32 R12, R32, R38, R12 ;  /* 0x00000026200c723c */ /* 0x008fde000000180c */
[----:B------:R-:W-:-:S08]  /*468c0*/  NOP ;  /* 0x0000000000007918 */ /* 0x000fd00000000000 */
[----:B------:R0:W-:Y:S04]  /*468d0*/  STL.64 [R1+0x390], R12 ;  /* 0x0003900c01007387 */ /* 0x0001e80000100a00 */
[----:B------:R1:W-:Y:S04]  /*468e0*/  STL.64 [R1+0x398], R14 ;  /* 0x0003980e01007387 */ /* 0x0003e80000100a00 */
[----:B0-----:R-:W3:Y:S04]  /*468f0*/  LDL.LU.64 R12, [R1+0x9a0] ;  /* 0x0009a000010c7983 */ /* 0x001ee80000300a00 */
[----:B-1----:R-:W3:Y:S01]  /*46900*/  LDL.LU.64 R14, [R1+0x9a8] ;  /* 0x0009a800010e7983 */ /* 0x002ee20000300a00 */
[----:B------:R-:W-:-:S02]  /*46910*/  F2FP.F16.E4M3.UNPACK_B R40, R40 ;  /* 0x00000028ff28723e */ /* 0x000fc400020006ff */
[----:B------:R-:W-:Y:S02]  /*46920*/  F2FP.F16.E4M3.UNPACK_B R41, R41 ;  /* 0x00000029ff29723e */ /* 0x000fe400020006ff */
[----:B------:R-:W-:Y:S02]  /*46930*/  F2FP.F16.E4M3.UNPACK_B R42, R42 ;  /* 0x0000002aff2a723e */ /* 0x000fe400020006ff */
[----:B------:R-:W-:Y:S02]  /*46940*/  F2FP.F16.E4M3.UNPACK_B R43, R43 ;  /* 0x0000002bff2b723e */ /* 0x000fe400020006ff */
[----:B------:R-:W-:Y:S02]  /*46950*/  F2FP.F16.E4M3.UNPACK_B R44, R44 ;  /* 0x0000002cff2c723e */ /* 0x000fe400020006ff */
[----:B------:R-:W-:Y:S01]  /*46960*/  F2FP.F16.E4M3.UNPACK_B R45, R45 ;  /* 0x0000002dff2d723e */ /* 0x000fe200020006ff */
[----:B------:R-:W-:Y:S04]  /*46970*/  STL.64 [R1+0x31f8], R38 ;  /* 0x0031f82601007387 */ /* 0x000fe80000100a00 */
[----:B------:R-:W-:Y:S01]  /*46980*/  STL.64 [R1+0x31f0], R36 ;  /* 0x0031f02401007387 */ /* 0x000fe20000100a00 */
[----:B------:R-:W-:-:S02]  /*46990*/  F2FP.F16.E4M3.UNPACK_B R46, R46 ;  /* 0x0000002eff2e723e */ /* 0x000fc400020006ff */
[----:B------:R-:W-:Y:S01]  /*469a0*/  F2FP.F16.E4M3.UNPACK_B R47, R19 ;  /* 0x00000013ff2f723e */ /* 0x000fe200020006ff */
[----:B------:R-:W-:Y:S02]  /*469b0*/  IMAD R4, R4, 0x100, R58 ;  /* 0x0000010004047824 */ /* 0x000fe400078e023a */
[----:B------:R-:W-:Y:S01]  /*469c0*/  IMAD.MOV.U32 R58, RZ, RZ, R51 ;  /* 0x000000ffff3a7224 */ /* 0x000fe200078e0033 */
[C---:B------:R-:W-:Y:S06]  /*469d0*/  HMMA.16816.F32 R28, R32.reuse, R40, R28 ;  /* 0x00000028201c723c */ /* 0x040fec000000181c */
[----:B--2---:R-:W-:-:S15]  /*469e0*/  HMMA.16816.F32 R24, R32, R42, R24 ;  /* 0x0000002a2018723c */ /* 0x004fde0000001818 */
[----:B------:R-:W-:-:S02]  /*469f0*/  NOP ;  /* 0x0000000000007918 */ /* 0x000fc40000000000 */
[----:B------:R-:W-:Y:S04]  /*46a00*/  STL.64 [R1+0x3b0], R28 ;  /* 0x0003b01c01007387 */ /* 0x000fe80000100a00 */
[----:B------:R-:W-:Y:S04]  /*46a10*/  STL.64 [R1+0x3b8], R30 ;  /* 0x0003b81e01007387 */ /* 0x000fe80000100a00 */
[----:B------:R0:W-:Y:S04]  /*46a20*/  STL.64 [R1+0x3178], R42 ;  /* 0x0031782a01007387 */ /* 0x0001e80000100a00 */
[----:B------:R-:W-:Y:S04]  /*46a30*/  STL.64 [R1+0x3170], R40 ;  /* 0x0031702801007387 */ /* 0x000fe80000100a00 */
[----:B------:R-:W-:Y:S04]  /*46a40*/  STL.64 [R1+0x3d0], R24 ;  /* 0x0003d01801007387 */ /* 0x000fe80000100a00 */
[----:B------:R-:W-:Y:S01]  /*46a50*/  STL.64 [R1+0x3d8], R26 ;  /* 0x0003d81a01007387 */ /* 0x000fe20000100a00 */
[----:B----4-:R-:W-:-:S15]  /*46a60*/  HMMA.16816.F32 R20, R32, R44, R20 ;  /* 0x0000002c2014723c */ /* 0x010fde0000001814 */
[----:B------:R-:W-:-:S08]  /*46a70*/  NOP ;  /* 0x0000000000007918 */ /* 0x000fd00000000000 */
[----:B------:R-:W-:Y:S04]  /*46a80*/  STL.64 [R1+0x3f0], R20 ;  /* 0x0003f01401007387 */ /* 0x000fe80000100a00 */
[----:B------:R3:W-:Y:S01]  /*46a90*/  STL.64 [R1+0x3f8], R22 ;  /* 0x0003f81601007387 */ /* 0x0007e20000100a00 */
[----:B0-----:R-:W-:Y:S02]  /*46aa0*/  IMAD.MOV.U32 R42, RZ, RZ, R53 ;  /* 0x000000ffff2a7224 */ /* 0x001fe400078e0035 */
[----:B------:R-:W-:Y:S01]  /*46ab0*/  IMAD.MOV.U32 R43, RZ, RZ, R50 ;  /* 0x000000ffff2b7224 */ /* 0x000fe200078e0032 */
[----:B---3--:R-:W-:Y:S01]  /*46ac0*/  HMMA.16816.F32 R20, R32, R46, R12 ;  /* 0x0000002e2014723c */ /* 0x008fe2000000180c */
[----:B------:R-:W2:Y:S04]  /*46ad0*/  LDL.LU.64 R12, [R1+0x9b0] ;  /* 0x0009b000010c7983 */ /* 0x000ea80000300a00 */
[----:B------:R-:W2:Y:S01]  /*46ae0*/  LDL.LU.64 R14, [R1+0x9b8] ;  /* 0x0009b800010e7983 */ /* 0x000ea20000300a00 */
[----:B------:R-:W-:-:S15]  /*46af0*/  IMAD R7, R7, 0x100, R59 ;  /* 0x0000010007077824 */ /* 0x000fde00078e023b */
[----:B------:R-:W-:-:S02]  /*46b00*/  NOP ;  /* 0x0000000000007918 */ /* 0x000fc40000000000 */
[----:B------:R-:W-:Y:S04]  /*46b10*/  STL.64 [R1+0x410], R20 ;  /* 0x0004101401007387 */ /* 0x000fe80000100a00 */
[----:B------:R-:W-:Y:S04]  /*46b20*/  STL.64 [R1+0x418], R22 ;  /* 0x0004181601007387 */ /* 0x000fe80000100a00 */
[----:B------:R-:W-:Y:S04]  /*46b30*/  STL.64 [R1+0x3208], R46 ;  /* 0x0032082e01007387 */ /* 0x000fe80000100a00 */
[----:B------:R-:W-:Y:S04]  /*46b40*/  STL.64 [R1+0x3200], R44 ;  /* 0x0032002c01007387 */ /* 0x000fe80000100a00 */
[----:B------:R-:W3:Y:S04]  /*46b50*/  LDL.LU R53, [R1+0x3250] ;  /* 0x0032500001357983 */ /* 0x000ee80000300800 */
[----:B------:R-:W4:Y:S04]  /*46b60*/  LDL.LU R50, [R1+0x324c] ;  /* 0x00324c0001327983 */ /* 0x000f280000300800 */
[----:B------:R-:W-:Y:S04]  /*46b70*/  STL.64 [R1+0x3210], R42 ;  /* 0x0032102a01007387 */ /* 0x000fe80000100a00 */
[----:B------:R-:W4:Y:S04]  /*46b80*/  LDL.LU R51, [R1+0x3248] ;  /* 0x0032480001337983 */ /* 0x000f280000300800 */
[----:B------:R-:W4:Y:S04]  /*46b90*/  LDL R59, [R1+0xc] ;  /* 0x00000c00013b7983 */ /* 0x000f280000100800 */
[----:B------:R-:W4:Y:S04]  /*46ba0*/  LDL R56, [R1+0x10] ;  /* 0x0000100001387983 */ /* 0x000f280000100800 */
[----:B------:R-:W4:Y:S01]  /*46bb0*/  LDL R57, [R1+0x14] ;  /* 0x0000140001397983 */ /* 0x000f220000100800 */
[----:B------:R-:W-:-:S02]  /*46bc0*/  IMAD R5, R5, 0x100, R48 ;  /* 0x0000010005057824 */ /* 0x000fc400078e0230 */
[----:B------:R-:W-:Y:S01]  /*46bd0*/  IMAD R6, R49, 0x100, R6 ;  /* 0x0000010031067824 */ /* 0x000fe200078e0206 */
[----:B------:R-:W-:Y:S02]  /*46be0*/  F2FP.F16.E4M3.UNPACK_B R48, R18 ;  /* 0x00000012ff30723e */ /* 0x000fe400020006ff */
[----:B------:R-:W-:Y:S01]  /*46bf0*/  F2FP.F16.E4M3.UNPACK_B R49, R17 ;  /* 0x00000011ff31723e */ /* 0x000fe200020006ff */
[----:B------:R-:W-:Y:S01]  /*46c00*/  IMAD.MOV.U32 R39, RZ, RZ, R52 ;  /* 0x000000ffff277224 */ /* 0x000fe200078e0034 */
[----:B------:R-:W-:Y:S02]  /*46c10*/  F2FP.F16.E4M3.UNPACK_B R4, R4 ;  /* 0x00000004ff04723e */ /* 0x000fe400020006ff */
[----:B------:R-:W-:Y:S02]  /*46c20*/  F2FP.F16.E4M3.UNPACK_B R6, R6 ;  /* 0x00000006ff06723e */ /* 0x000fe400020006ff */
[----:B------:R-:W-:Y:S01]  /*46c30*/  F2FP.F16.E4M3.UNPACK_B R5, R5 ;  /* 0x00000005ff05723e */ /* 0x000fe200020006ff */
[----:B--2---:R-:W-:Y:S01]  /*46c40*/  HMMA.16816.F32 R12, R32, R48, R12 ;  /* 0x00000030200c723c */ /* 0x004fe2000000180c */
[----:B---3--:R-:W-:-:S02]  /*46c50*/  IMAD.MOV.U32 R38, RZ, RZ, R53 ;  /* 0x000000ffff267224 */ /* 0x008fc400078e0035 */
[----:B----4-:R-:W-:Y:S02]  /*46c60*/  IMAD.MOV.U32 R37, RZ, RZ, R50 ;  /* 0x000000ffff257224 */ /* 0x010fe400078e0032 */
[----:B------:R-:W-:Y:S01]  /*46c70*/  IMAD.MOV.U32 R36, RZ, RZ, R51 ;  /* 0x000000ffff247224 */ /* 0x000fe200078e0033 */
[----:B------:R-:W-:Y:S04]  /*46c80*/  STL.64 [R1+0x3220], R58 ;  /* 0x0032203a01007387 */ /* 0x000fe80000100a00 */
[----:B------:R-:W-:Y:S04]  /*46c90*/  STL.64 [R1+0x3218], R56 ;  /* 0x0032183801007387 */ /* 0x000fe80000100a00 */
[----:B------:R-:W-:Y:S04]  /*46ca0*/  STL.64 [R1+0x3230], R38 ;  /* 0x0032302601007387 */ /* 0x000fe80000100a00 */
[----:B------:R-:W-:Y:S04]  /*46cb0*/  STL.64 [R1+0x3228], R36 ;  /* 0x0032282401007387 */ /* 0x000fe80000100a00 */
[----:B------:R-:W-:Y:S04]  /*46cc0*/  STL [R1+0x316c], R49 ;  /* 0x00316c3101007387 */ /* 0x000fe80000100800 */
[----:B------:R-:W-:Y:S04]  /*46cd0*/  STL.64 [R1+0x450], R12 ;  /* 0x0004500c01007387 */ /* 0x000fe80000100a00 */
[----:B------:R-:W-:Y:S04]  /*46ce0*/  STL.64 [R1+0x458], R14 ;  /* 0x0004580e01007387 */ /* 0x000fe80000100a00 */
[----:B------:R-:W-:Y:S04]  /*46cf0*/  STL.64 [R1+0x3240], R6 ;  /* 0x0032400601007387 */ /* 0x000fe80000100a00 */
[----:B------:R0:W-:Y:S04]  /*46d00*/  STL.64 [R1+0x3238], R4 ;  /* 0x0032380401007387 */ /* 0x0001e80000100a00 */
[----:B0-----:R-:W2:Y:S04]  /*46d10*/  LDL.LU.64 R4, [R1+0x9f0] ;  /* 0x0009f00001047983 */ /* 0x001ea80000300a00 */
[----:B------:R-:W2:Y:S04]  /*46d20*/  LDL.LU.64 R6, [R1+0x9f8] ;  /* 0x0009f80001067983 */ /* 0x000ea80000300a00 */
[----:B------:R-:W3:Y:S04]  /*46d30*/  LDL.LU.64 R36, [R1+0x9e0] ;  /* 0x0009e00001247983 */ /* 0x000ee80000300a00 */
[----:B------:R-:W3:Y:S04]  /*46d40*/  LDL.LU.64 R38, [R1+0x9e8] ;  /* 0x0009e80001267983 */ /* 0x000ee80000300a00 */
[----:B------:R-:W4:Y:S04]  /*46d50*/  LDL.LU.64 R56, [R1+0x870] ;  /* 0x0008700001387983 */ /* 0x000f280000300a00 */
[----:B------:R-:W4:Y:S01]  /*46d60*/  LDL.LU.64 R58, [R1+0x878] ;  /* 0x00087800013a7983 */ /* 0x000f220000300a00 */
[----:B------:R-:W-:-:S02]  /*46d70*/  F2FP.F16.E4M3.UNPACK_B R50, R11 ;  /* 0x0000000bff32723e */ /* 0x000fc400020006ff */
[----:B------:R-:W-:Y:S02]  /*46d80*/  F2FP.F16.E4M3.UNPACK_B R51, R10 ;  /* 0x0000000aff33723e */ /* 0x000fe400020006ff */
[----:B------:R-:W-:Y:S02]  /*46d90*/  F2FP.F16.E4M3.UNPACK_B R52, R9 ;  /* 0x00000009ff34723e */ /* 0x000fe400020006ff */
[----:B------:R-:W-:Y:S01]  /*46da0*/  F2FP.F16.E4M3.UNPACK_B R53, R8 ;  /* 0x00000008ff35723e */ /* 0x000fe200020006ff */
[----:B------:R-:W4:Y:S04]  /*46db0*/  LDL.LU.64 R40, [R1+0x860] ;  /* 0x0008600001287983 */ /* 0x000f280000300a00 */
        /* <DEDUP_REMOVED lines=12> */
[----:B------:R-:W4:Y:S01]  /*46e80*/  LDL.LU.64 R10, [R1+0x7b8] ;  /* 0x0007b800010a7983 */ /* 0x000f220000300a00 */
[----:B------:R-:W-:-:S02]  /*46e90*/  F2FP.F16.E4M3.UNPACK_B R16, R16 ;  /* 0x00000010ff10723e */ /* 0x000fc400020006ff */
[----:B------:R-:W-:Y:S01]  /*46ea0*/  F2FP.F16.E4M3.UNPACK_B R17, R0 ;  /* 0x00000000ff11723e */ /* 0x000fe200020006ff */
[C---:B--2---:R-:W-:Y:S06]  /*46eb0*/  HMMA.16816.F32 R4, R32.reuse, R50, R4 ;  /* 0x000000322004723c */ /* 0x044fec0000001804 */
[C---:B---3--:R-:W-:Y:S06]  /*46ec0*/  HMMA.16816.F32 R36, R32.reuse, R52, R36 ;  /* 0x000000342024723c */ /* 0x048fec0000001824 */
[----:B----4-:R-:W-:Y:S11]  /*46ed0*/  HMMA.16816.F32 R32, R32, R16, R56 ;  /* 0x000000102020723c */ /* 0x010ff60000001838 */
[----:B------:R-:W-:Y:S04]  /*46ee0*/  STL.64 [R1+0x890], R4 ;  /* 0x0008900401007387 */ /* 0x000fe80000100a00 */
[----:B------:R0:W-:Y:S04]  /*46ef0*/  STL.64 [R1+0x898], R6 ;  /* 0x0008980601007387 */ /* 0x0001e80000100a00 */
[----:B0-----:R-:W2:Y:S04]  /*46f00*/  LDL.LU.64 R6, [R1+0x3240] ;  /* 0x0032400001067983 */ /* 0x001ea80000300a00 */
[----:B------:R-:W3:Y:S04]  /*46f10*/  LDL.LU.64 R4, [R1+0x3238] ;  /* 0x0032380001047983 */ /* 0x000ee80000300a00 */
[----:B------:R-:W-:Y:S04]  /*46f20*/  STL [R1+0x28], R16 ;  /* 0x0000281001007387 */ /* 0x000fe80000100800 */
[----:B------:R-:W-:Y:S04]  /*46f30*/  STL.64 [R1+0x880], R36 ;  /* 0x0008802401007387 */ /* 0x000fe80000100a00 */
[----:B------:R0:W-:Y:S04]  /*46f40*/  STL.64 [R1+0x888], R38 ;  /* 0x0008882601007387 */ /* 0x0001e80000100a00 */
[----:B0-----:R-:W4:Y:S04]  /*46f50*/  LDL.LU.64 R38, [R1+0x3230] ;  /* 0x0032300001267983 */ /* 0x001f280000300a00 */
[----:B------:R-:W3:Y:S04]  /*46f60*/  LDL.LU.64 R36, [R1+0x3228] ;  /* 0x0032280001247983 */ /* 0x000ee80000300a00 */
[----:B------:R-:W-:Y:S04]  /*46f70*/  STL [R1+0x2c], R17 ;  /* 0x00002c1101007387 */ /* 0x000fe80000100800 */
[----:B------:R-:W4:Y:S04]  /*46f80*/  LDL.LU.64 R58, [R1+0x3220] ;  /* 0x00322000013a7983 */ /* 0x000f280000300a00 */
[----:B------:R-:W4:Y:S04]  /*46f90*/  LDL.LU.64 R56, [R1+0x3218] ;  /* 0x0032180001387983 */ /* 0x000f280000300a00 */
[----:B------:R0:W-:Y:S04]  /*46fa0*/  STL.64 [R1+0x830], R32 ;  /* 0x0008302001007387 */ /* 0x0001e80000100a00 */
[----:B------:R1:W-:Y:S01]  /*46fb0*/  STL.64 [R1+0x838], R34 ;  /* 0x0008382201007387 */ /* 0x0003e20000100a00 */
[----:B------:R-:W-:-:S02]  /*46fc0*/  IMAD.MOV.U32 R49, RZ, RZ, R16 ;  /* 0x000000ffff317224 */ /* 0x000fc400078e0010 */
[----:B------:R-:W-:Y:S01]  /*46fd0*/  IMAD.MOV.U32 R0, RZ, RZ, R17 ;  /* 0x000000ffff007224 */ /* 0x000fe200078e0011 */
[----:B0-----:R-:W4:Y:S04]  /*46fe0*/  LDL.LU.64 R32, [R1+0x7e0] ;  /* 0x0007e00001207983 */ /* 0x001f280000300a00 */
[----:B-1----:R-:W4:Y:S04]  /*46ff0*/  LDL.LU.64 R34, [R1+0x7e8] ;  /* 0x0007e80001227983 */ /* 0x002f280000300a00 */
[----:B------:R-:W4:Y:S04]  /*47000*/  LDL.LU.64 R16, [R1+0x7a0] ;  /* 0x0007a00001107983 */ /* 0x000f280000300a00 */
[----:B------:R-:W4:Y:S01]  /*47010*/  LDL.LU.64 R18, [R1+0x7a8] ;  /* 0x0007a80001127983 */ /* 0x000f220000300a00 */
[----:B--2---:R-:W-:-:S07]  /*47020*/  F2FP.F16.E4M3.UNPACK_B R7, R7 ;  /* 0x00000007ff07723e */ /* 0x004fce00020006ff */
[C---:B---3--:R-:W-:Y:S06]  /*47030*/  HMMA.16816.F32 R40, R4.reuse, R36, R40 ;  /* 0x000000240428723c */ /* 0x048fec0000001828 */
[C---:B----4-:R-:W-:Y:S06]  /*47040*/  HMMA.16816.F32 R36, R4.reuse, R38, R44 ;  /* 0x000000260424723c */ /* 0x050fec000000182c */
[C---:B------:R-:W-:Y:S06]  /*47050*/  HMMA.16816.F32 R28, R4.reuse, R56, R28 ;  /* 0x00000038041c723c */ /* 0x040fec000000181c */
[C---:B------:R-:W-:Y:S05]  /*47060*/  HMMA.16816.F32 R56, R4.reuse, R58, R24 ;  /* 0x0000003a0438723c */ /* 0x040fea0000001818 */
[----:B------:R-:W-:Y:S04]  /*47070*/  STL.64 [R1+0x820], R40 ;  /* 0x0008202801007387 */ /* 0x000fe80000100a00 */
[----:B------:R0:W-:Y:S04]  /*47080*/  STL.64 [R1+0x828], R42 ;  /* 0x0008282a01007387 */ /* 0x0001e80000100a00 */
[----:B0-----:R-:W2:Y:S04]  /*47090*/  LDL.LU.64 R42, [R1+0x3210] ;  /* 0x00321000012a7983 */ /* 0x001ea80000300a00 */
[----:B------:R-:W3:Y:S04]  /*470a0*/  LDL.LU.64 R46, [R1+0x3208] ;  /* 0x00320800012e7983 */ /* 0x000ee80000300a00 */
[----:B------:R-:W4:Y:S04]  /*470b0*/  LDL.LU.64 R44, [R1+0x3200] ;  /* 0x00320000012c7983 */ /* 0x000f280000300a00 */
[----:B------:R-:W-:Y:S04]  /*470c0*/  STL.64 [R1+0x810], R36 ;  /* 0x0008102401007387 */ /* 0x000fe80000100a00 */
[----:B------:R0:W-:Y:S04]  /*470d0*/  STL.64 [R1+0x818], R38 ;  /* 0x0008182601007387 */ /* 0x0001e80000100a00 */
[----:B0-----:R-:W3:Y:S04]  /*470e0*/  LDL.LU.64 R38, [R1+0x31f8] ;  /* 0x0031f80001267983 */ /* 0x001ee80000300a00 */
[----:B------:R-:W4:Y:S04]  /*470f0*/  LDL.LU.64 R36, [R1+0x31f0] ;  /* 0x0031f00001247983 */ /* 0x000f280000300a00 */
[----:B------:R-:W-:Y:S04]  /*47100*/  STL.64 [R1+0x800], R28 ;  /* 0x0008001c01007387 */ /* 0x000fe80000100a00 */
[----:B------:R0:W-:Y:S04]  /*47110*/  STL.64 [R1+0x808], R30 ;  /* 0x0008081e01007387 */ /* 0x0001e80000100a00 */
[----:B0-----:R-:W3:Y:S04]  /*47120*/  LDL.LU.64 R30, [R1+0x31e8] ;  /* 0x0031e800011e7983 */ /* 0x001ee80000300a00 */
[----:B------:R-:W4:Y:S04]  /*47130*/  LDL.LU.64 R28, [R1+0x31e0] ;  /* 0x0031e000011c7983 */ /* 0x000f280000300a00 */
[----:B------:R-:W3:Y:S04]  /*47140*/  LDL.LU.64 R26, [R1+0x31d8] ;  /* 0x0031d800011a7983 */ /* 0x000ee80000300a00 */
[----:B------:R-:W4:Y:S04]  /*47150*/  LDL.LU.64 R24, [R1+0x31d0] ;  /* 0x0031d00001187983 */ /* 0x000f280000300a00 */
[----:B------:R-:W-:Y:S04]  /*47160*/  STL.64 [R1+0x7f0], R56 ;  /* 0x0007f03801007387 */ /* 0x000fe80000100a00 */
[----:B------:R0:W-:Y:S04]  /*47170*/  STL.64 [R1+0x7f8], R58 ;  /* 0x0007f83a01007387 */ /* 0x0001e80000100a00 */
[----:B0-----:R-:W3:Y:S04]  /*47180*/  LDL.LU.64 R58, [R1+0x31c8] ;  /* 0x0031c800013a7983 */ /* 0x001ee80000300a00 */
[----:B------:R-:W4:Y:S01]  /*47190*/  LDL.LU.64 R56, [R1+0x31c0] ;  /* 0x0031c00001387983 */ /* 0x000f220000300a00 */
[C---:B--2---:R-:W-:Y:S06]  /*471a0*/  HMMA.16816.F32 R40, R4.reuse, R42, R32 ;  /* 0x0000002a0428723c */ /* 0x044fec0000001820 */
[----:B------:R-:W-:-:S15]  /*471b0*/  HMMA.16816.F32 R32, R4, R60, R20 ;  /* 0x0000003c0420723c */ /* 0x000fde0000001814 */
[----:B------:R-:W-:-:S02]  /*471c0*/  NOP ;  /* 0x0000000000007918 */ /* 0x000fc40000000000 */
[----:B------:R-:W-:Y:S04]  /*471d0*/  STL.64 [R1+0x7e0], R40 ;  /* 0x0007e02801007387 */ /* 0x000fe80000100a00 */
[----:B------:R-:W-:Y:S04]  /*471e0*/  STL.64 [R1+0x7e8], R42 ;  /* 0x0007e82a01007387 */ /* 0x000fe80000100a00 */
[----:B------:R-:W-:Y:S04]  /*471f0*/  STL.64 [R1+0x7d0], R32 ;  /* 0x0007d02001007387 */ /* 0x000fe80000100a00 */
[----:B------:R0:W-:Y:S01]  /*47200*/  STL.64 [R1+0x7d8], R34 ;  /* 0x0007d82201007387 */ /* 0x0001e20000100a00 */
[C---:B---3--:R-:W-:Y:S06]  /*47210*/  HMMA.16816.F32 R20, R4.reuse, R58, R12 ;  /* 0x0000003a0414723c */ /* 0x048fec000000180c */
[----:B----4-:R-:W-:Y:S01]  /*47220*/  HMMA.16816.F32 R12, R4, R56, R8 ;  /* 0x00000038040c723c */ /* 0x010fe20000001808 */
[----:B------:R-:W2:-:S15]  /*47230*/  LDL.LU.64 R8, [R1+0x790] ;  /* 0x0007900001087983 */ /* 0x000e9e0000300a00 */
[----:B------:R-:W-:-:S01]  /*47240*/  NOP ;  /* 0x0000000000007918 */ /* 0x000fc20000000000 */
[----:B------:R1:W-:Y:S04]  /*47250*/  STL.64 [R1+0x7c0], R20 ;  /* 0x0007c01401007387 */ /* 0x0003e80000100a00 */
[----:B------:R3:W-:Y:S04]  /*47260*/  STL.64 [R1+0x7c8], R22 ;  /* 0x0007c81601007387 */ /* 0x0007e80000100a00 */
[----:B------:R-:W2:Y:S01]  /*47270*/  LDL.LU.64 R10, [R1+0x798] ;  /* 0x00079800010a7983 */ /* 0x000ea20000300a00 */
[C---:B0-----:R-:W-:Y:S03]  /*47280*/  HMMA.16816.F32 R32, R4.reuse, R54, R16 ;  /* 0x000000360420723c */ /* 0x041fe60000001810 */
[----:B------:R0:W-:Y:S04]  /*47290*/  STL.64 [R1+0x7b0], R12 ;  /* 0x0007b00c01007387 */ /* 0x0001e80000100a00 */
[----:B------:R4:W-:Y:S04]  /*472a0*/  STL.64 [R1+0x7b8], R14 ;  /* 0x0007b80e01007387 */ /* 0x0009e80000100a00 */
[----:B-1----:R-:W2:Y:S04]  /*472b0*/  LDL.LU.64 R20, [R1+0x780] ;  /* 0x0007800001147983 */ /* 0x002ea80000300a00 */
[----:B---3--:R-:W3:Y:S04]  /*472c0*/  LDL.LU.64 R22, [R1+0x788] ;  /* 0x0007880001167983 */ /* 0x008ee80000300a00 */
[----:B0-----:R-:W3:Y:S04]  /*472d0*/  LDL.LU.64 R12, [R1+0x770] ;  /* 0x00077000010c7983 */ /* 0x001ee80000300a00 */
[----:B----4-:R-:W4:Y:S04]  /*472e0*/  LDL.LU.64 R14, [R1+0x778] ;  /* 0x00077800010e7983 */ /* 0x010f280000300a00 */
[----:B------:R-:W-:Y:S04]  /*472f0*/  STL.64 [R1+0x3140], R58 ;  /* 0x0031403a01007387 */ /* 0x000fe80000100a00 */
[----:B------:R0:W-:Y:S04]  /*47300*/  STL.64 [R1+0x3138], R56 ;  /* 0x0031383801007387 */ /* 0x0001e80000100a00 */
[----:B------:R-:W4:Y:S04]  /*47310*/  LDL.LU.64 R16, [R1+0x760] ;  /* 0x0007600001107983 */ /* 0x000f280000300a00 */
[----:B------:R-:W4:Y:S04]  /*47320*/  LDL.LU.64 R18, [R1+0x768] ;  /* 0x0007680001127983 */ /* 0x000f280000300a00 */
[----:B------:R1:W-:Y:S04]  /*47330*/  STL.64 [R1+0x7a0], R32 ;  /* 0x0007a02001007387 */ /* 0x0003e80000100a00 */
[----:B------:R1:W-:Y:S04]  /*47340*/  STL.64 [R1+0x7a8], R34 ;  /* 0x0007a82201007387 */ /* 0x0003e80000100a00 */
[----:B0-----:R-:W4:Y:S04]  /*47350*/  LDL.LU.64 R56, [R1+0x730] ;  /* 0x0007300001387983 */ /* 0x001f280000300a00 */
[----:B------:R-:W4:Y:S04]  /*47360*/  LDL.LU.64 R58, [R1+0x738] ;  /* 0x00073800013a7983 */ /* 0x000f280000300a00 */
[----:B------:R-:W4:Y:S04]  /*47370*/  LDL.LU.64 R40, [R1+0x720] ;  /* 0x0007200001287983 */ /* 0x000f280000300a00 */
[----:B------:R-:W4:Y:S04]  /*47380*/  LDL.LU.64 R42, [R1+0x728] ;  /* 0x00072800012a7983 */ /* 0x000f280000300a00 */
[----:B-1----:R-:W4:Y:S04]  /*47390*/  LDL.LU.64 R32, [R1+0x710] ;  /* 0x0007100001207983 */ /* 0x002f280000300a00 */
[----:B------:R-:W4:Y:S04]  /*473a0*/  LDL.LU.64 R34, [R1+0x718] ;  /* 0x0007180001227983 */ /* 0x000f280000300a00 */
[----:B------:R-:W-:Y:S04]  /*473b0*/  STL.64 [R1+0x3160], R54 ;  /* 0x0031603601007387 */ /* 0x000fe80000100a00 */
[----:B------:R0:W-:Y:S04]  /*473c0*/  STL.64 [R1+0x3158], R52 ;  /* 0x0031583401007387 */ /* 0x0001e80000100a00 */
[----:B0-----:R-:W4:Y:S04]  /*473d0*/  LDL.LU.64 R52, [R1+0x740] ;  /* 0x0007400001347983 */ /* 0x001f280000300a00 */
[----:B------:R-:W4:Y:S01]  /*473e0*/  LDL.LU.64 R54, [R1+0x748] ;  /* 0x0007480001367983 */ /* 0x000f220000300a00 */
[----:B--2---:R-:W-:-:S15]  /*473f0*/  HMMA.16816.F32 R8, R4, R2, R8 ;  /* 0x000000020408723c */ /* 0x004fde0000001808 */
[----:B------:R-:W-:-:S08]  /*47400*/  NOP ;  /* 0x0000000000007918 */ /* 0x000fd00000000000 */
[----:B------:R-:W-:Y:S04]  /*47410*/  STL.64 [R1+0x790], R8 ;  /* 0x0007900801007387 */ /* 0x000fe80000100a00 */
[----:B------:R0:W-:Y:S04]  /*47420*/  STL.64 [R1+0x798], R10 ;  /* 0x0007980a01007387 */ /* 0x0001e80000100a00 */
[----:B0-----:R-:W4:Y:S04]  /*47430*/  LDL.LU.64 R10, [R1+0x31b8] ;  /* 0x0031b800010a7983 */ /* 0x001f280000300a00 */
[----:B------:R-:W3:Y:S02]  /*47440*/  LDL.LU.64 R8, [R1+0x31b0] ;  /* 0x0031b00001087983 */ /* 0x000ee40000300a00 */
[C---:B---3--:R-:W-:Y:S06]  /*47450*/  HMMA.16816.F32 R20, R4.reuse, R8, R20 ;  /* 0x000000080414723c */ /* 0x048fec0000001814 */
[----:B----4-:R-:W-:-:S15]  /*47460*/  HMMA.16816.F32 R12, R4, R10, R12 ;  /* 0x0000000a040c723c */ /* 0x010fde000000180c */
[----:B------:R-:W-:-:S02]  /*47470*/  NOP ;  /* 0x0000000000007918 */ /* 0x000fc40000000000 */
[----:B------:R-:W-:Y:S04]  /*47480*/  STL.64 [R1+0x780], R20 ;  /* 0x0007801401007387 */ /* 0x000fe80000100a00 */
[----:B------:R0:W-:Y:S04]  /*47490*/  STL.64 [R1+0x788], R22 ;  /* 0x0007881601007387 */ /* 0x0001e80000100a00 */
[----:B0-----:R-:W2:Y:S04]  /*474a0*/  LDL.LU.64 R22, [R1+0x31a8] ;  /* 0x0031a80001167983 */ /* 0x001ea80000300a00 */
[----:B------:R-:W3:Y:S04]  /*474b0*/  LDL.LU.64 R20, [R1+0x31a0] ;  /* 0x0031a00001147983 */ /* 0x000ee80000300a00 */
[----:B------:R-:W-:Y:S04]  /*474c0*/  STL.64 [R1+0x770], R12 ;  /* 0x0007700c01007387 */ /* 0x000fe80000100a00 */
[----:B------:R0:W-:Y:S04]  /*474d0*/  STL.64 [R1+0x778], R14 ;  /* 0x0007780e01007387 */ /* 0x0001e80000100a00 */
[----:B0-----:R-:W4:Y:S04]  /*474e0*/  LDL.LU.64 R14, [R1+0x3198] ;  /* 0x00319800010e7983 */ /* 0x001f280000300a00 */
[----:B------:R-:W2:Y:S04]  /*474f0*/  LDL.LU.64 R12, [R1+0x3190] ;  /* 0x00319000010c7983 */ /* 0x000ea80000300a00 */
        /* <DEDUP_REMOVED lines=8> */
[----:B0-----:R-:W2:Y:S04]  /*47580*/  LDL.LU.64 R18, [R1+0x3188] ;  /* 0x0031880001127983 */ /* 0x001ea80000300a00 */
[----:B------:R-:W3:Y:S01]  /*47590*/  LDL.LU.64 R16, [R1+0x3180] ;  /* 0x0031800001107983 */ /* 0x000ee20000300a00 */
[----:B----4-:R-:W-:Y:S06]  /*475a0*/  HMMA.16816.F32 R8, R4, R14, R8 ;  /* 0x0000000e0408723c */ /* 0x010fec0000001808 */
[----:B------:R-:W-:Y:S04]  /*475b0*/  STL.64 [R1+0x3150], R14 ;  /* 0x0031500e01007387 */ /* 0x000fe80000100a00 */
[----:B------:R3:W-:-:S13]  /*475c0*/  STL.64 [R1+0x3148], R12 ;  /* 0x0031480c01007387 */ /* 0x0007da0000100a00 */
[----:B------:R-:W-:Y:S04]  /*475d0*/  STL.64 [R1+0x750], R8 ;  /* 0x0007500801007387 */ /* 0x000fe80000100a00 */
[----:B------:R2:W-:Y:S01]  /*475e0*/  STL.64 [R1+0x758], R10 ;  /* 0x0007580a01007387 */ /* 0x0005e20000100a00 */
[C---:B---3--:R-:W-:Y:S06]  /*475f0*/  HMMA.16816.F32 R12, R4.reuse, R16, R52 ;  /* 0x00000010040c723c */ /* 0x048fec0000001834 */
[C---:B--2---:R-:W-:Y:S06]  /*47600*/  HMMA.16816.F32 R8, R4.reuse, R18, R56 ;  /* 0x000000120408723c */ /* 0x044fec0000001838 */
[----:B------:R-:W-:Y:S11]  /*47610*/  STL.64 [R1+0x3110], R18 ;  /* 0x0031101201007387 */ /* 0x000ff60000100a00 */
[----:B------:R-:W-:Y:S04]  /*47620*/  STL.64 [R1+0x740], R12 ;  /* 0x0007400c01007387 */ /* 0x000fe80000100a00 */
[----:B------:R-:W-:Y:S04]  /*47630*/  STL.64 [R1+0x748], R14 ;  /* 0x0007480e01007387 */ /* 0x000fe80000100a00 */
[----:B------:R0:W-:Y:S04]  /*47640*/  STL.64 [R1+0x3108], R16 ;  /* 0x0031081001007387 */ /* 0x0001e80000100a00 */
[----:B------:R-:W-:Y:S04]  /*47650*/  STL.64 [R1+0x730], R8 ;  /* 0x0007300801007387 */ /* 0x000fe80000100a00 */
[----:B------:R1:W-:Y:S04]  /*47660*/  STL.64 [R1+0x738], R10 ;  /* 0x0007380a01007387 */ /* 0x0003e80000100a00 */
[----:B0-----:R-:W2:Y:S04]  /*47670*/  LDL.LU.64 R16, [R1+0x700] ;  /* 0x0007000001107983 */ /* 0x001ea80000300a00 */
[----:B------:R-:W2:Y:S01]  /*47680*/  LDL.LU.64 R18, [R1+0x708] ;  /* 0x0007080001127983 */ /* 0x000ea20000300a00 */
[----:B-1----:R-:W-:-:S15]  /*47690*/  HMMA.16816.F32 R8, R4, R20, R40 ;  /* 0x000000140408723c */ /* 0x002fde0000001828 */
[----:B------:R-:W-:-:S08]  /*476a0*/  NOP ;  /* 0x0000000000007918 */ /* 0x000fd00000000000 */
[----:B------:R-:W-:Y:S04]  /*476b0*/  STL.64 [R1+0x720], R8 ;  /* 0x0007200801007387 */ /* 0x000fe80000100a00 */
[----:B------:R0:W-:Y:S04]  /*476c0*/  STL.64 [R1+0x728], R10 ;  /* 0x0007280a01007387 */ /* 0x0001e80000100a00 */
[----:B------:R-:W3:Y:S04]  /*476d0*/  LDL.LU.64 R40, [R1+0x6f0] ;  /* 0x0006f00001287983 */ /* 0x000ee80000300a00 */
[----:B------:R-:W3:Y:S01]  /*476e0*/  LDL.LU.64 R42, [R1+0x6f8] ;  /* 0x0006f800012a7983 */ /* 0x000ee20000300a00 */
[----:B0-----:R-:W-:-:S15]  /*476f0*/  HMMA.16816.F32 R8, R4, R22, R32 ;  /* 0x000000160408723c */ /* 0x001fde0000001820 */
[----:B------:R-:W-:-:S08]  /*47700*/  NOP ;  /* 0x0000000000007918 */ /* 0x000fd00000000000 */
[----:B------:R-:W-:Y:S04]  /*47710*/  STL.64 [R1+0x710], R8 ;  /* 0x0007100801007387 */ /* 0x000fe80000100a00 */
[----:B------:R0:W-:Y:S04]  /*47720*/  STL.64 [R1+0x718], R10 ;  /* 0x0007180a01007387 */ /* 0x0001e80000100a00 */
[----:B------:R-:W4:Y:S04]  /*47730*/  LDL.LU.64 R12, [R1+0x6d0] ;  /* 0x0006d000010c7983 */ /* 0x000f280000300a00 */
[----:B------:R-:W4:Y:S04]  /*47740*/  LDL.LU.64 R14, [R1+0x6d8] ;  /* 0x0006d800010e7983 */ /* 0x000f280000300a00 */
[----:B------:R-:W4:Y:S04]  /*47750*/  LDL.LU R54, [R1+0xfc4] ;  /* 0x000fc40001367983 */ /* 0x000f280000300800 */
[----:B------:R-:W4:Y:S04]  /*47760*/  LDL.LU R32, [R1+0xfc0] ;  /* 0x000fc00001207983 */ /* 0x000f280000300800 */
[----:B------:R-:W4:Y:S04]  /*47770*/  LDL.LU R55, [R1+0xfcc] ;  /* 0x000fcc0001377983 */ /* 0x000f280000300800 */
[----:B------:R-:W4:Y:S04]  /*47780*/  LDL.LU R33, [R1+0xfc8] ;  /* 0x000fc80001217983 */ /* 0x000f280000300800 */
[----:B0-----:R-:W4:Y:S04]  /*47790*/  LDL.LU R11, [R1+0xfd4] ;  /* 0x000fd400010b7983 */ /* 0x001f280000300800 */
[----:B------:R-:W4:Y:S04]  /*477a0*/  LDL.LU R34, [R1+0xfd0] ;  /* 0x000fd00001227983 */ /* 0x000f280000300800 */
[----:B------:R-:W4:Y:S04]  /*477b0*/  LDL.LU R35, [R1+0xfdc] ;  /* 0x000fdc0001237983 */ /* 0x000f280000300800 */
[----:B------:R-:W-:Y:S04]  /*477c0*/  STL.64 [R1+0x30f0], R22 ;  /* 0x0030f01601007387 */ /* 0x000fe80000100a00 */
[----:B------:R0:W-:Y:S04]  /*477d0*/  STL.64 [R1+0x30e8], R20 ;  /* 0x0030e81401007387 */ /* 0x0001e80000100a00 */
[----:B0-----:R-:W4:Y:S04]  /*477e0*/  LDL.LU.64 R20, [R1+0x6e0] ;  /* 0x0006e00001147983 */ /* 0x001f280000300a00 */
[----:B------:R-:W4:Y:S01]  /*477f0*/  LDL.LU.64 R22, [R1+0x6e8] ;  /* 0x0006e80001167983 */ /* 0x000f220000300a00 */
[----:B--2---:R-:W-:Y:S03]  /*47800*/  HMMA.16816.F32 R56, R4, R24, R16 ;  /* 0x000000180438723c */ /* 0x004fe60000001810 */
[----:B------:R-:W2:Y:S04]  /*47810*/  LDL.LU.64 R16, [R1+0x690] ;  /* 0x0006900001107983 */ /* 0x000ea80000300a00 */
[----:B------:R-:W2:-:S15]  /*47820*/  LDL.LU.64 R18, [R1+0x698] ;  /* 0x0006980001127983 */ /* 0x000e9e0000300a00 */
[----:B------:R-:W-:-:S01]  /*47830*/  NOP ;  /* 0x0000000000007918 */ /* 0x000fc20000000000 */
[----:B------:R-:W-:Y:S04]  /*47840*/  STL.64 [R1+0x700], R56 ;  /* 0x0007003801007387 */ /* 0x000fe80000100a00 */
[----:B------:R3:W-:Y:S02]  /*47850*/  STL.64 [R1+0x708], R58 ;  /* 0x0007083a01007387 */ /* 0x0007e40000100a00 */
[C---:B---3--:R-:W-:Y:S02]  /*47860*/  HMMA.16816.F32 R56, R4.reuse, R26, R40 ;  /* 0x0000001a0438723c */ /* 0x048fe40000001828 */
[----:B------:R-:W3:Y:S04]  /*47870*/  LDL.LU.64 R40, [R1+0x6c0] ;  /* 0x0006c00001287983 */ /* 0x000ee80000300a00 */
[----:B------:R-:W3:Y:S01]  /*47880*/  LDL.LU.64 R42, [R1+0x6c8] ;  /* 0x0006c800012a7983 */ /* 0x000ee20000300a00 */
[----:B----4-:R-:W-:-:S15]  /*47890*/  HMMA.16816.F32 R12, R4, R30, R12 ;  /* 0x0000001e040c723c */ /* 0x010fde000000180c */
[----:B------:R-:W-:-:S01]  /*478a0*/  NOP ;  /* 0x0000000000007918 */ /* 0x000fc20000000000 */
[----:B------:R0:W-:Y:S04]  /*478b0*/  STL.64 [R1+0x6f0], R56 ;  /* 0x0006f03801007387 */ /* 0x0001e80000100a00 */
[----:B------:R1:W-:Y:S04]  /*478c0*/  STL.64 [R1+0x6f8], R58 ;  /* 0x0006f83a01007387 */ /* 0x0003e80000100a00 */
[----:B0-----:R-:W4:Y:S04]  /*478d0*/  LDL.LU.64 R56, [R1+0x680] ;  /* 0x0006800001387983 */ /* 0x001f280000300a00 */
[----:B-1----:R-:W4:Y:S01]  /*478e0*/  LDL.LU.64 R58, [R1+0x688] ;  /* 0x00068800013a7983 */ /* 0x002f220000300a00 */
[C---:B------:R-:W-:Y:S03]  /*478f0*/  HMMA.16816.F32 R20, R4.reuse, R28, R20 ;  /* 0x0000001c0414723c */ /* 0x040fe60000001814 */
[----:B------:R-:W-:Y:S04]  /*47900*/  STL.64 [R1+0x3100], R26 ;  /* 0x0031001a01007387 */ /* 0x000fe80000100a00 */
[----:B------:R0:W-:Y:S04]  /*47910*/  STL.64 [R1+0x30f8], R24 ;  /* 0x0030f81801007387 */ /* 0x0001e80000100a00 */
[----:B0-----:R-:W2:Y:S04]  /*47920*/  LDL.LU.64 R24, [R1+0x6a0] ;  /* 0x0006a00001187983 */ /* 0x001ea80000300a00 */
[----:B------:R-:W2:Y:S08]  /*47930*/  LDL.LU.64 R26, [R1+0x6a8] ;  /* 0x0006a800011a7983 */ /* 0x000eb00000300a00 */
[----:B------:R0:W-:Y:S04]  /*47940*/  STL.64 [R1+0x6e0], R20 ;  /* 0x0006e01401007387 */ /* 0x0001e80000100a00 */
[----:B------:R1:W-:Y:S04]  /*47950*/  STL.64 [R1+0x6e8], R22 ;  /* 0x0006e81601007387 */ /* 0x0003e80000100a00 */
[----:B0-----:R-:W4:Y:S04]  /*47960*/  LDL.LU.64 R20, [R1+0x670] ;  /* 0x0006700001147983 */ /* 0x001f280000300a00 */
[----:B-1----:R-:W4:Y:S04]  /*47970*/  LDL.LU.64 R22, [R1+0x678] ;  /* 0x0006780001167983 */ /* 0x002f280000300a00 */
[----:B------:R0:W-:Y:S04]  /*47980*/  STL.64 [R1+0x6d0], R12 ;  /* 0x0006d00c01007387 */ /* 0x0001e80000100a00 */
[----:B------:R1:W-:Y:S04]  /*47990*/  STL.64 [R1+0x6d8], R14 ;  /* 0x0006d80e01007387 */ /* 0x0003e80000100a00 */
[----:B0-----:R-:W2:Y:S04]  /*479a0*/  LDL.LU.64 R12, [R1+0x660] ;  /* 0x00066000010c7983 */ /* 0x001ea80000300a00 */
[----:B-1----:R-:W2:Y:S04]  /*479b0*/  LDL.LU.64 R14, [R1+0x668] ;  /* 0x00066800010e7983 */ /* 0x002ea80000300a00 */
[----:B------:R-:W-:Y:S04]  /*479c0*/  STL.64 [R1+0x3120], R30 ;  /* 0x0031201e01007387 */ /* 0x000fe80000100a00 */
[----:B------:R0:W-:Y:S04]  /*479d0*/  STL.64 [R1+0x3118], R28 ;  /* 0x0031181c01007387 */ /* 0x0001e80000100a00 */
[----:B0-----:R-:W4:Y:S04]  /*479e0*/  LDL.LU.64 R28, [R1+0x6b0] ;  /* 0x0006b000011c7983 */ /* 0x001f280000300a00 */
[----:B------:R-:W4:Y:S01]  /*479f0*/  LDL.LU.64 R30, [R1+0x6b8] ;  /* 0x0006b800011e7983 */ /* 0x000f220000300a00 */
[----:B---3--:R-:W-:-:S15]  /*47a00*/  HMMA.16816.F32 R40, R4, R36, R40 ;  /* 0x000000240428723c */ /* 0x008fde0000001828 */
[----:B------:R-:W-:-:S08]  /*47a10*/  NOP ;  /* 0x0000000000007918 */ /* 0x000fd00000000000 */
[----:B------:R-:W-:Y:S04]  /*47a20*/  STL.64 [R1+0x6c0], R40 ;  /* 0x0006c02801007387 */ /* 0x000fe80000100a00 */
[----:B------:R0:W-:Y:S04]  /*47a30*/  STL.64 [R1+0x6c8], R42 ;  /* 0x0006c82a01007387 */ /* 0x0001e80000100a00 */
[----:B0-----:R-:W3:Y:S04]  /*47a40*/  LDL.LU.64 R42, [R1+0x3178] ;  /* 0x00317800012a7983 */ /* 0x001ee80000300a00 */
[----:B------:R-:W2:Y:S01]  /*47a50*/  LDL.LU.64 R40, [R1+0x3170] ;  /* 0x0031700001287983 */ /* 0x000ea20000300a00 */
[----:B----4-:R-:W-:-:S15]  /*47a60*/  HMMA.16816.F32 R28, R4, R38, R28 ;  /* 0x00000026041c723c */ /* 0x010fde000000181c */
[----:B------:R-:W-:-:S08]  /*47a70*/  NOP ;  /* 0x0000000000007918 */ /* 0x000fd00000000000 */
[----:B------:R-:W-:Y:S04]  /*47a80*/  STL.64 [R1+0x6b0], R28 ;  /* 0x0006b01c01007387 */ /* 0x000fe80000100a00 */
[----:B------:R2:W-:Y:S01]  /*47a90*/  STL.64 [R1+0x6b8], R30 ;  /* 0x0006b81e01007387 */ /* 0x0005e20000100a00 */
[----:B------:R-:W-:Y:S01]  /*47aa0*/  HMMA.16816.F32 R20, R4, R46, R20 ;  /* 0x0000002e0414723c */ /* 0x000fe20000001814 */
[----:B------:R-:W-:Y:S02]  /*47ab0*/  IMAD R32, R32, 0x100, R54 ;  /* 0x0000010020207824 */ /* 0x000fe400078e0236 */
[----:B------:R-:W-:-:S03]  /*47ac0*/  IMAD R33, R33, 0x100, R55 ;  /* 0x0000010021217824 */ /* 0x000fc600078e0237 */
[C---:B--2---:R-:W-:Y:S06]  /*47ad0*/  HMMA.16816.F32 R28, R4.reuse, R40, R24 ;  /* 0x00000028041c723c */ /* 0x044fec0000001818 */
[----:B---3--:R-:W-:Y:S07]  /*47ae0*/  HMMA.16816.F32 R24, R4, R42, R16 ;  /* 0x0000002a0418723c */ /* 0x008fee0000001810 */
[----:B------:R-:W-:-:S10]  /*47af0*/  IMAD.MOV.U32 R16, RZ, RZ, R49 ;  /* 0x000000ffff107224 */ /* 0x000fd400078e0031 */
[----:B------:R-:W-:Y:S04]  /*47b00*/  STL.64 [R1+0x6a0], R28 ;  /* 0x0006a01c01007387 */ /* 0x000fe80000100a00 */
[----:B------:R-:W-:Y:S04]  /*47b10*/  STL.64 [R1+0x6a8], R30 ;  /* 0x0006a81e01007387 */ /* 0x000fe80000100a00 */
[----:B------:R-:W2:Y:S04]  /*47b20*/  LDL.LU R49, [R1+0x316c] ;  /* 0x00316c0001317983 */ /* 0x000ea80000300800 */
[----:B------:R-:W-:Y:S04]  /*47b30*/  STL.64 [R1+0x690], R24 ;  /* 0x0006901801007387 */ /* 0x000fe80000100a00 */
[----:B------:R0:W-:Y:S02]  /*47b40*/  STL.64 [R1+0x698], R26 ;  /* 0x0006981a01007387 */ /* 0x0001e40000100a00 */
[----:B0-----:R-:W-:Y:S01]  /*47b50*/  HMMA.16816.F32 R24, R4, R44, R56 ;  /* 0x0000002c0418723c */ /* 0x001fe20000001838 */
[----:B------:R-:W-:-:S02]  /*47b60*/  IMAD.MOV.U32 R17, RZ, RZ, R0 ;  /* 0x000000ffff117224 */ /* 0x000fc400078e0000 */
[----:B------:R-:W3:Y:S04]  /*47b70*/  LDL.LU R0, [R1+0x3168] ;  /* 0x0031680001007983 */ /* 0x000ee80000300800 */
[----:B------:R-:W4:Y:S04]  /*47b80*/  LDL.LU.64 R18, [R1+0x20] ;  /* 0x0000200001127983 */ /* 0x000f280000300a00 */
[----:B------:R-:W4:Y:S04]  /*47b90*/  LDL.LU.64 R56, [R1+0x18] ;  /* 0x0000180001387983 */ /* 0x000f280000300a00 */
[----:B------:R-:W4:Y:S08]  /*47ba0*/  LDL.LU.64 R58, [R1+0x10] ;  /* 0x00001000013a7983 */ /* 0x000f300000300a00 */
[----:B------:R0:W-:Y:S04]  /*47bb0*/  STL.64 [R1+0x680], R24 ;  /* 0x0006801801007387 */ /* 0x0001e80000100a00 */
[----:B------:R1:W-:Y:S04]  /*47bc0*/  STL.64 [R1+0x688], R26 ;  /* 0x0006881a01007387 */ /* 0x0003e80000100a00 */
[----:B------:R-:W-:Y:S04]  /*47bd0*/  STL [R1+0x30e4], R45 ;  /* 0x0030e42d01007387 */ /* 0x000fe80000100800 */
[----:B------:R-:W-:Y:S04]  /*47be0*/  STL [R1+0x30dc], R46 ;  /* 0x0030dc2e01007387 */ /* 0x000fe80000100800 */
[----:B------:R-:W-:Y:S04]  /*47bf0*/  STL [R1+0x30d8], R47 ;  /* 0x0030d82f01007387 */ /* 0x000fe80000100800 */
[----:B------:R-:W-:Y:S04]  /*47c00*/  STL.64 [R1+0x670], R20 ;  /* 0x0006701401007387 */ /* 0x000fe80000100a00 */
[----:B------:R-:W-:Y:S04]  /*47c10*/  STL.64 [R1+0x678], R22 ;  /* 0x0006781601007387 */ /* 0x000fe80000100a00 */
[----:B------:R-:W3:Y:S04]  /*47c20*/  LDL.LU.64 R52, [R1+0x9d0] ;  /* 0x0009d00001347983 */ /* 0x000ee80000300a00 */
[----:B------:R-:W3:Y:S01]  /*47c30*/  LDL.LU.64 R54, [R1+0x9d8] ;  /* 0x0009d80001367983 */ /* 0x000ee20000300a00 */
[----:B------:R-:W-:Y:S01]  /*47c40*/  IMAD R34, R34, 0x100, R11 ;  /* 0x0000010022227824 */ /* 0x000fe200078e020b */
[----:B--2---:R-:W-:-:S15]  /*47c50*/  HMMA.16816.F32 R12, R4, R48, R12 ;  /* 0x00000030040c723c */ /* 0x004fde000000180c */
[----:B------:R-:W-:-:S08]  /*47c60*/  NOP ;  /* 0x0000000000007918 */ /* 0x000fd00000000000 */
[----:B------:R2:W-:Y:S04]  /*47c70*/  STL.64 [R1+0x660], R12 ;  /* 0x0006600c01007387 */ /* 0x0005e80000100a00 */
[----:B------:R4:W-:Y:S04]  /*47c80*/  STL.64 [R1+0x668], R14 ;  /* 0x0006680e01007387 */ /* 0x0009e80000100a00 */
[----:B------:R-:W-:Y:S04]  /*47c90*/  STL [R1+0x30d4], R48 ;  /* 0x0030d43001007387 */ /* 0x000fe80000100800 */
[----:B------:R-:W-:Y:S04]  /*47ca0*/  STL [R1+0x30d0], R49 ;  /* 0x0030d03101007387 */ /* 0x000fe80000100800 */
[----:B------:R-:W3:Y:S04]  /*47cb0*/  LDL.LU.64 R28, [R1+0x650] ;  /* 0x00065000011c7983 */ /* 0x000ee80000300a00 */
[----:B------:R-:W3:Y:S04]  /*47cc0*/  LDL.LU.64 R30, [R1+0x658] ;  /* 0x00065800011e7983 */ /* 0x000ee80000300a00 */
[----:B0-----:R-:W3:Y:S04]  /*47cd0*/  LDL.LU.64 R24, [R1+0x640] ;  /* 0x0006400001187983 */ /* 0x001ee80000300a00 */
[----:B-1----:R-:W3:Y:S04]  /*47ce0*/  LDL.LU.64 R26, [R1+0x648] ;  /* 0x00064800011a7983 */ /* 0x002ee80000300a00 */
[----:B--2---:R-:W2:Y:S04]  /*47cf0*/  LDL.LU.64 R12, [R1+0x630] ;  /* 0x00063000010c7983 */ /* 0x004ea80000300a00 */
[----:B----4-:R-:W2:Y:S04]  /*47d00*/  LDL.LU.64 R14, [R1+0x638] ;  /* 0x00063800010e7983 */ /* 0x010ea80000300a00 */
[----:B------:R-:W4:Y:S04]  /*47d10*/  LDL.LU.64 R8, [R1+0x620] ;  /* 0x0006200001087983 */ /* 0x000f280000300a00 */
[----:B------:R-:W4:Y:S04]  /*47d20*/  LDL.LU.64 R10, [R1+0x628] ;  /* 0x00062800010a7983 */ /* 0x000f280000300a00 */
[----:B------:R-:W4:Y:S01]  /*47d30*/  LDL.LU.64 R22, [R1+0x8] ;  /* 0x0000080001167983 */ /* 0x000f220000300a00 */
[----:B---3--:R-:W-:-:S15]  /*47d40*/  HMMA.16816.F32 R52, R4, R50, R52 ;  /* 0x000000320434723c */ /* 0x008fde0000001834 */
[----:B------:R-:W-:-:S08]  /*47d50*/  NOP ;  /* 0x0000000000007918 */ /* 0x000fd00000000000 */
[----:B------:R-:W-:Y:S04]  /*47d60*/  STL.64 [R1+0x870], R52 ;  /* 0x0008703401007387 */ /* 0x000fe80000100a00 */
[----:B------:R0:W-:Y:S04]  /*47d70*/  STL.64 [R1+0x878], R54 ;  /* 0x0008783601007387 */ /* 0x0001e80000100a00 */
[----:B0-----:R-:W3:Y:S04]  /*47d80*/  LDL.LU.64 R54, [R1+0x3160] ;  /* 0x0031600001367983 */ /* 0x001ee80000300a00 */
[----:B------:R-:W3:Y:S04]  /*47d90*/  LDL.LU.64 R52, [R1+0x3158] ;  /* 0x0031580001347983 */ /* 0x000ee80000300a00 */
[----:B------:R-:W-:Y:S04]  /*47da0*/  STL [R1+0x30cc], R50 ;  /* 0x0030cc3201007387 */ /* 0x000fe80000100800 */
[----:B------:R0:W-:Y:S04]  /*47db0*/  STL [R1+0x30c8], R51 ;  /* 0x0030c83301007387 */ /* 0x0001e80000100800 */
[----:B------:R-:W3:Y:S04]  /*47dc0*/  LDL.LU.64 R48, [R1+0x9c0] ;  /* 0x0009c00001307983 */ /* 0x000ee80000300a00 */
[----:B0-----:R-:W3:Y:S01]  /*47dd0*/  LDL.LU.64 R50, [R1+0x9c8] ;  /* 0x0009c80001327983 */ /* 0x001ee20000300a00 */
[----:B------:R-:W-:Y:S01]  /*47de0*/  IMAD R35, R0, 0x100, R35 ;  /* 0x0000010000237824 */ /* 0x000fe200078e0223 */
[----:B------:R-:W-:-:S02]  /*47df0*/  F2FP.F16.E4M3.UNPACK_B R32, R32 ;  /* 0x00000020ff20723e */ /* 0x000fc400020006ff */
[----:B------:R-:W-:Y:S02]  /*47e00*/  F2FP.F16.E4M3.UNPACK_B R33, R33 ;  /* 0x00000021ff21723e */ /* 0x000fe400020006ff */
[----:B------:R-:W-:Y:S02]  /*47e10*/  F2FP.F16.E4M3.UNPACK_B R34, R34 ;  /* 0x00000022ff22723e */ /* 0x000fe400020006ff */
[----:B------:R-:W-:Y:S01]  /*47e20*/  F2FP.F16.E4M3.UNPACK_B R35, R35 ;  /* 0x00000023ff23723e */ /* 0x000fe200020006ff */
[----:B------:R-:W-:Y:S02]  /*47e30*/  IMAD.MOV.U32 R46, RZ, RZ, R58 ;  /* 0x000000ffff2e7224 */ /* 0x000fe400078e003a */
[----:B------:R-:W-:Y:S01]  /*47e40*/  IMAD.MOV.U32 R47, RZ, RZ, R59 ;  /* 0x000000ffff2f7224 */ /* 0x000fe200078e003b */
[----:B------:R-:W-:Y:S06]  /*47e50*/  HMMA.16816.F32 R28, R4, R16, R28 ;  /* 0x00000010041c723c */ /* 0x000fec000000181c */
[C---:B------:R-:W-:Y:S06]  /*47e60*/  HMMA.16816.F32 R24, R32.reuse, R18, R24 ;  /* 0x000000122018723c */ /* 0x040fec0000001818 */
[C---:B--2---:R-:W-:Y:S06]  /*47e70*/  HMMA.16816.F32 R12, R32.reuse, R56, R12 ;  /* 0x00000038200c723c */ /* 0x044fec000000180c */
[----:B----4-:R-:W-:Y:S06]  /*47e80*/  HMMA.16816.F32 R8, R32, R58, R8 ;  /* 0x0000003a2008723c */ /* 0x010fec0000001808 */
[----:B---3--:R-:W-:Y:S06]  /*47e90*/  HMMA.16816.F32 R48, R4, R52, R48 ;  /* 0x000000340430723c */ /* 0x008fec0000001830 */
[----:B------:R-:W-:-:S15]  /*47ea0*/  STL [R1+0x30e0], R53 ;  /* 0x0030e03501007387 */ /* 0x000fde0000100800 */
[----:B------:R-:W-:-:S02]  /*47eb0*/  NOP ;  /* 0x0000000000007918 */ /* 0x000fc40000000000 */
[----:B------:R-:W-:Y:S04]  /*47ec0*/  STL.64 [R1+0x860], R48 ;  /* 0x0008603001007387 */ /* 0x000fe80000100a00 */
[----:B------:R-:W-:Y:S04]  /*47ed0*/  STL.64 [R1+0x868], R50 ;  /* 0x0008683201007387 */ /* 0x000fe80000100a00 */
[----:B------:R-:W2:Y:S04]  /*47ee0*/  LDL.64 R6, [R1] ;  /* 0x0000000001067983 */ /* 0x000ea80000100a00 */
[----:B------:R-:W-:Y:S04]  /*47ef0*/  STL.64 [R1+0x650], R28 ;  /* 0x0006501c01007387 */ /* 0x000fe80000100a00 */
[----:B------:R-:W-:Y:S04]  /*47f00*/  STL.64 [R1+0x658], R30 ;  /* 0x0006581e01007387 */ /* 0x000fe80000100a00 */
[----:B------:R0:W-:Y:S04]  /*47f10*/  STL.64 [R1+0x640], R24 ;  /* 0x0006401801007387 */ /* 0x0001e80000100a00 */
[----:B------:R1:W-:Y:S04]  /*47f20*/  STL.64 [R1+0x648], R26 ;  /* 0x0006481a01007387 */ /* 0x0003e80000100a00 */
[----:B0-----:R-:W3:Y:S04]  /*47f30*/  LDL.LU.64 R24, [R1+0x610] ;  /* 0x0006100001187983 */ /* 0x001ee80000300a00 */
[----:B-1----:R-:W3:Y:S04]  /*47f40*/  LDL.LU.64 R26, [R1+0x618] ;  /* 0x00061800011a7983 */ /* 0x002ee80000300a00 */
[----:B------:R0:W-:Y:S04]  /*47f50*/  STL.64 [R1+0x630], R12 ;  /* 0x0006300c01007387 */ /* 0x0001e80000100a00 */
[----:B------:R1:W-:Y:S04]  /*47f60*/  STL.64 [R1+0x638], R14 ;  /* 0x0006380e01007387 */ /* 0x0003e80000100a00 */
[----:B------:R4:W-:Y:S04]  /*47f70*/  STL.64 [R1+0x620], R8 ;  /* 0x0006200801007387 */ /* 0x0009e80000100a00 */
[----:B------:R4:W-:Y:S01]  /*47f80*/  STL.64 [R1+0x628], R10 ;  /* 0x0006280a01007387 */ /* 0x0009e20000100a00 */
[----:B------:R-:W-:-:S02]  /*47f90*/  IMAD.MOV.U32 R48, RZ, RZ, R56 ;  /* 0x000000ffff307224 */ /* 0x000fc400078e0038 */
[----:B------:R-:W-:Y:S01]  /*47fa0*/  IMAD.MOV.U32 R49, RZ, RZ, R57 ;  /* 0x000000ffff317224 */ /* 0x000fe200078e0039 */
[----:B0-----:R-:W2:Y:S04]  /*47fb0*/  LDL.LU.64 R12, [R1+0x600] ;  /* 0x00060000010c7983 */ /* 0x001ea80000300a00 */
[----:B-1----:R-:W2:Y:S04]  /*47fc0*/  LDL.LU.64 R14, [R1+0x608] ;  /* 0x00060800010e7983 */ /* 0x002ea80000300a00 */
[----:B------:R-:W2:Y:S04]  /*47fd0*/  LDL.LU.64 R56, [R1+0x5f0] ;  /* 0x0005f00001387983 */ /* 0x000ea80000300a00 */
[----:B------:R-:W2:Y:S04]  /*47fe0*/  LDL.LU.64 R58, [R1+0x5f8] ;  /* 0x0005f800013a7983 */ /* 0x000ea80000300a00 */
[----:B----4-:R-:W4:Y:S04]  /*47ff0*/  LDL.LU.64 R8, [R1+0x5e0] ;  /* 0x0005e00001087983 */ /* 0x010f280000300a00 */
[----:B------:R-:W4:Y:S04]  /*48000*/  LDL.LU.64 R10, [R1+0x5e8] ;  /* 0x0005e800010a7983 */ /* 0x000f280000300a00 */
[----:B------:R-:W4:Y:S04]  /*48010*/  LDL.LU.64 R28, [R1+0x5d0] ;  /* 0x0005d000011c7983 */ /* 0x000f280000300a00 */
[----:B------:R-:W4:Y:S01]  /*48020*/  LDL.LU.64 R30, [R1+0x5d8] ;  /* 0x0005d800011e7983 */ /* 0x000f220000300a00 */
[----:B------:R-:W-:-:S02]  /*48030*/  IMAD.MOV.U32 R50, RZ, RZ, R18 ;  /* 0x000000ffff327224 */ /* 0x000fc400078e0012 */
[----:B------:R-:W-:Y:S01]  /*48040*/  IMAD.MOV.U32 R51, RZ, RZ, R19 ;  /* 0x000000ffff337224 */ /* 0x000fe200078e0013 */
[----:B------:R-:W4:Y:S04]  /*48050*/  LDL.LU.64 R16, [R1+0x5c0] ;  /* 0x0005c00001107983 */ /* 0x000f280000300a00 */
[----:B------:R-:W4:Y:S01]  /*48060*/  LDL.LU.64 R18, [R1+0x5c8] ;  /* 0x0005c80001127983 */ /* 0x000f220000300a00 */
[----:B------:R-:W-:Y:S02]  /*48070*/  IMAD.MOV.U32 R45, RZ, RZ, R22 ;  /* 0x000000ffff2d7224 */ /* 0x000fe400078e0016 */
[----:B------:R-:W-:Y:S01]  /*48080*/  IMAD.MOV.U32 R53, RZ, RZ, R23 ;  /* 0x000000ffff357224 */ /* 0x000fe200078e0017 */
[C---:B---3--:R-:W-:Y:S06]  /*48090*/  HMMA.16816.F32 R24, R32.reuse, R22, R24 ;  /* 0x000000162018723c */ /* 0x048fec0000001818 */
[C---:B--2---:R-:W-:Y:S06]  /*480a0*/  HMMA.16816.F32 R12, R32.reuse, R6, R12 ;  /* 0x00000006200c723c */ /* 0x044fec000000180c */
[----:B------:R-:W-:Y:S11]  /*480b0*/  HMMA.16816.F32 R56, R32, R60, R56 ;  /* 0x0000003c2038723c */ /* 0x000ff60000001838 */
[----:B------:R0:W-:Y:S04]  /*480c0*/  STL.64 [R1+0x610], R24 ;  /* 0x0006101801007387 */ /* 0x0001e80000100a00 */
[----:B------:R1:W-:Y:S01]  /*480d0*/  STL.64 [R1+0x618], R26 ;  /* 0x0006181a01007387 */ /* 0x0003e20000100a00 */
[----:B------:R-:W-:-:S03]  /*480e0*/  IMAD.MOV.U32 R0, RZ, RZ, R7 ;  /* 0x000000ffff007224 */ /* 0x000fc600078e0007 */
[----:B0-----:R-:W2:Y:S04]  /*480f0*/  LDL.LU.64 R24, [R1+0x5b0] ;  /* 0x0005b00001187983 */ /* 0x001ea80000300a00 */
[----:B-1----:R-:W2:Y:S04]  /*48100*/  LDL.LU.64 R26, [R1+0x5b8] ;  /* 0x0005b800011a7983 */ /* 0x002ea80000300a00 */
[----:B------:R-:W3:Y:S04]  /*48110*/  LDL.LU.64 R20, [R1+0x5a0] ;  /* 0x0005a00001147983 */ /* 0x000ee80000300a00 */
[----:B------:R-:W3:Y:S04]  /*48120*/  LDL.LU.64 R22, [R1+0x5a8] ;  /* 0x0005a80001167983 */ /* 0x000ee80000300a00 */
[----:B------:R-:W-:Y:S04]  /*48130*/  STL.64 [R1+0x600], R12 ;  /* 0x0006000c01007387 */ /* 0x000fe80000100a00 */
[----:B------:R0:W-:Y:S04]  /*48140*/  STL.64 [R1+0x608], R14 ;  /* 0x0006080e01007387 */ /* 0x0001e80000100a00 */
[----:B0-----:R-:W3:Y:S04]  /*48150*/  LDL.LU.64 R14, [R1+0x3150] ;  /* 0x00315000010e7983 */ /* 0x001ee80000300a00 */
[----:B------:R-:W3:Y:S04]  /*48160*/  LDL.LU.64 R12, [R1+0x3148] ;  /* 0x00314800010c7983 */ /* 0x000ee80000300a00 */
[----:B------:R-:W3:Y:S04]  /*48170*/  LDL.LU.64 R4, [R1+0x590] ;  /* 0x0005900001047983 */ /* 0x000ee80000300a00 */
[----:B------:R-:W3:Y:S04]  /*48180*/  LDL.LU.64 R6, [R1+0x598] ;  /* 0x0005980001067983 */ /* 0x000ee80000300a00 */
[----:B------:R-:W-:Y:S04]  /*48190*/  STL.64 [R1+0x5f0], R56 ;  /* 0x0005f03801007387 */ /* 0x000fe80000100a00 */
[----:B------:R0:W-:Y:S04]  /*481a0*/  STL.64 [R1+0x5f8], R58 ;  /* 0x0005f83a01007387 */ /* 0x0001e80000100a00 */
[----:B0-----:R-:W2:Y:S04]  /*481b0*/  LDL.LU.64 R58, [R1+0x3140] ;  /* 0x00314000013a7983 */ /* 0x001ea80000300a00 */
[----:B------:R-:W3:Y:S01]  /*481c0*/  LDL.LU.64 R56, [R1+0x3138] ;  /* 0x0031380001387983 */ /* 0x000ee20000300a00 */
[C---:B----4-:R-:W-:Y:S06]  /*481d0*/  HMMA.16816.F32 R16, R32.reuse, R54, R16 ;  /* 0x000000362010723c */ /* 0x050fec0000001810 */
[C---:B--2---:R-:W-:Y:S06]  /*481e0*/  HMMA.16816.F32 R8, R32.reuse, R58, R8 ;  /* 0x0000003a2008723c */ /* 0x044fec0000001808 */
[----:B---3--:R-:W-:-:S15]  /*481f0*/  HMMA.16816.F32 R28, R32, R56, R28 ;  /* 0x00000038201c723c */ /* 0x008fde000000181c */
[----:B------:R-:W-:-:S02]  /*48200*/  NOP ;  /* 0x0000000000007918 */ /* 0x000fc40000000000 */
[----:B------:R-:W-:Y:S04]  /*48210*/  STL.64 [R1+0x5e0], R8 ;  /* 0x0005e00801007387 */ /* 0x000fe80000100a00 */
[----:B------:R0:W-:Y:S04]  /*48220*/  STL.64 [R1+0x5e8], R10 ;  /* 0x0005e80a01007387 */ /* 0x0001e80000100a00 */
[----:B0-----:R-:W2:Y:S04]  /*48230*/  LDL.LU.64 R10, [R1+0x3130] ;  /* 0x00313000010a7983 */ /* 0x001ea80000300a00 */
[----:B------:R-:W3:Y:S04]  /*48240*/  LDL.LU.64 R8, [R1+0x3128] ;  /* 0x0031280001087983 */ /* 0x000ee80000300a00 */
[----:B------:R-:W-:Y:S04]  /*48250*/  STL.64 [R1+0x30a0], R58 ;  /* 0x0030a03a01007387 */ /* 0x000fe80000100a00 */
[----:B------:R-:W-:Y:S04]  /*48260*/  STL.64 [R1+0x3098], R56 ;  /* 0x0030983801007387 */ /* 0x000fe80000100a00 */
[----:B------:R0:W-:Y:S04]  /*48270*/  STL.64 [R1+0x5d0], R28 ;  /* 0x0005d01c01007387 */ /* 0x0001e80000100a00 */
[----:B------:R1:W-:Y:S04]  /*48280*/  STL.64 [R1+0x5d8], R30 ;  /* 0x0005d81e01007387 */ /* 0x0003e80000100a00 */
[----:B0-----:R-:W4:Y:S04]  /*48290*/  LDL.LU.64 R28, [R1+0x580] ;  /* 0x00058000011c7983 */ /* 0x001f280000300a00 */
[----:B-1----:R-:W4:Y:S04]  /*482a0*/  LDL.LU.64 R30, [R1+0x588] ;  /* 0x00058800011e7983 */ /* 0x002f280000300a00 */
[----:B------:R0:W-:Y:S04]  /*482b0*/  STL.64 [R1+0x5c0], R16 ;  /* 0x0005c01001007387 */ /* 0x0001e80000100a00 */
[----:B------:R1:W-:Y:S04]  /*482c0*/  STL.64 [R1+0x5c8], R18 ;  /* 0x0005c81201007387 */ /* 0x0003e80000100a00 */
[----:B0-----:R-:W4:Y:S04]  /*482d0*/  LDL.LU.64 R16, [R1+0x570] ;  /* 0x0005700001107983 */ /* 0x001f280000300a00 */
[----:B-1----:R-:W4:Y:S01]  /*482e0*/  LDL.LU.64 R18, [R1+0x578] ;  /* 0x0005780001127983 */ /* 0x002f220000300a00 */
[----:B------:R-:W-:Y:S03]  /*482f0*/  HMMA.16816.F32 R56, R32, R2, R24 ;  /* 0x000000022038723c */ /* 0x000fe60000001818 */
[----:B------:R-:W4:-:S15]  /*48300*/  LDL.LU.64 R24, [R1+0x560] ;  /* 0x0005600001187983 */ /* 0x000f1e0000300a00 */
[----:B------:R-:W-:-:S05]  /*48310*/  NOP ;  /* 0x0000000000007918 */ /* 0x000fca0000000000 */
[----:B------:R-:W-:Y:S04]  /*48320*/  STL.64 [R1+0x5b0], R56 ;  /* 0x0005b03801007387 */ /* 0x000fe80000100a00 */
[----:B------:R-:W-:Y:S04]  /*48330*/  STL.64 [R1+0x5b8], R58 ;  /* 0x0005b83a01007387 */ /* 0x000fe80000100a00 */
[----:B------:R-:W4:Y:S01]  /*48340*/  LDL.LU.64 R26, [R1+0x568] ;  /* 0x00056800011a7983 */ /* 0x000f220000300a00 */
[C---:B---3--:R-:W-:Y:S06]  /*48350*/  HMMA.16816.F32 R20, R32.reuse, R8, R20 ;  /* 0x000000082014723c */ /* 0x048fec0000001814 */
[C---:B--2---:R-:W-:Y:S06]  /*48360*/  HMMA.16816.F32 R4, R32.reuse, R10, R4 ;  /* 0x0000000a2004723c */ /* 0x044fec0000001804 */
[C---:B----4-:R-:W-:Y:S11]  /*48370*/  HMMA.16816.F32 R28, R32.reuse, R12, R28 ;  /* 0x0000000c201c723c */ /* 0x050ff6000000181c */
[----:B------:R0:W-:Y:S04]  /*48380*/  STL.64 [R1+0x5a0], R20 ;  /* 0x0005a01401007387 */ /* 0x0001e80000100a00 */
[----:B------:R1:W-:Y:S01]  /*48390*/  STL.64 [R1+0x5a8], R22 ;  /* 0x0005a81601007387 */ /* 0x0003e20000100a00 */
[C---:B------:R-:W-:Y:S03]  /*483a0*/  HMMA.16816.F32 R16, R32.reuse, R14, R16 ;  /* 0x0000000e2010723c */ /* 0x040fe60000001810 */
[----:B0-----:R-:W2:Y:S04]  /*483b0*/  LDL.LU.64 R20, [R1+0x550] ;  /* 0x0005500001147983 */ /* 0x001ea80000300a00 */
[----:B-1----:R-:W2:Y:S04]  /*483c0*/  LDL.LU.64 R22, [R1+0x558] ;  /* 0x0005580001167983 */ /* 0x002ea80000300a00 */
[----:B------:R-:W3:Y:S04]  /*483d0*/  LDL.LU.64 R56, [R1+0x510] ;  /* 0x0005100001387983 */ /* 0x000ee80000300a00 */
[----:B------:R-:W3:Y:S04]  /*483e0*/  LDL.LU.64 R58, [R1+0x518] ;  /* 0x00051800013a7983 */ /* 0x000ee80000300a00 */
[----:B------:R0:W-:Y:S04]  /*483f0*/  STL.64 [R1+0x590], R4 ;  /* 0x0005900401007387 */ /* 0x0001e80000100a00 */
[----:B------:R1:W-:Y:S04]  /*48400*/  STL.64 [R1+0x598], R6 ;  /* 0x0005980601007387 */ /* 0x0003e80000100a00 */
[----:B0-----:R-:W4:Y:S04]  /*48410*/  LDL.LU.64 R4, [R1+0x500] ;  /* 0x0005000001047983 */ /* 0x001f280000300a00 */
[----:B-1----:R-:W4:Y:S04]  /*48420*/  LDL.LU.64 R6, [R1+0x508] ;  /* 0x0005080001067983 */ /* 0x002f280000300a00 */
[----:B------:R-:W-:Y:S04]  /*48430*/  STL.64 [R1+0x3060], R10 ;  /* 0x0030600a01007387 */ /* 0x000fe80000100a00 */
[----:B------:R0:W-:Y:S04]  /*48440*/  STL.64 [R1+0x3058], R8 ;  /* 0x0030580801007387 */ /* 0x0001e80000100a00 */
[----:B0-----:R-:W3:Y:S04]  /*48450*/  LDL.LU.64 R8, [R1+0x520] ;  /* 0x0005200001087983 */ /* 0x001ee80000300a00 */
[----:B------:R-:W3:Y:S04]  /*48460*/  LDL.LU.64 R10, [R1+0x528] ;  /* 0x00052800010a7983 */ /* 0x000ee80000300a00 */
[----:B------:R-:W-:Y:S04]  /*48470*/  STL.64 [R1+0x580], R28 ;  /* 0x0005801c01007387 */ /* 0x000fe80000100a00 */
[----:B------:R0:W-:Y:S04]  /*48480*/  STL.64 [R1+0x588], R30 ;  /* 0x0005881e01007387 */ /* 0x0001e80000100a00 */
[----:B0-----:R-:W3:Y:S04]  /*48490*/  LDL.LU.64 R30, [R1+0x3120] ;  /* 0x00312000011e7983 */ /* 0x001ee80000300a00 */
[----:B------:R-:W4:Y:S04]  /*484a0*/  LDL.LU.64 R28, [R1+0x3118] ;  /* 0x00311800011c7983 */ /* 0x000f280000300a00 */
[----:B------:R-:W-:Y:S04]  /*484b0*/  STL.64 [R1+0x570], R16 ;  /* 0x0005701001007387 */ /* 0x000fe80000100a00 */
[----:B------:R0:W-:Y:S04]  /*484c0*/  STL.64 [R1+0x578], R18 ;  /* 0x0005781201007387 */ /* 0x0001e80000100a00 */
[----:B0-----:R-:W2:Y:S04]  /*484d0*/  LDL.LU.64 R18, [R1+0x3110] ;  /* 0x0031100001127983 */ /* 0x001ea80000300a00 */
[----:B------:R-:W3:Y:S04]  /*484e0*/  LDL.LU.64 R16, [R1+0x3108] ;  /* 0x0031080001107983 */ /* 0x000ee80000300a00 */
[----:B------:R-:W-:Y:S04]  /*484f0*/  STL.64 [R1+0x3040], R14 ;  /* 0x0030400e01007387 */ /* 0x000fe80000100a00 */
[----:B------:R0:W-:Y:S04]  /*48500*/  STL.64 [R1+0x3038], R12 ;  /* 0x0030380c01007387 */ /* 0x0001e80000100a00 */
[----:B0-----:R-:W4:Y:S04]  /*48510*/  LDL.LU.64 R12, [R1+0x530] ;  /* 0x00053000010c7983 */ /* 0x001f280000300a00 */
[----:B------:R-:W4:Y:S01]  /*48520*/  LDL.LU.64 R14, [R1+0x538] ;  /* 0x00053800010e7983 */ /* 0x000f220000300a00 */
[C---:B---3--:R-:W-:Y:S06]  /*48530*/  HMMA.16816.F32 R24, R32.reuse, R16, R24 ;  /* 0x000000102018723c */ /* 0x048fec0000001818 */
[----:B--2---:R-:W-:-:S15]  /*48540*/  HMMA.16816.F32 R20, R32, R18, R20 ;  /* 0x000000122014723c */ /* 0x004fde0000001814 */
[----:B------:R-:W-:-:S02]  /*48550*/  NOP ;  /* 0x0000000000007918 */ /* 0x000fc40000000000 */
[----:B------:R-:W-:Y:S04]  /*48560*/  STL.64 [R1+0x560], R24 ;  /* 0x0005601801007387 */ /* 0x000fe80000100a00 */
[----:B------:R0:W-:Y:S04]  /*48570*/  STL.64 [R1+0x568], R26 ;  /* 0x0005681a01007387 */ /* 0x0001e80000100a00 */
[----:B0-----:R-:W2:Y:S04]  /*48580*/  LDL.LU.64 R26, [R1+0x3100] ;  /* 0x00310000011a7983 */ /* 0x001ea80000300a00 */
[----:B------:R-:W3:Y:S04]  /*48590*/  LDL.LU.64 R24, [R1+0x30f8] ;  /* 0x0030f80001187983 */ /* 0x000ee80000300a00 */
[----:B------:R-:W-:Y:S04]  /*485a0*/  STL.64 [R1+0x550], R20 ;  /* 0x0005501401007387 */ /* 0x000fe80000100a00 */
[----:B------:R0:W-:Y:S04]  /*485b0*/  STL.64 [R1+0x558], R22 ;  /* 0x0005581601007387 */ /* 0x0001e80000100a00 */
[----:B0-----:R-:W2:Y:S04]  /*485c0*/  LDL.LU.64 R22, [R1+0x30f0] ;  /* 0x0030f00001167983 */ /* 0x001ea80000300a00 */
[----:B------:R-:W3:Y:S04]  /*485d0*/  LDL.LU.64 R20, [R1+0x30e8] ;  /* 0x0030e80001147983 */ /* 0x000ee80000300a00 */
[----:B------:R-:W-:Y:S04]  /*485e0*/  STL.64 [R1+0x3020], R18 ;  /* 0x0030201201007387 */ /* 0x000fe80000100a00 */
[----:B------:R0:W-:Y:S04]  /*485f0*/  STL.64 [R1+0x3018], R16 ;  /* 0x0030181001007387 */ /* 0x0001e80000100a00 */
[----:B0-----:R-:W3:Y:S04]  /*48600*/  LDL.LU.64 R16, [R1+0x540] ;  /* 0x0005400001107983 */ /* 0x001ee80000300a00 */
[----:B------:R-:W3:Y:S01]  /*48610*/  LDL.LU.64 R18, [R1+0x548] ;  /* 0x0005480001127983 */ /* 0x000ee20000300a00 */
[C---:B----4-:R-:W-:Y:S06]  /*48620*/  HMMA.16816.F32 R4, R32.reuse, R28, R4 ;  /* 0x0000001c2004723c */ /* 0x050fec0000001804 */
[C---:B--2---:R-:W-:Y:S06]  /*48630*/  HMMA.16816.F32 R12, R32.reuse, R22, R12 ;  /* 0x00000016200c723c */ /* 0x044fec000000180c */
[----:B---3--:R-:W-:Y:S01]  /*48640*/  HMMA.16816.F32 R16, R32, R20, R16 ;  /* 0x000000142010723c */ /* 0x008fe20000001810 */
[----:B------:R-:W-:-:S15]  /*48650*/  STL.64 [R1+0x3030], R22 ;  /* 0x0030301601007387 */ /* 0x000fde0000100a00 */
[----:B------:R-:W-:-:S07]  /*48660*/  NOP ;  /* 0x0000000000007918 */ /* 0x000fce0000000000 */
[----:B------:R-:W-:Y:S04]  /*48670*/  STL.64 [R1+0x540], R16 ;  /* 0x0005401001007387 */ /* 0x000fe80000100a00 */
[----:B------:R-:W-:Y:S04]  /*48680*/  STL.64 [R1+0x548], R18 ;  /* 0x0005481201007387 */ /* 0x000fe80000100a00 */
[----:B------:R-:W-:Y:S04]  /*48690*/  STL.64 [R1+0x3028], R20 ;  /* 0x0030281401007387 */ /* 0x000fe80000100a00 */
[----:B------:R-:W-:Y:S04]  /*486a0*/  STL.64 [R1+0x530], R12 ;  /* 0x0005300c01007387 */ /* 0x000fe80000100a00 */
[----:B------:R0:W-:Y:S02]  /*486b0*/  STL.64 [R1+0x538], R14 ;  /* 0x0005380e01007387 */ /* 0x0001e40000100a00 */
[C---:B0-----:R-:W-:Y:S06]  /*486c0*/  HMMA.16816.F32 R12, R32.reuse, R24, R8 ;  /* 0x00000018200c723c */ /* 0x041fec0000001808 */
[C---:B------:R-:W-:Y:S06]  /*486d0*/  HMMA.16816.F32 R8, R32.reuse, R26, R56 ;  /* 0x0000001a2008723c */ /* 0x040fec0000001838 */
[----:B------:R-:W-:Y:S11]  /*486e0*/  STL.64 [R1+0x3050], R26 ;  /* 0x0030501a01007387 */ /* 0x000ff60000100a00 */
[----:B------:R-:W-:Y:S04]  /*486f0*/  STL.64 [R1+0x520], R12 ;  /* 0x0005200c01007387 */ /* 0x000fe80000100a00 */
[----:B------:R-:W-:Y:S04]  /*48700*/  STL.64 [R1+0x528], R14 ;  /* 0x0005280e01007387 */ /* 0x000fe80000100a00 */
[----:B------:R-:W-:Y:S04]  /*48710*/  STL.64 [R1+0x3048], R24 ;  /* 0x0030481801007387 */ /* 0x000fe80000100a00 */
[----:B------:R0:W-:Y:S04]  /*48720*/  STL.64 [R1+0x510], R8 ;  /* 0x0005100801007387 */ /* 0x0001e80000100a00 */
[----:B------:R1:W-:Y:S04]  /*48730*/  STL.64 [R1+0x518], R10 ;  /* 0x0005180a01007387 */ /* 0x0003e80000100a00 */
[----:B------:R-:W2:Y:S04]  /*48740*/  LDL.LU.64 R16, [R1+0x4f0] ;  /* 0x0004f00001107983 */ /* 0x000ea80000300a00 */
[----:B------:R-:W2:Y:S04]  /*48750*/  LDL.LU.64 R18, [R1+0x4f8] ;  /* 0x0004f80001127983 */ /* 0x000ea80000300a00 */
[----:B------:R3:W-:Y:S04]  /*48760*/  STL.64 [R1+0x500], R4 ;  /* 0x0005000401007387 */ /* 0x0007e80000100a00 */
[----:B------:R4:W-:Y:S04]  /*48770*/  STL.64 [R1+0x508], R6 ;  /* 0x0005080601007387 */ /* 0x0009e80000100a00 */
[----:B------:R-:W2:Y:S04]  /*48780*/  LDL.LU.64 R56, [R1+0x4e0] ;  /* 0x0004e00001387983 */ /* 0x000ea80000300a00 */
[----:B------:R-:W2:Y:S04]  /*48790*/  LDL.LU.64 R58, [R1+0x4e8] ;  /* 0x0004e800013a7983 */ /* 0x000ea80000300a00 */
[----:B0-----:R-:W2:Y:S04]  /*487a0*/  LDL.LU.64 R8, [R1+0x4d0] ;  /* 0x0004d00001087983 */ /* 0x001ea80000300a00 */
[----:B-1----:R-:W2:Y:S04]  /*487b0*/  LDL.LU.64 R10, [R1+0x4d8] ;  /* 0x0004d800010a7983 */ /* 0x002ea80000300a00 */
[----:B------:R-:W2:Y:S04]  /*487c0*/  LDL.LU.64 R24, [R1+0x4c0] ;  /* 0x0004c00001187983 */ /* 0x000ea80000300a00 */
[----:B------:R-:W2:Y:S04]  /*487d0*/  LDL.LU.64 R26, [R1+0x4c8] ;  /* 0x0004c800011a7983 */ /* 0x000ea80000300a00 */
[----:B------:R-:W2:Y:S04]  /*487e0*/  LDL.LU.64 R20, [R1+0x4b0] ;  /* 0x0004b00001147983 */ /* 0x000ea80000300a00 */
[----:B------:R-:W2:Y:S04]  /*487f0*/  LDL.LU.64 R22, [R1+0x4b8] ;  /* 0x0004b80001167983 */ /* 0x000ea80000300a00 */
[----:B------:R-:W2:Y:S04]  /*48800*/  LDL.LU R12, [R1+0xfe4] ;  /* 0x000fe400010c7983 */ /* 0x000ea80000300800 */
[----:B---3--:R-:W3:Y:S04]  /*48810*/  LDL.LU R4, [R1+0xfe0] ;  /* 0x000fe00001047983 */ /* 0x008ee80000300800 */
[----:B------:R-:W3:Y:S04]  /*48820*/  LDL.LU R13, [R1+0xfec] ;  /* 0x000fec00010d7983 */ /* 0x000ee80000300800 */
[----:B------:R-:W3:Y:S04]  /*48830*/  LDL.LU R5, [R1+0xfe8] ;  /* 0x000fe80001057983 */ /* 0x000ee80000300800 */
[----:B------:R-:W3:Y:S04]  /*48840*/  LDL.LU R14, [R1+0xff4] ;  /* 0x000ff400010e7983 */ /* 0x000ee80000300800 */
[----:B----4-:R-:W4:Y:S04]  /*48850*/  LDL.LU R6, [R1+0xff0] ;  /* 0x000ff00001067983 */ /* 0x010f280000300800 */
[----:B------:R-:W4:Y:S04]  /*48860*/  LDL.LU R15, [R1+0xffc] ;  /* 0x000ffc00010f7983 */ /* 0x000f280000300800 */
[----:B------:R-:W4:Y:S01]  /*48870*/  LDL.LU R7, [R1+0xff8] ;  /* 0x000ff80001077983 */ /* 0x000f220000300800 */
[C---:B--2---:R-:W-:Y:S06]  /*48880*/  HMMA.16816.F32 R16, R32.reuse, R30, R16 ;  /* 0x0000001e2010723c */ /* 0x044fec0000001810 */
[C---:B------:R-:W-:Y:S06]  /*48890*/  HMMA.16816.F32 R56, R32.reuse, R36, R56 ;  /* 0x000000242038723c */ /* 0x040fec0000001838 */
[C---:B------:R-:W-:Y:S11]  /*488a0*/  HMMA.16816.F32 R24, R32.reuse, R40, R24 ;  /* 0x000000282018723c */ /* 0x040ff60000001818 */
[----:B------:R0:W-:Y:S04]  /*488b0*/  STL.64 [R1+0x4f0], R16 ;  /* 0x0004f01001007387 */ /* 0x0001e80000100a00 */
[----:B------:R1:W-:Y:S04]  /*488c0*/  STL.64 [R1+0x4f8], R18 ;  /* 0x0004f81201007387 */ /* 0x0003e80000100a00 */
[----:B0-----:R-:W2:Y:S04]  /*488d0*/  LDL.LU.64 R16, [R1+0x4a0] ;  /* 0x0004a00001107983 */ /* 0x001ea80000300a00 */
[----:B-1----:R-:W2:Y:S04]  /*488e0*/  LDL.LU.64 R18, [R1+0x4a8] ;  /* 0x0004a80001127983 */ /* 0x002ea80000300a00 */
[----:B------:R-:W-:Y:S04]  /*488f0*/  STL.64 [R1+0x3070], R30 ;  /* 0x0030701e01007387 */ /* 0x000fe80000100a00 */
[----:B------:R0:W-:Y:S02]  /*48900*/  STL.64 [R1+0x3068], R28 ;  /* 0x0030681c01007387 */ /* 0x0001e40000100a00 */
[C---:B0-----:R-:W-:Y:S02]  /*48910*/  HMMA.16816.F32 R28, R32.reuse, R38, R8 ;  /* 0x00000026201c723c */ /* 0x041fe40000001808 */
[----:B------:R-:W3:Y:S04]  /*48920*/  LDL.LU.64 R8, [R1+0x490] ;  /* 0x0004900001087983 */ /* 0x000ee80000300a00 */
[----:B------:R-:W-:Y:S04]  /*48930*/  STL.64 [R1+0x4e0], R56 ;  /* 0x0004e03801007387 */ /* 0x000fe80000100a00 */
[----:B------:R0:W-:Y:S04]  /*48940*/  STL.64 [R1+0x4e8], R58 ;  /* 0x0004e83a01007387 */ /* 0x0001e80000100a00 */
[----:B------:R-:W3:Y:S01]  /*48950*/  LDL.LU.64 R10, [R1+0x498] ;  /* 0x00049800010a7983 */ /* 0x000ee20000300a00 */
[----:B------:R-:W-:Y:S01]  /*48960*/  HMMA.16816.F32 R20, R32, R42, R20 ;  /* 0x0000002a2014723c */ /* 0x000fe20000001814 */
[----:B0-----:R-:W-:-:S07]  /*48970*/  IMAD.MOV.U32 R58, RZ, RZ, R45 ;  /* 0x000000ffff3a7224 */ /* 0x001fce00078e002d */
[----:B------:R-:W-:Y:S04]  /*48980*/  STL.64 [R1+0x4d0], R28 ;  /* 0x0004d01c01007387 */ /* 0x000fe80000100a00 */
[----:B------:R-:W-:Y:S04]  /*48990*/  STL.64 [R1+0x4d8], R30 ;  /* 0x0004d81e01007387 */ /* 0x000fe80000100a00 */
[----:B------:R-:W-:Y:S04]  /*489a0*/  STL.64 [R1+0x3000], R38 ;  /* 0x0030002601007387 */ /* 0x000fe80000100a00 */
[----:B------:R-:W-:Y:S04]  /*489b0*/  STL.64 [R1+0x2ff8], R36 ;  /* 0x002ff82401007387 */ /* 0x000fe80000100a00 */
[----:B------:R-:W-:Y:S04]  /*489c0*/  STL.64 [R1+0x4c0], R24 ;  /* 0x0004c01801007387 */ /* 0x000fe80000100a00 */
[----:B------:R-:W-:Y:S04]  /*489d0*/  STL.64 [R1+0x4c8], R26 ;  /* 0x0004c81a01007387 */ /* 0x000fe80000100a00 */
[----:B------:R-:W2:Y:S04]  /*489e0*/  LDL.LU R45, [R1+0x30e4] ;  /* 0x0030e400012d7983 */ /* 0x000ea80000300800 */
[----:B------:R0:W-:Y:S04]  /*489f0*/  STL.64 [R1+0x4b0], R20 ;  /* 0x0004b01401007387 */ /* 0x0001e80000100a00 */
[----:B------:R1:W-:Y:S01]  /*48a00*/  STL.64 [R1+0x4b8], R22 ;  /* 0x0004b81601007387 */ /* 0x0003e20000100a00 */
[----:B------:R-:W-:-:S03]  /*48a10*/  IMAD.MOV.U32 R59, RZ, RZ, R53 ;  /* 0x000000ffff3b7224 */ /* 0x000fc600078e0035 */
[----:B------:R-:W4:Y:S01]  /*48a20*/  LDL.LU R53, [R1+0x30e0] ;  /* 0x0030e00001357983 */ /* 0x000f220000300800 */
[----:B------:R-:W-:Y:S02]  /*48a30*/  IMAD.MOV.U32 R56, RZ, RZ, R46 ;  /* 0x000000ffff387224 */ /* 0x000fe400078e002e */
[----:B------:R-:W-:Y:S01]  /*48a40*/  IMAD.MOV.U32 R57, RZ, RZ, R47 ;  /* 0x000000ffff397224 */ /* 0x000fe200078e002f */
[----:B0-----:R-:W4:Y:S04]  /*48a50*/  LDL.LU.64 R20, [R1+0x480] ;  /* 0x0004800001147983 */ /* 0x001f280000300a00 */
[----:B-1----:R-:W4:Y:S04]  /*48a60*/  LDL.LU.64 R22, [R1+0x488] ;  /* 0x0004880001167983 */ /* 0x002f280000300a00 */
[----:B------:R-:W3:Y:S04]  /*48a70*/  LDL.LU R46, [R1+0x30dc] ;  /* 0x0030dc00012e7983 */ /* 0x000ee80000300800 */
[----:B------:R-:W3:Y:S04]  /*48a80*/  LDL.LU R47, [R1+0x30d8] ;  /* 0x0030d800012f7983 */ /* 0x000ee80000300800 */
[----:B------:R-:W-:Y:S04]  /*48a90*/  STL.64 [R1+0x3010], R42 ;  /* 0x0030102a01007387 */ /* 0x000fe80000100a00 */
[----:B------:R-:W-:Y:S04]  /*48aa0*/  STL.64 [R1+0x3008], R40 ;  /* 0x0030082801007387 */ /* 0x000fe80000100a00 */
[----:B------:R-:W4:Y:S01]  /*48ab0*/  LDL.LU.64 R30, [R1+0x28] ;  /* 0x00002800011e7983 */ /* 0x000f220000300a00 */
[----:B--2---:R-:W-:-:S15]  /*48ac0*/  HMMA.16816.F32 R24, R32, R44, R16 ;  /* 0x0000002c2018723c */ /* 0x004fde0000001810 */
[----:B------:R-:W-:-:S08]  /*48ad0*/  NOP ;  /* 0x0000000000007918 */ /* 0x000fd00000000000 */
[----:B------:R-:W-:Y:S04]  /*48ae0*/  STL.64 [R1+0x4a0], R24 ;  /* 0x0004a01801007387 */ /* 0x000fe80000100a00 */
[----:B------:R3:W-:Y:S02]  /*48af0*/  STL.64 [R1+0x4a8], R26 ;  /* 0x0004a81a01007387 */ /* 0x0007e40000100a00 */
[----:B---3--:R-:W-:Y:S01]  /*48b00*/  HMMA.16816.F32 R24, R32, R46, R8 ;  /* 0x0000002e2018723c */ /* 0x008fe20000001808 */
[----:B------:R-:W-:Y:S02]  /*48b10*/  IMAD.MOV.U32 R18, RZ, RZ, R48 ;  /* 0x000000ffff127224 */ /* 0x000fe400078e0030 */
[----:B------:R-:W-:Y:S01]  /*48b20*/  IMAD.MOV.U32 R19, RZ, RZ, R49 ;  /* 0x000000ffff137224 */ /* 0x000fe200078e0031 */
[----:B------:R-:W2:Y:S04]  /*48b30*/  LDL.LU R48, [R1+0x30d4] ;  /* 0x0030d40001307983 */ /* 0x000ea80000300800 */
[----:B------:R-:W2:Y:S04]  /*48b40*/  LDL.LU R49, [R1+0x30d0] ;  /* 0x0030d00001317983 */ /* 0x000ea80000300800 */
[----:B------:R-:W3:Y:S04]  /*48b50*/  LDL.LU.64 R8, [R1+0x850] ;  /* 0x0008500001087983 */ /* 0x000ee80000300a00 */
[----:B------:R-:W3:Y:S01]  /*48b60*/  LDL.LU.64 R10, [R1+0x858] ;  /* 0x00085800010a7983 */ /* 0x000ee20000300a00 */
[----:B------:R-:W-:-:S02]  /*48b70*/  IMAD.MOV.U32 R16, RZ, RZ, R50 ;  /* 0x000000ffff107224 */ /* 0x000fc400078e0032 */
[----:B------:R-:W-:-:S04]  /*48b80*/  IMAD.MOV.U32 R17, RZ, RZ, R51 ;  /* 0x000000ffff117224 */ /* 0x000fc800078e0033 */
[----:B------:R0:W-:Y:S04]  /*48b90*/  STL.64 [R1+0x490], R24 ;  /* 0x0004901801007387 */ /* 0x0001e80000100a00 */
[----:B------:R1:W-:Y:S04]  /*48ba0*/  STL.64 [R1+0x498], R26 ;  /* 0x0004981a01007387 */ /* 0x0003e80000100a00 */
[----:B------:R-:W3:Y:S04]  /*48bb0*/  LDL.LU R50, [R1+0x30cc] ;  /* 0x0030cc0001327983 */ /* 0x000ee80000300800 */
[----:B------:R-:W3:Y:S04]  /*48bc0*/  LDL.LU R51, [R1+0x30c8] ;  /* 0x0030c80001337983 */ /* 0x000ee80000300800 */
[----:B------:R-:W-:Y:S04]  /*48bd0*/  STL.64 [R1+0x3080], R46 ;  /* 0x0030802e01007387 */ /* 0x000fe80000100a00 */
[----:B------:R-:W-:Y:S01]  /*48be0*/  STL.64 [R1+0x3078], R44 ;  /* 0x0030782c01007387 */ /* 0x000fe20000100a00 */
[----:B------:R-:W-:-:S02]  /*48bf0*/  IMAD R4, R4, 0x100, R12 ;  /* 0x0000010004047824 */ /* 0x000fc400078e020c */
[----:B------:R-:W-:Y:S02]  /*48c00*/  IMAD R5, R5, 0x100, R13 ;  /* 0x0000010005057824 */ /* 0x000fe400078e020d */
[----:B----4-:R-:W-:Y:S02]  /*48c10*/  IMAD R6, R6, 0x100, R14 ;  /* 0x0000010006067824 */ /* 0x010fe400078e020e */
[----:B------:R-:W-:Y:S01]  /*48c20*/  IMAD R7, R7, 0x100, R15 ;  /* 0x0000010007077824 */ /* 0x000fe200078e020f */
[C---:B--2---:R-:W-:Y:S06]  /*48c30*/  HMMA.16816.F32 R20, R32.reuse, R48, R20 ;  /* 0x000000302014723c */ /* 0x044fec0000001814 */
[----:B---3--:R-:W-:-:S15]  /*48c40*/  HMMA.16816.F32 R8, R32, R50, R8 ;  /* 0x000000322008723c */ /* 0x008fde0000001808 */
[----:B------:R-:W-:-:S02]  /*48c50*/  NOP ;  /* 0x0000000000007918 */ /* 0x000fc40000000000 */
[----:B------:R2:W-:Y:S04]  /*48c60*/  STL.64 [R1+0x480], R20 ;  /* 0x0004801401007387 */ /* 0x0005e80000100a00 */
[----:B------:R3:W-:Y:S04]  /*48c70*/  STL.64 [R1+0x488], R22 ;  /* 0x0004881601007387 */ /* 0x0007e80000100a00 */
[----:B------:R-:W4:Y:S04]  /*48c80*/  LDL.LU.64 R40, [R1+0x840] ;  /* 0x0008400001287983 */ /* 0x000f280000300a00 */
[----:B------:R-:W4:Y:S04]  /*48c90*/  LDL.LU.64 R42, [R1+0x848] ;  /* 0x00084800012a7983 */ /* 0x000f280000300a00 */
[----:B------:R-:W4:Y:S04]  /*48ca0*/  LDL.LU.64 R36, [R1+0x470] ;  /* 0x0004700001247983 */ /* 0x000f280000300a00 */
[----:B------:R-:W4:Y:S04]  /*48cb0*/  LDL.LU.64 R38, [R1+0x478] ;  /* 0x0004780001267983 */ /* 0x000f280000300a00 */
[----:B0-----:R-:W4:Y:S04]  /*48cc0*/  LDL.LU.64 R24, [R1+0x440] ;  /* 0x0004400001187983 */ /* 0x001f280000300a00 */
[----:B-1----:R-:W4:Y:S04]  /*48cd0*/  LDL.LU.64 R26, [R1+0x448] ;  /* 0x00044800011a7983 */ /* 0x002f280000300a00 */
[----:B------:R0:W-:Y:S04]  /*48ce0*/  STL.64 [R1+0x850], R8 ;  /* 0x0008500801007387 */ /* 0x0001e80000100a00 */
[----:B------:R1:W-:Y:S04]  /*48cf0*/  STL.64 [R1+0x858], R10 ;  /* 0x0008580a01007387 */ /* 0x0003e80000100a00 */
[----:B--2---:R-:W2:Y:S04]  /*48d00*/  LDL.LU.64 R20, [R1+0x430] ;  /* 0x0004300001147983 */ /* 0x004ea80000300a00 */
[----:B---3--:R-:W2:Y:S04]  /*48d10*/  LDL.LU.64 R22, [R1+0x438] ;  /* 0x0004380001167983 */ /* 0x008ea80000300a00 */
[----:B------:R-:W3:Y:S04]  /*48d20*/  LDL.LU.64 R12, [R1+0x400] ;  /* 0x00040000010c7983 */ /* 0x000ee80000300a00 */
[----:B------:R-:W3:Y:S04]  /*48d30*/  LDL.LU.64 R14, [R1+0x408] ;  /* 0x00040800010e7983 */ /* 0x000ee80000300a00 */
[----:B0-----:R-:W3:Y:S04]  /*48d40*/  LDL.LU.64 R8, [R1+0x3e0] ;  /* 0x0003e00001087983 */ /* 0x001ee80000300a00 */
[----:B-1----:R-:W3:Y:S01]  /*48d50*/  LDL.LU.64 R10, [R1+0x3e8] ;  /* 0x0003e800010a7983 */ /* 0x002ee20000300a00 */
[----:B------:R-:W-:-:S02]  /*48d60*/  F2FP.F16.E4M3.UNPACK_B R4, R4 ;  /* 0x00000004ff04723e */ /* 0x000fc400020006ff */
[----:B------:R-:W-:Y:S02]  /*48d70*/  F2FP.F16.E4M3.UNPACK_B R5, R5 ;  /* 0x00000005ff05723e */ /* 0x000fe400020006ff */
[----:B------:R-:W-:Y:S02]  /*48d80*/  F2FP.F16.E4M3.UNPACK_B R6, R6 ;  /* 0x00000006ff06723e */ /* 0x000fe400020006ff */
[----:B------:R-:W-:Y:S01]  /*48d90*/  F2FP.F16.E4M3.UNPACK_B R7, R7 ;  /* 0x00000007ff07723e */ /* 0x000fe200020006ff */
[----:B------:R0:W-:Y:S04]  /*48da0*/  STL [R1+0x2ff0], R50 ;  /* 0x002ff03201007387 */ /* 0x0001e80000100800 */
[----:B------:R1:W-:Y:S04]  /*48db0*/  STL [R1+0x2fec], R51 ;  /* 0x002fec3301007387 */ /* 0x0003e80000100800 */
[----:B------:R-:W-:Y:S04]  /*48dc0*/  STL.64 [R1+0x3090], R54 ;  /* 0x0030903601007387 */ /* 0x000fe80000100a00 */
[----:B------:R-:W-:Y:S01]  /*48dd0*/  STL.64 [R1+0x3088], R52 ;  /* 0x0030883401007387 */ /* 0x000fe20000100a00 */
[----:B0-----:R-:W-:-:S02]  /*48de0*/  IMAD.MOV.U32 R50, RZ, RZ, R30 ;  /* 0x000000ffff327224 */ /* 0x001fc400078e001e */
[----:B-1----:R-:W-:Y:S01]  /*48df0*/  IMAD.MOV.U32 R51, RZ, RZ, R31 ;  /* 0x000000ffff337224 */ /* 0x002fe200078e001f */
[C---:B----4-:R-:W-:Y:S06]  /*48e00*/  HMMA.16816.F32 R40, R32.reuse, R52, R40 ;  /* 0x000000342028723c */ /* 0x050fec0000001828 */
[----:B------:R-:W-:Y:S06]  /*48e10*/  HMMA.16816.F32 R32, R32, R30, R36 ;  /* 0x0000001e2020723c */ /* 0x000fec0000001824 */
[C---:B------:R-:W-:Y:S06]  /*48e20*/  HMMA.16816.F32 R24, R4.reuse, R16, R24 ;  /* 0x000000100418723c */ /* 0x040fec0000001818 */
[C---:B--2---:R-:W-:Y:S06]  /*48e30*/  HMMA.16816.F32 R16, R4.reuse, R18, R20 ;  /* 0x000000120410723c */ /* 0x044fec0000001814 */
[C---:B---3--:R-:W-:Y:S01]  /*48e40*/  HMMA.16816.F32 R12, R4.reuse, R56, R12 ;  /* 0x00000038040c723c */ /* 0x048fe2000000180c */
[----:B------:R-:W-:Y:S04]  /*48e50*/  STL.64 [R1+0x840], R40 ;  /* 0x0008402801007387 */ /* 0x000fe80000100a00 */
[----:B------:R-:W-:Y:S04]  /*48e60*/  STL.64 [R1+0x848], R42 ;  /* 0x0008482a01007387 */ /* 0x000fe80000100a00 */
[----:B------:R-:W-:Y:S04]  /*48e70*/  STL.64 [R1+0x470], R32 ;  /* 0x0004702001007387 */ /* 0x000fe80000100a00 */
[----:B------:R-:W-:Y:S04]  /*48e80*/  STL.64 [R1+0x478], R34 ;  /* 0x0004782201007387 */ /* 0x000fe80000100a00 */
[----:B------:R0:W-:Y:S01]  /*48e90*/  STL.64 [R1+0x30b0], R50 ;  /* 0x0030b03201007387 */ /* 0x0001e20000100a00 */
[----:B------:R-:W-:Y:S03]  /*48ea0*/  HMMA.16816.F32 R8, R4, R58, R8 ;  /* 0x0000003a0408723c */ /* 0x000fe60000001808 */
[----:B0-----:R-:W2:Y:S04]  /*48eb0*/  LDL.LU R50, [R1] ;  /* 0x0000000001327983 */ /* 0x001ea80000300800 */
[----:B------:R-:W-:Y:S04]  /*48ec0*/  STL.64 [R1+0x30a8], R48 ;  /* 0x0030a83001007387 */ /* 0x000fe80000100a00 */
[----:B------:R-:W-:Y:S04]  /*48ed0*/  STL.64 [R1+0x440], R24 ;  /* 0x0004401801007387 */ /* 0x000fe80000100a00 */
[----:B------:R-:W-:Y:S04]  /*48ee0*/  STL.64 [R1+0x448], R26 ;  /* 0x0004481a01007387 */ /* 0x000fe80000100a00 */
[----:B------:R-:W-:Y:S04]  /*48ef0*/  STL.64 [R1+0x430], R16 ;  /* 0x0004301001007387 */ /* 0x000fe80000100a00 */
[----:B------:R-:W-:Y:S04]  /*48f00*/  STL.64 [R1+0x438], R18 ;  /* 0x0004381201007387 */ /* 0x000fe80000100a00 */
[----:B------:R-:W3:Y:S04]  /*48f10*/  LDL.LU.64 R56, [R1+0x3a0] ;  /* 0x0003a00001387983 */ /* 0x000ee80000300a00 */
[----:B------:R-:W-:Y:S04]  /*48f20*/  STL.64 [R1+0x400], R12 ;  /* 0x0004000c01007387 */ /* 0x000fe80000100a00 */
[----:B------:R-:W-:Y:S04]  /*48f30*/  STL.64 [R1+0x408], R14 ;  /* 0x0004080e01007387 */ /* 0x000fe80000100a00 */
[----:B------:R-:W4:Y:S04]  /*48f40*/  LDL.LU.64 R58, [R1+0x3a8] ;  /* 0x0003a800013a7983 */ /* 0x000f280000300a00 */
[----:B------:R-:W-:Y:S04]  /*48f50*/  STL.64 [R1+0x3e0], R8 ;  /* 0x0003e00801007387 */ /* 0x000fe80000100a00 */
[----:B------:R-:W-:Y:S04]  /*48f60*/  STL.64 [R1+0x3e8], R10 ;  /* 0x0003e80a01007387 */ /* 0x000fe80000100a00 */
[----:B----4-:R-:W-:Y:S04]  /*48f70*/  STL.64 [R1+0x30c0], R58 ;  /* 0x0030c03a01007387 */ /* 0x010fe80000100a00 */
[----:B---3--:R0:W-:Y:S04]  /*48f80*/  STL.64 [R1+0x30b8], R56 ;  /* 0x0030b83801007387 */ /* 0x0081e80000100a00 */
[----:B0-----:R-:W2:Y:S04]  /*48f90*/  LDL.LU.64 R56, [R1+0x3c0] ;  /* 0x0003c00001387983 */ /* 0x001ea80000300a00 */
[----:B------:R-:W2:Y:S04]  /*48fa0*/  LDL.LU.64 R58, [R1+0x3c8] ;  /* 0x0003c800013a7983 */ /* 0x000ea80000300a00 */
[----:B------:R-:W3:Y:S04]  /*48fb0*/  LDL.LU.64 R52, [R1+0x380] ;  /* 0x0003800001347983 */ /* 0x000ee80000300a00 */
[----:B------:R-:W3:Y:S04]  /*48fc0*/  LDL.LU.64 R54, [R1+0x388] ;  /* 0x0003880001367983 */ /* 0x000ee80000300a00 */
        /* <DEDUP_REMOVED lines=12> */
[----:B------:R-:W-:-:S03]  /*49090*/  IMAD.MOV.U32 R51, RZ, RZ, R0 ;  /* 0x000000ffff337224 */ /* 0x000fc600078e0000 */
        /* <DEDUP_REMOVED lines=8> */
[----:B--2---:R-:W-:Y:S03]  /*49120*/  HMMA.16816.F32 R48, R4, R50, R56 ;  /* 0x000000320430723c */ /* 0x004fe60000001838 */
[----:B------:R-:W2:Y:S04]  /*49130*/  LDL.LU.64 R58, [R1+0x30c0] ;  /* 0x0030c000013a7983 */ /* 0x000ea80000300a00 */
[----:B------:R-:W2:-:S15]  /*49140*/  LDL.LU.64 R56, [R1+0x30b8] ;  /* 0x0030b80001387983 */ /* 0x000e9e0000300a00 */
[----:B------:R-:W-:-:S01]  /*49150*/  NOP ;  /* 0x0000000000007918 */ /* 0x000fc20000000000 */
        /* <DEDUP_REMOVED lines=8> */
[----:B0-----:R-:W3:Y:S04]  /*491e0*/  LDL.LU.64 R58, [R1+0x30a0] ;  /* 0x0030a000013a7983 */ /* 0x001ee80000300a00 */
[----:B------:R-:W4:Y:S01]  /*491f0*/  LDL.LU.64 R56, [R1+0x3098] ;  /* 0x0030980001387983 */ /* 0x000f220000300a00 */
[----:B---3--:R-:W-:-:S15]  /*49200*/  HMMA.16816.F32 R52, R4, R58, R52 ;  /* 0x0000003a0434723c */ /* 0x008fde0000001834 */
[----:B------:R-:W-:-:S08]  /*49210*/  NOP ;  /* 0x0000000000007918 */ /* 0x000fd00000000000 */
[----:B------:R-:W-:Y:S04]  /*49220*/  STL.64 [R1+0x380], R52 ;  /* 0x0003803401007387 */ /* 0x000fe80000100a00 */
[----:B------:R0:W-:Y:S04]  /*49230*/  STL.64 [R1+0x388], R54 ;  /* 0x0003883601007387 */ /* 0x0001e80000100a00 */
[----:B0-----:R-:W2:Y:S01]  /*49240*/  LDL.LU.64 R54, [R1+0x3090] ;  /* 0x0030900001367983 */ /* 0x001ea20000300a00 */
[C---:B----4-:R-:W-:Y:S06]  /*49250*/  HMMA.16816.F32 R56, R4.reuse, R56, R44 ;  /* 0x000000380438723c */ /* 0x050fec000000182c */
[C---:B------:R-:W-:Y:S01]  /*49260*/  HMMA.16816.F32 R8, R4.reuse, R2, R8 ;  /* 0x000000020408723c */ /* 0x040fe20000001808 */
[----:B------:R-:W3:Y:S04]  /*49270*/  LDL.LU.64 R52, [R1+0x3088] ;  /* 0x0030880001347983 */ /* 0x000ee80000300a00 */
[----:B------:R-:W4:Y:S04]  /*49280*/  LDL.LU.64 R46, [R1+0x3080] ;  /* 0x00308000012e7983 */ /* 0x000f280000300a00 */
[----:B------:R-:W3:Y:S08]  /*49290*/  LDL.LU.64 R44, [R1+0x3078] ;  /* 0x00307800012c7983 */ /* 0x000ef00000300a00 */
[----:B------:R0:W-:Y:S04]  /*492a0*/  STL.64 [R1+0x360], R56 ;  /* 0x0003603801007387 */ /* 0x0001e80000100a00 */
[----:B------:R1:W-:Y:S04]  /*492b0*/  STL.64 [R1+0x368], R58 ;  /* 0x0003683a01007387 */ /* 0x0003e80000100a00 */
[----:B0-----:R-:W4:Y:S04]  /*492c0*/  LDL.LU.64 R56, [R1+0x260] ;  /* 0x0002600001387983 */ /* 0x001f280000300a00 */
[----:B-1----:R-:W4:Y:S01]  /*492d0*/  LDL.LU.64 R58, [R1+0x268] ;  /* 0x00026800013a7983 */ /* 0x002f220000300a00 */
[----:B--2---:R-:W-:-:S15]  /*492e0*/  HMMA.16816.F32 R28, R4, R54, R28 ;  /* 0x00000036041c723c */ /* 0x004fde000000181c */
[----:B------:R-:W-:-:S08]  /*492f0*/  NOP ;  /* 0x0000000000007918 */ /* 0x000fd00000000000 */
[----:B------:R-:W-:Y:S04]  /*49300*/  STL.64 [R1+0x340], R28 ;  /* 0x0003401c01007387 */ /* 0x000fe80000100a00 */
[----:B------:R0:W-:Y:S04]  /*49310*/  STL.64 [R1+0x348], R30 ;  /* 0x0003481e01007387 */ /* 0x0001e80000100a00 */
[----:B0-----:R-:W2:Y:S04]  /*49320*/  LDL.LU.64 R30, [R1+0x3070] ;  /* 0x00307000011e7983 */ /* 0x001ea80000300a00 */
[----:B------:R-:W3:Y:S04]  /*49330*/  LDL.LU.64 R28, [R1+0x3068] ;  /* 0x00306800011c7983 */ /* 0x000ee80000300a00 */
[----:B------:R-:W-:Y:S04]  /*49340*/  STL.64 [R1+0x320], R8 ;  /* 0x0003200801007387 */ /* 0x000fe80000100a00 */
[----:B------:R0:W-:Y:S04]  /*49350*/  STL.64 [R1+0x328], R10 ;  /* 0x0003280a01007387 */ /* 0x0001e80000100a00 */
[----:B0-----:R-:W4:Y:S04]  /*49360*/  LDL.LU.64 R10, [R1+0x3060] ;  /* 0x00306000010a7983 */ /* 0x001f280000300a00 */
[----:B------:R-:W2:Y:S02]  /*49370*/  LDL.LU.64 R8, [R1+0x3058] ;  /* 0x0030580001087983 */ /* 0x000ea40000300a00 */
[C---:B--2---:R-:W-:Y:S06]  /*49380*/  HMMA.16816.F32 R24, R4.reuse, R8, R24 ;  /* 0x000000080418723c */ /* 0x044fec0000001818 */
[----:B----4-:R-:W-:-:S15]  /*49390*/  HMMA.16816.F32 R8, R4, R10, R12 ;  /* 0x0000000a0408723c */ /* 0x010fde000000180c */
[----:B------:R-:W-:-:S02]  /*493a0*/  NOP ;  /* 0x0000000000007918 */ /* 0x000fc40000000000 */
[----:B------:R-:W-:Y:S04]  /*493b0*/  STL.64 [R1+0x300], R24 ;  /* 0x0003001801007387 */ /* 0x000fe80000100a00 */
[----:B------:R0:W-:Y:S04]  /*493c0*/  STL.64 [R1+0x308], R26 ;  /* 0x0003081a01007387 */ /* 0x0001e80000100a00 */
[----:B0-----:R-:W2:Y:S04]  /*493d0*/  LDL.LU.64 R26, [R1+0x3050] ;  /* 0x00305000011a7983 */ /* 0x001ea80000300a00 */
[----:B------:R-:W4:Y:S04]  /*493e0*/  LDL.LU.64 R24, [R1+0x3048] ;  /* 0x0030480001187983 */ /* 0x000f280000300a00 */
[----:B------:R-:W3:Y:S04]  /*493f0*/  LDL.LU.64 R14, [R1+0x3040] ;  /* 0x00304000010e7983 */ /* 0x000ee80000300a00 */
[----:B------:R-:W2:Y:S04]  /*49400*/  LDL.LU.64 R12, [R1+0x3038] ;  /* 0x00303800010c7983 */ /* 0x000ea80000300a00 */
[----:B------:R0:W-:Y:S04]  /*49410*/  STL.64 [R1+0x2e0], R8 ;  /* 0x0002e00801007387 */ /* 0x0001e80000100a00 */
[----:B------:R1:W-:Y:S04]  /*49420*/  STL.64 [R1+0x2e8], R10 ;  /* 0x0002e80a01007387 */ /* 0x0003e80000100a00 */
[----:B0-----:R-:W4:Y:S04]  /*49430*/  LDL.LU.64 R8, [R1+0x280] ;  /* 0x0002800001087983 */ /* 0x001f280000300a00 */
[----:B-1----:R-:W4:Y:S01]  /*49440*/  LDL.LU.64 R10, [R1+0x288] ;  /* 0x00028800010a7983 */ /* 0x002f220000300a00 */
[C---:B--2---:R-:W-:Y:S06]  /*49450*/  HMMA.16816.F32 R20, R4.reuse, R12, R20 ;  /* 0x0000000c0414723c */ /* 0x044fec0000001814 */
[----:B---3--:R-:W-:-:S15]  /*49460*/  HMMA.16816.F32 R12, R4, R14, R16 ;  /* 0x0000000e040c723c */ /* 0x008fde0000001810 */
[----:B------:R-:W-:-:S02]  /*49470*/  NOP ;  /* 0x0000000000007918 */ /* 0x000fc40000000000 */
[----:B------:R-:W-:Y:S04]  /*49480*/  STL.64 [R1+0x2c0], R20 ;  /* 0x0002c01401007387 */ /* 0x000fe80000100a00 */
[----:B------:R0:W-:Y:S04]  /*49490*/  STL.64 [R1+0x2c8], R22 ;  /* 0x0002c81601007387 */ /* 0x0001e80000100a00 */
[----:B0-----:R-:W2:Y:S04]  /*494a0*/  LDL.LU.64 R22, [R1+0x3030] ;  /* 0x0030300001167983 */ /* 0x001ea80000300a00 */
[----:B------:R-:W3:Y:S04]  /*494b0*/  LDL.LU.64 R20, [R1+0x3028] ;  /* 0x0030280001147983 */ /* 0x000ee80000300a00 */
[----:B------:R-:W2:Y:S04]  /*494c0*/  LDL.LU.64 R18, [R1+0x3020] ;  /* 0x0030200001127983 */ /* 0x000ea80000300a00 */
[----:B------:R-:W4:Y:S04]  /*494d0*/  LDL.LU.64 R16, [R1+0x3018] ;  /* 0x0030180001107983 */ /* 0x000f280000300a00 */
[----:B------:R-:W-:Y:S04]  /*494e0*/  STL.64 [R1+0x2a0], R12 ;  /* 0x0002a00c01007387 */ /* 0x000fe80000100a00 */
[----:B------:R3:W-:Y:S01]  /*494f0*/  STL.64 [R1+0x2a8], R14 ;  /* 0x0002a80e01007387 */ /* 0x0007e20000100a00 */
[C---:B----4-:R-:W-:Y:S06]  /*49500*/  HMMA.16816.F32 R8, R4.reuse, R16, R8 ;  /* 0x000000100408723c */ /* 0x050fec0000001808 */
[C---:B--2---:R-:W-:Y:S06]  /*49510*/  HMMA.16816.F32 R16, R4.reuse, R18, R56 ;  /* 0x000000120410723c */ /* 0x044fec0000001838 */
[C---:B---3--:R-:W-:Y:S11]  /*49520*/  HMMA.16816.F32 R12, R4.reuse, R20, R40 ;  /* 0x00000014040c723c */ /* 0x048ff60000001828 */
[----:B------:R0:W-:Y:S04]  /*49530*/  STL.64 [R1+0x280], R8 ;  /* 0x0002800801007387 */ /* 0x0001e80000100a00 */
[----:B------:R1:W-:Y:S04]  /*49540*/  STL.64 [R1+0x288], R10 ;  /* 0x0002880a01007387 */ /* 0x0003e80000100a00 */
[----:B0-----:R-:W2:Y:S04]  /*49550*/  LDL.LU.64 R8, [R1+0x1c0] ;  /* 0x0001c00001087983 */ /* 0x001ea80000300a00 */
[----:B------:R-:W-:Y:S04]  /*49560*/  STL.64 [R1+0x260], R16 ;  /* 0x0002601001007387 */ /* 0x000fe80000100a00 */
[----:B------:R0:W-:Y:S04]  /*49570*/  STL.64 [R1+0x268], R18 ;  /* 0x0002681201007387 */ /* 0x0001e80000100a00 */
[----:B-1----:R-:W2:Y:S01]  /*49580*/  LDL.LU.64 R10, [R1+0x1c8] ;  /* 0x0001c800010a7983 */ /* 0x002ea20000300a00 */
[C---:B0-----:R-:W-:Y:S03]  /*49590*/  HMMA.16816.F32 R16, R4.reuse, R22, R36 ;  /* 0x000000160410723c */ /* 0x041fe60000001824 */
[----:B------:R-:W-:Y:S04]  /*495a0*/  STL.64 [R1+0x230], R12 ;  /* 0x0002300c01007387 */ /* 0x000fe80000100a00 */
[----:B------:R0:W-:Y:S04]  /*495b0*/  STL.64 [R1+0x238], R14 ;  /* 0x0002380e01007387 */ /* 0x0001e80000100a00 */
[----:B------:R-:W3:Y:S01]  /*495c0*/  LDL.LU.64 R40, [R1+0x1a0] ;  /* 0x0001a00001287983 */ /* 0x000ee20000300a00 */
[C---:B0-----:R-:W-:Y:S11]  /*495d0*/  HMMA.16816.F32 R12, R4.reuse, R24, R32 ;  /* 0x00000018040c723c */ /* 0x041ff60000001820 */
[----:B------:R0:W-:Y:S04]  /*495e0*/  STL.64 [R1+0x210], R16 ;  /* 0x0002101001007387 */ /* 0x0001e80000100a00 */
[----:B------:R1:W-:Y:S04]  /*495f0*/  STL.64 [R1+0x218], R18 ;  /* 0x0002181201007387 */ /* 0x0003e80000100a00 */
[----:B------:R-:W3:Y:S04]  /*49600*/  LDL.LU.64 R42, [R1+0x1a8] ;  /* 0x0001a800012a7983 */ /* 0x000ee80000300a00 */
[----:B------:R4:W-:Y:S04]  /*49610*/  STL.64 [R1+0x1e0], R12 ;  /* 0x0001e00c01007387 */ /* 0x0009e80000100a00 */
[----:B------:R4:W-:Y:S04]  /*49620*/  STL.64 [R1+0x1e8], R14 ;  /* 0x0001e80e01007387 */ /* 0x0009e80000100a00 */
[----:B------:R-:W3:Y:S04]  /*49630*/  LDL.LU.64 R36, [R1+0x180] ;  /* 0x0001800001247983 */ /* 0x000ee80000300a00 */
[----:B------:R-:W3:Y:S04]  /*49640*/  LDL.LU.64 R38, [R1+0x188] ;  /* 0x0001880001267983 */ /* 0x000ee80000300a00 */
[----:B------:R-:W3:Y:S04]  /*49650*/  LDL.LU.64 R56, [R1+0x140] ;  /* 0x0001400001387983 */ /* 0x000ee80000300a00 */
[----:B------:R-:W3:Y:S04]  /*49660*/  LDL.LU.64 R58, [R1+0x148] ;  /* 0x00014800013a7983 */ /* 0x000ee80000300a00 */
[----:B------:R-:W3:Y:S04]  /*49670*/  LDL.LU.64 R32, [R1+0x120] ;  /* 0x0001200001207983 */ /* 0x000ee80000300a00 */
[----:B------:R-:W3:Y:S04]  /*49680*/  LDL.LU.64 R34, [R1+0x128] ;  /* 0x0001280001227983 */ /* 0x000ee80000300a00 */
[----:B------:R-:W3:Y:S04]  /*49690*/  LDL.LU.64 R20, [R1+0x100] ;  /* 0x0001000001147983 */ /* 0x000ee80000300a00 */
[----:B------:R-:W3:Y:S04]  /*496a0*/  LDL.LU.64 R22, [R1+0x108] ;  /* 0x0001080001167983 */ /* 0x000ee80000300a00 */
[----:B0-----:R-:W3:Y:S04]  /*496b0*/  LDL.LU.64 R16, [R1+0xd0] ;  /* 0x0000d00001107983 */ /* 0x001ee80000300a00 */
[----:B-1----:R-:W3:Y:S04]  /*496c0*/  LDL.LU.64 R18, [R1+0xd8] ;  /* 0x0000d80001127983 */ /* 0x002ee80000300a00 */
[----:B----4-:R-:W4:Y:S04]  /*496d0*/  LDL.LU.64 R12, [R1+0x460] ;  /* 0x00046000010c7983 */ /* 0x010f280000300a00 */
[----:B------:R-:W4:Y:S04]  /*496e0*/  LDL.LU.64 R14, [R1+0x468] ;  /* 0x00046800010e7983 */ /* 0x000f280000300a00 */
[----:B------:R-:W4:Y:S01]  /*496f0*/  LDL.LU.64 R24, [R1+0x160] ;  /* 0x0001600001187983 */ /* 0x000f220000300a00 */
[C---:B--2---:R-:W-:Y:S03]  /*49700*/  HMMA.16816.F32 R8, R4.reuse, R26, R8 ;  /* 0x0000001a0408723c */ /* 0x044fe60000001808 */
[----:B------:R-:W2:Y:S03]  /*49710*/  LDL.LU.64 R26, [R1+0x168] ;  /* 0x00016800011a7983 */ /* 0x000ea60000300a00 */
[----:B---3--:R-:W-:-:S15]  /*49720*/  HMMA.16816.F32 R40, R4, R28, R40 ;  /* 0x0000001c0428723c */ /* 0x008fde0000001828 */
[----:B------:R-:W-:-:S02]  /*49730*/  NOP ;  /* 0x0000000000007918 */ /* 0x000fc40000000000 */
[----:B------:R0:W-:Y:S04]  /*49740*/  STL.64 [R1+0x1c0], R8 ;  /* 0x0001c00801007387 */ /* 0x0001e80000100a00 */
[----:B------:R1:W-:Y:S04]  /*49750*/  STL.64 [R1+0x1c8], R10 ;  /* 0x0001c80a01007387 */ /* 0x0003e80000100a00 */
[----:B0-----:R-:W3:Y:S04]  /*49760*/  LDL.LU.64 R8, [R1+0x420] ;  /* 0x0004200001087983 */ /* 0x001ee80000300a00 */
[----:B-1----:R-:W3:Y:S01]  /*49770*/  LDL.LU.64 R10, [R1+0x428] ;  /* 0x00042800010a7983 */ /* 0x002ee20000300a00 */
[----:B------:R-:W-:Y:S03]  /*49780*/  HMMA.16816.F32 R28, R4, R30, R36 ;  /* 0x0000001e041c723c */ /* 0x000fe60000001824 */
[----:B------:R-:W-:Y:S04]  /*49790*/  STL.64 [R1+0x1a0], R40 ;  /* 0x0001a02801007387 */ /* 0x000fe80000100a00 */
[----:B------:R0:W-:Y:S04]  /*497a0*/  STL.64 [R1+0x1a8], R42 ;  /* 0x0001a82a01007387 */ /* 0x0001e80000100a00 */
[----:B0-----:R-:W3:Y:S04]  /*497b0*/  LDL.LU.64 R42, [R1+0x3010] ;  /* 0x00301000012a7983 */ /* 0x001ee80000300a00 */
[----:B------:R-:W3:Y:S04]  /*497c0*/  LDL.LU.64 R40, [R1+0x3008] ;  /* 0x0030080001287983 */ /* 0x000ee80000300a00 */
[----:B------:R-:W3:Y:S04]  /*497d0*/  LDL.LU.64 R38, [R1+0x3000] ;  /* 0x0030000001267983 */ /* 0x000ee80000300a00 */
[----:B------:R-:W2:Y:S04]  /*497e0*/  LDL.LU.64 R36, [R1+0x2ff8] ;  /* 0x002ff80001247983 */ /* 0x000ea80000300a00 */
[----:B------:R-:W-:Y:S04]  /*497f0*/  STL.64 [R1+0x180], R28 ;  /* 0x0001801c01007387 */ /* 0x000fe80000100a00 */
[----:B------:R2:W-:Y:S01]  /*49800*/  STL [R1+0x188], R30 ;  /* 0x0001881e01007387 */ /* 0x0005e20000100800 */
[----:B------:R-:W-:-:S05]  /*49810*/  IMAD.MOV.U32 R0, RZ, RZ, R31 ;  /* 0x000000ffff007224 */ /* 0x000fca00078e001f */
[----:B------:R0:W-:Y:S01]  /*49820*/  STL [R1+0x2d00], R0 ;  /* 0x002d000001007387 */ /* 0x0001e20000100800 */
[C---:B----4-:R-:W-:Y:S06]  /*49830*/  HMMA.16816.F32 R12, R4.reuse, R46, R12 ;  /* 0x0000002e040c723c */ /* 0x050fec000000180c */
[C---:B------:R-:W-:Y:S06]  /*49840*/  HMMA.16816.F32 R16, R4.reuse, R44, R16 ;  /* 0x0000002c0410723c */ /* 0x040fec0000001810 */
[C---:B--2---:R-:W-:Y:S06]  /*49850*/  HMMA.16816.F32 R28, R4.reuse, R36, R24 ;  /* 0x00000024041c723c */ /* 0x044fec0000001818 */
[C---:B---3--:R-:W-:Y:S06]  /*49860*/  HMMA.16816.F32 R24, R4.reuse, R38, R56 ;  /* 0x000000260418723c */ /* 0x048fec0000001838 */
[C---:B------:R-:W-:Y:S06]  /*49870*/  HMMA.16816.F32 R20, R4.reuse, R42, R20 ;  /* 0x0000002a0414723c */ /* 0x040fec0000001814 */
[----:B------:R-:W-:Y:S11]  /*49880*/  HMMA.16816.F32 R8, R4, R48, R8 ;  /* 0x000000300408723c */ /* 0x000ff60000001808 */
[----:B------:R-:W-:Y:S04]  /*49890*/  STL.64 [R1+0x140], R24 ;  /* 0x0001401801007387 */ /* 0x000fe80000100a00 */
[----:B------:R-:W-:Y:S04]  /*498a0*/  STL.64 [R1+0x160], R28 ;  /* 0x0001601c01007387 */ /* 0x000fe80000100a00 */
[----:B------:R-:W-:Y:S04]  /*498b0*/  STL.64 [R1+0x168], R30 ;  /* 0x0001681e01007387 */ /* 0x000fe80000100a00 */
[----:B------:R1:W-:Y:S01]  /*498c0*/  STL [R1+0x148], R26 ;  /* 0x0001481a01007387 */ /* 0x0003e20000100800 */
[----:B0-----:R-:W-:-:S02]  /*498d0*/  IMAD.MOV.U32 R0, RZ, RZ, R27 ;  /* 0x000000ffff007224 */ /* 0x001fc400078e001b */
[----:B-1----:R-:W-:Y:S03]  /*498e0*/  HMMA.16816.F32 R24, R4, R40, R32 ;  /* 0x000000280418723c */ /* 0x002fe60000001820 */
[----:B------:R0:W-:Y:S04]  /*498f0*/  STL [R1+0x2d48], R0 ;  /* 0x002d480001007387 */ /* 0x0001e80000100800 */
[----:B------:R-:W-:Y:S01]  /*49900*/  STL.64 [R1+0x100], R20 ;  /* 0x0001001401007387 */ /* 0x000fe20000100a00 */
[----:B0-----:R-:W-:-:S15]  /*49910*/  IMAD.MOV.U32 R0, RZ, RZ, R23 ;  /* 0x000000ffff007224 */ /* 0x001fde00078e0017 */
[----:B------:R-:W-:Y:S04]  /*49920*/  STL.64 [R1+0x120], R24 ;  /* 0x0001201801007387 */ /* 0x000fe80000100a00 */
[----:B------:R-:W-:Y:S04]  /*49930*/  STL.64 [R1+0x128], R26 ;  /* 0x0001281a01007387 */ /* 0x000fe80000100a00 */
[----:B------:R-:W-:Y:S04]  /*49940*/  STL [R1+0x108], R22 ;  /* 0x0001081601007387 */ /* 0x000fe80000100800 */
[----:B------:R0:W-:Y:S04]  /*49950*/  STL [R1+0x2d70], R0 ;  /* 0x002d700001007387 */ /* 0x0001e80000100800 */
[----:B------:R-:W-:Y:S04]  /*49960*/  STL.64 [R1+0xb0], R12 ;  /* 0x0000b00c01007387 */ /* 0x000fe80000100a00 */
[----:B------:R1:W-:Y:S04]  /*49970*/  STL.64 [R1+0xd0], R16 ;  /* 0x0000d01001007387 */ /* 0x0003e80000100a00 */
[----:B------:R-:W-:Y:S04]  /*49980*/  STL.64 [R1+0xd8], R18 ;  /* 0x0000d81201007387 */ /* 0x000fe80000100a00 */
[----:B------:R2:W-:Y:S01]  /*49990*/  STL [R1+0xb8], R14 ;  /* 0x0000b80e01007387 */ /* 0x0005e20000100800 */
[----:B0-----:R-:W-:-:S05]  /*499a0*/  IMAD.MOV.U32 R0, RZ, RZ, R15 ;  /* 0x000000ffff007224 */ /* 0x001fca00078e000f */
[----:B------:R-:W-:Y:S04]  /*499b0*/  STL [R1+0x2d88], R0 ;  /* 0x002d880001007387 */ /* 0x000fe80000100800 */
[----:B-1----:R-:W3:Y:S04]  /*499c0*/  LDL.LU R16, [R1+0xdb0] ;  /* 0x000db00001107983 */ /* 0x002ee80000300800 */
[----:B------:R-:W4:Y:S04]  /*499d0*/  LDL.LU R12, [R1+0xa0] ;  /* 0x0000a000010c7983 */ /* 0x000f280000300800 */
[----:B------:R0:W-:Y:S04]  /*499e0*/  STL.64 [R1+0x90], R8 ;  /* 0x0000900801007387 */ /* 0x0001e80000100a00 */
[----:B------:R1:W-:Y:S04]  /*499f0*/  STL.64 [R1+0x98], R10 ;  /* 0x0000980a01007387 */ /* 0x0003e80000100a00 */
[----:B------:R-:W4:Y:S04]  /*49a00*/  LDL.LU R13, [R1+0xa4] ;  /* 0x0000a400010d7983 */ /* 0x000f280000300800 */
[----:B--2---:R-:W4:Y:S04]  /*49a10*/  LDL.LU R14, [R1+0xa8] ;  /* 0x0000a800010e7983 */ /* 0x004f280000300800 */
[----:B------:R-:W4:Y:S04]  /*49a20*/  LDL.LU R15, [R1+0xac] ;  /* 0x0000ac00010f7983 */ /* 0x000f280000300800 */
[----:B------:R-:W2:Y:S04]  /*49a30*/  LDL.LU.64 R44, [R1+0x250] ;  /* 0x00025000012c7983 */ /* 0x000ea80000300a00 */
[----:B------:R-:W2:Y:S04]  /*49a40*/  LDL.LU.64 R46, [R1+0x258] ;  /* 0x00025800012e7983 */ /* 0x000ea80000300a00 */
[----:B------:R-:W3:Y:S04]  /*49a50*/  LDL.LU R40, [R1+0x1004] ;  /* 0x0010040001287983 */ /* 0x000ee80000300800 */
[----:B------:R-:W3:Y:S04]  /*49a60*/  LDL.LU R32, [R1+0x1000] ;  /* 0x0010000001207983 */ /* 0x000ee80000300800 */
[----:B------:R-:W4:Y:S04]  /*49a70*/  LDL.LU R41, [R1+0x100c] ;  /* 0x00100c0001297983 */ /* 0x000f280000300800 */
[----:B------:R-:W4:Y:S04]  /*49a80*/  LDL.LU R33, [R1+0x1008] ;  /* 0x0010080001217983 */ /* 0x000f280000300800 */
[----:B------:R-:W4:Y:S04]  /*49a90*/  LDL.LU R26, [R1+0x1014] ;  /* 0x00101400011a7983 */ /* 0x000f280000300800 */
[----:B------:R-:W4:Y:S04]  /*49aa0*/  LDL.LU R34, [R1+0x1010] ;  /* 0x0010100001227983 */ /* 0x000f280000300800 */
[----:B------:R-:W4:Y:S04]  /*49ab0*/  LDL.LU R27, [R1+0x101c] ;  /* 0x00101c00011b7983 */ /* 0x000f280000300800 */
[----:B------:R-:W4:Y:S01]  /*49ac0*/  LDL.LU R35, [R1+0x1018] ;  /* 0x0010180001237983 */ /* 0x000f220000300800 */
[----:B------:R-:W-:-:S02]  /*49ad0*/  IMAD.MOV.U32 R24, RZ, RZ, R50 ;  /* 0x000000ffff187224 */ /* 0x000fc400078e0032 */
[----:B------:R-:W-:Y:S01]  /*49ae0*/  IMAD.MOV.U32 R25, RZ, RZ, R51 ;  /* 0x000000ffff197224 */ /* 0x000fe200078e0033 */
[----:B------:R-:W2:Y:S04]  /*49af0*/  LDL.LU R50, [R1+0x2ff0] ;  /* 0x002ff00001327983 */ /* 0x000ea80000300800 */
[----:B------:R-:W2:Y:S04]  /*49b00*/  LDL.LU R51, [R1+0x2fec] ;  /* 0x002fec0001337983 */ /* 0x000ea80000300800 */
        /* <DEDUP_REMOVED lines=8> */
[----:B------:R-:W3:Y:S04]  /*49b90*/  LDL.LU.64 R36, [R1+0x200] ;  /* 0x0002000001247983 */ /* 0x000ee80000300a00 */
[----:B------:R-:W3:Y:S04]  /*49ba0*/  LDL.LU.64 R38, [R1+0x208] ;  /* 0x0002080001267983 */ /* 0x000ee80000300a00 */
[----:B------:R-:W4:Y:S04]  /*49bb0*/  LDL.LU R17, [R1+0xdb4] ;  /* 0x000db40001117983 */ /* 0x000f280000300800 */
[----:B0-----:R-:W4:Y:S04]  /*49bc0*/  LDL.LU R8, [R1+0xc0] ;  /* 0x0000c00001087983 */ /* 0x001f280000300800 */
[----:B------:R-:W4:Y:S04]  /*49bd0*/  LDL.LU R9, [R1+0xc4] ;  /* 0x0000c40001097983 */ /* 0x000f280000300800 */
[----:B-1----:R-:W4:Y:S04]  /*49be0*/  LDL.LU R10, [R1+0xc8] ;  /* 0x0000c800010a7983 */ /* 0x002f280000300800 */
[----:B------:R-:W4:Y:S04]  /*49bf0*/  LDL.LU R11, [R1+0xcc] ;  /* 0x0000cc00010b7983 */ /* 0x000f280000300800 */
[----:B------:R-:W4:Y:S04]  /*49c00*/  LDL.LU.64 R28, [R1+0xf0] ;  /* 0x0000f000011c7983 */ /* 0x000f280000300a00 */
[----:B------:R-:W4:Y:S04]  /*49c10*/  LDL.LU.64 R30, [R1+0xf8] ;  /* 0x0000f800011e7983 */ /* 0x000f280000300a00 */
[----:B------:R-:W4:Y:S04]  /*49c20*/  LDL.LU R54, [R1+0xdc0] ;  /* 0x000dc00001367983 */ /* 0x000f280000300800 */
[----:B------:R-:W4:Y:S04]  /*49c30*/  LDL.LU R55, [R1+0xdc4] ;  /* 0x000dc40001377983 */ /* 0x000f280000300800 */
[----:B------:R-:W4:Y:S04]  /*49c40*/  LDL.LU R60, [R1+0xdd0] ;  /* 0x000dd000013c7983 */ /* 0x000f280000300800 */
[----:B------:R-:W4:Y:S04]  /*49c50*/  LDL.LU R61, [R1+0xdd4] ;  /* 0x000dd400013d7983 */ /* 0x000f280000300800 */
[----:B------:R-:W4:Y:S04]  /*49c60*/  LDL.LU R56, [R1+0xe0] ;  /* 0x0000e00001387983 */ /* 0x000f280000300800 */
[----:B------:R-:W4:Y:S04]  /*49c70*/  LDL.LU R57, [R1+0xe4] ;  /* 0x0000e40001397983 */ /* 0x000f280000300800 */
[----:B------:R-:W4:Y:S04]  /*49c80*/  LDL.LU R58, [R1+0xe8] ;  /* 0x0000e800013a7983 */ /* 0x000f280000300800 */
[----:B------:R-:W4:Y:S01]  /*49c90*/  LDL.LU R59, [R1+0xec] ;  /* 0x0000ec00013b7983 */ /* 0x000f220000300800 */
[C---:B--2---:R-:W-:Y:S06]  /*49ca0*/  HMMA.16816.F32 R44, R4.reuse, R50, R44 ;  /* 0x00000032042c723c */ /* 0x044fec000000182c */
[C---:B---3--:R-:W-:Y:S06]  /*49cb0*/  HMMA.16816.F32 R36, R4.reuse, R52, R36 ;  /* 0x000000340424723c */ /* 0x048fec0000001824 */
[----:B----4-:R-:W-:Y:S01]  /*49cc0*/  HMMA.16816.F32 R4, R4, R24, R28 ;  /* 0x000000180404723c */ /* 0x010fe2000000181c */
[----:B------:R-:W-:-:S02]  /*49cd0*/  IMAD R32, R32, 0x100, R40 ;  /* 0x0000010020207824 */ /* 0x000fc400078e0228 */
[----:B------:R-:W-:Y:S02]  /*49ce0*/  IMAD R33, R33, 0x100, R41 ;  /* 0x0000010021217824 */ /* 0x000fe400078e0229 */
[----:B------:R-:W-:Y:S02]  /*49cf0*/  IMAD R34, R34, 0x100, R26 ;  /* 0x0000010022227824 */ /* 0x000fe400078e021a */
[----:B------:R-:W-:Y:S01]  /*49d00*/  IMAD R35, R35, 0x100, R27 ;  /* 0x0000010023237824 */ /* 0x000fe200078e021b */
[----:B------:R-:W-:Y:S02]  /*49d10*/  F2FP.F16.E4M3.UNPACK_B R18, R18.H1 ;  /* 0x00000012ff12723e */ /* 0x000fe400030006ff */
[----:B------:R-:W-:Y:S02]  /*49d20*/  F2FP.F16.E4M3.UNPACK_B R32, R32 ;  /* 0x00000020ff20723e */ /* 0x000fe400020006ff */
[----:B------:R-:W-:Y:S02]  /*49d30*/  F2FP.F16.E4M3.UNPACK_B R33, R33 ;  /* 0x00000021ff21723e */ /* 0x000fe400020006ff */
[----:B------:R-:W-:-:S02]  /*49d40*/  F2FP.F16.E4M3.UNPACK_B R34, R34 ;  /* 0x00000022ff22723e */ /* 0x000fc400020006ff */
[----:B------:R-:W-:Y:S02]  /*49d50*/  F2FP.F16.E4M3.UNPACK_B R35, R35 ;  /* 0x00000023ff23723e */ /* 0x000fe400020006ff */
[----:B------:R-:W-:Y:S01]  /*49d60*/  F2FP.F16.E4M3.UNPACK_B R19, R19.H1 ;  /* 0x00000013ff13723e */ /* 0x000fe200030006ff */
[----:B------:R-:W-:Y:S04]  /*49d70*/  STL.64 [R1+0x60], R44 ;  /* 0x0000602c01007387 */ /* 0x000fe80000100a00 */
[----:B------:R-:W-:Y:S01]  /*49d80*/  STL.64 [R1+0x68], R46 ;  /* 0x0000682e01007387 */ /* 0x000fe20000100a00 */
[----:B------:R-:W-:Y:S02]  /*49d90*/  F2FP.F16.E4M3.UNPACK_B R2, R2.H1 ;  /* 0x00000002ff02723e */ /* 0x000fe400030006ff */
[----:B------:R-:W-:Y:S01]  /*49da0*/  F2FP.F16.E4M3.UNPACK_B R3, R3.H1 ;  /* 0x00000003ff03723e */ /* 0x000fe200030006ff */
[----:B------:R-:W-:Y:S04]  /*49db0*/  STL.64 [R1+0x50], R36 ;  /* 0x0000502401007387 */ /* 0x000fe80000100a00 */
[----:B------:R-:W-:Y:S04]  /*49dc0*/  STL.64 [R1+0x58], R38 ;  /* 0x0000582601007387 */ /* 0x000fe80000100a00 */
[----:B------:R-:W-:Y:S01]  /*49dd0*/  STL [R1+0x30], R18 ;  /* 0x0000301201007387 */ /* 0x000fe20000100800 */
[C---:B------:R-:W-:Y:S03]  /*49de0*/  HMMA.16816.F32 R20, R32.reuse, R18, R20 ;  /* 0x000000122014723c */ /* 0x040fe60000001814 */
[----:B------:R0:W-:Y:S03]  /*49df0*/  STL.64 [R1+0x80], R4 ;  /* 0x0000800401007387 */ /* 0x0001e60000100a00 */
[----:B------:R-:W-:Y:S01]  /*49e00*/  HMMA.16816.F32 R12, R32, R2, R12 ;  /* 0x00000002200c723c */ /* 0x000fe2000000180c */
[----:B0-----:R-:W-:-:S02]  /*49e10*/  F2FP.F16.E4M3.UNPACK_B R4, R16.H1 ;  /* 0x00000010ff04723e */ /* 0x001fc400030006ff */
[----:B------:R-:W-:-:S07]  /*49e20*/  F2FP.F16.E4M3.UNPACK_B R5, R17.H1 ;  /* 0x00000011ff05723e */ /* 0x000fce00030006ff */
[----:B------:R-:W-:Y:S01]  /*49e30*/  HMMA.16816.F32 R8, R32, R4, R8 ;  /* 0x000000042008723c */ /* 0x000fe20000001808 */
[----:B------:R0:W-:Y:S04]  /*49e40*/  STL.64 [R1+0x88], R6 ;  /* 0x0000880601007387 */ /* 0x0001e80000100a00 */
[----:B------:R-:W-:Y:S04]  /*49e50*/  STL [R1+0x34], R19 ;  /* 0x0000341301007387 */ /* 0x000fe80000100800 */
[----:B------:R1:W-:Y:S04]  /*49e60*/  STL [R1+0x18], R2 ;  /* 0x0000180201007387 */ /* 0x0003e80000100800 */
[----:B------:R-:W-:Y:S04]  /*49e70*/  STL.64 [R1+0xf0], R20 ;  /* 0x0000f01401007387 */ /* 0x000fe80000100a00 */
[----:B------:R-:W-:Y:S04]  /*49e80*/  STL.64 [R1+0xf8], R22 ;  /* 0x0000f81601007387 */ /* 0x000fe80000100a00 */
[----:B------:R2:W-:Y:S01]  /*49e90*/  STL [R1+0x1c], R3 ;  /* 0x00001c0301007387 */ /* 0x0005e20000100800 */
[----:B------:R-:W-:-:S03]  /*49ea0*/  IMAD.MOV.U32 R0, RZ, RZ, R3 ;  /* 0x000000ffff007224 */ /* 0x000fc600078e0003 */
[----:B------:R-:W-:Y:S04]  /*49eb0*/  STL.64 [R1+0xa0], R12 ;  /* 0x0000a00c01007387 */ /* 0x000fe80000100a00 */
[----:B------:R-:W-:Y:S01]  /*49ec0*/  STL.64 [R1+0xa8], R14 ;  /* 0x0000a80e01007387 */ /* 0x000fe20000100a00 */
[----:B0-----:R-:W-:Y:S01]  /*49ed0*/  IMAD.MOV.U32 R7, RZ, RZ, R2 ;  /* 0x000000ffff077224 */ /* 0x001fe200078e0002 */
[----:B-1----:R-:W-:Y:S02]  /*49ee0*/  F2FP.F16.E4M3.UNPACK_B R2, R54.H1 ;  /* 0x00000036ff02723e */ /* 0x002fe400030006ff */
[----:B--2---:R-:W-:Y:S01]  /*49ef0*/  F2FP.F16.E4M3.UNPACK_B R3, R55.H1 ;  /* 0x00000037ff03723e */ /* 0x004fe200030006ff */
[----:B------:R-:W-:Y:S04]  /*49f00*/  STL.64 [R1+0x10], R4 ;  /* 0x0000100401007387 */ /* 0x000fe80000100a00 */
[----:B------:R-:W-:Y:S04]  /*49f10*/  STL [R1+0x2fe8], R7 ;  /* 0x002fe80701007387 */ /* 0x000fe80000100800 */
[----:B------:R-:W-:Y:S04]  /*49f20*/  STL.64 [R1+0xc0], R8 ;  /* 0x0000c00801007387 */ /* 0x000fe80000100a00 */
[----:B------:R0:W-:Y:S02]  /*49f30*/  STL.64 [R1+0xc8], R10 ;  /* 0x0000c80a01007387 */ /* 0x0001e40000100a00 */
[----:B0-----:R-:W-:Y:S01]  /*49f40*/  HMMA.16816.F32 R8, R32, R2, R56 ;  /* 0x000000022008723c */ /* 0x001fe20000001838 */
[----:B------:R-:W-:-:S02]  /*49f50*/  IMAD.MOV.U32 R49, RZ, RZ, R4 ;  /* 0x000000ffff317224 */ /* 0x000fc400078e0004 */
[----:B------:R-:W-:Y:S01]  /*49f60*/  IMAD.MOV.U32 R48, RZ, RZ, R5 ;  /* 0x000000ffff307224 */ /* 0x000fe200078e0005 */
[----:B------:R-:W-:Y:S02]  /*49f70*/  F2FP.F16.E4M3.UNPACK_B R4, R60.H1 ;  /* 0x0000003cff04723e */ /* 0x000fe400030006ff */
[----:B------:R-:W-:Y:S01]  /*49f80*/  F2FP.F16.E4M3.UNPACK_B R5, R61.H1 ;  /* 0x0000003dff05723e */ /* 0x000fe200030006ff */
[----:B------:R0:W-:-:S15]  /*49f90*/  STL.64 [R1+0x8], R2 ;  /* 0x0000080201007387 */ /* 0x0001de0000100a00 */
[----:B------:R-:W-:-:S01]  /*49fa0*/  NOP ;  /* 0x0000000000007918 */ /* 0x000fc20000000000 */
[----:B------:R1:W-:Y:S04]  /*49fb0*/  STL.64 [R1+0xe0], R8 ;  /* 0x0000e00801007387 */ /* 0x0003e80000100a00 */
[----:B------:R2:W-:Y:S04]  /*49fc0*/  STL.64 [R1+0xe8], R10 ;  /* 0x0000e80a01007387 */ /* 0x0005e80000100a00 */
[----:B------:R-:W-:Y:S04]  /*49fd0*/  STL.64 [R1], R4 ;  /* 0x0000000401007387 */ /* 0x000fe80000100a00 */
[----:B------:R-:W3:Y:S04]  /*49fe0*/  LDL.LU R16, [R1+0x1f0] ;  /* 0x0001f00001107983 */ /* 0x000ee80000300800 */
[----:B------:R-:W3:Y:S04]  /*49ff0*/  LDL.LU R17, [R1+0x1f4] ;  /* 0x0001f40001117983 */ /* 0x000ee80000300800 */
[----:B------:R-:W3:Y:S04]  /*4a000*/  LDL.LU R18, [R1+0x1f8] ;  /* 0x0001f80001127983 */ /* 0x000ee80000300800 */
[----:B------:R-:W3:Y:S04]  /*4a010*/  LDL.LU R19, [R1+0x1fc] ;  /* 0x0001fc0001137983 */ /* 0x000ee80000300800 */
[----:B------:R-:W4:Y:S04]  /*4a020*/  LDL.LU R20, [R1+0x1d0] ;  /* 0x0001d00001147983 */ /* 0x000f280000300800 */
[----:B------:R-:W4:Y:S04]  /*4a030*/  LDL.LU R21, [R1+0x1d4] ;  /* 0x0001d40001157983 */ /* 0x000f280000300800 */
[----:B------:R-:W4:Y:S04]  /*4a040*/  LDL.LU R22, [R1+0x1d8] ;  /* 0x0001d80001167983 */ /* 0x000f280000300800 */
[----:B------:R-:W4:Y:S04]  /*4a050*/  LDL.LU R23, [R1+0x1dc] ;  /* 0x0001dc0001177983 */ /* 0x000f280000300800 */
        /* <DEDUP_REMOVED lines=23> */
[----:B------:R-:W-:-:S03]  /*4a1d0*/  IMAD.MOV.U32 R51, RZ, RZ, R2 ;  /* 0x000000ffff337224 */ /* 0x000fc600078e0002 */
[----:B------:R-:W4:Y:S01]  /*4a1e0*/  LDL.LU R31, [R1+0x19c] ;  /* 0x00019c00011f7983 */ /* 0x000f220000300800 */
[----:B------:R-:W-:-:S03]  /*4a1f0*/  IMAD.MOV.U32 R50, RZ, RZ, R3 ;  /* 0x000000ffff327224 */ /* 0x000fc600078e0003 */
[----:B0-----:R-:W4:Y:S04]  /*4a200*/  LDL.LU R2, [R1+0xe20] ;  /* 0x000e200001027983 */ /* 0x001f280000300800 */
[----:B------:R-:W4:Y:S04]  /*4a210*/  LDL.LU R3, [R1+0xe24] ;  /* 0x000e240001037983 */ /* 0x000f280000300800 */
[----:B-1----:R-:W4:Y:S04]  /*4a220*/  LDL.LU R8, [R1+0xe30] ;  /* 0x000e300001087983 */ /* 0x002f280000300800 */
[----:B------:R-:W4:Y:S04]  /*4a230*/  LDL.LU R9, [R1+0xe34] ;  /* 0x000e340001097983 */ /* 0x000f280000300800 */
[----:B------:R-:W4:Y:S04]  /*4a240*/  LDL.LU R24, [R1+0x1b0] ;  /* 0x0001b00001187983 */ /* 0x000f280000300800 */
[----:B------:R-:W4:Y:S04]  /*4a250*/  LDL.LU R25, [R1+0x1b4] ;  /* 0x0001b40001197983 */ /* 0x000f280000300800 */
[----:B------:R-:W4:Y:S04]  /*4a260*/  LDL.LU R26, [R1+0x1b8] ;  /* 0x0001b800011a7983 */ /* 0x000f280000300800 */
[----:B------:R-:W4:Y:S04]  /*4a270*/  LDL.LU R27, [R1+0x1bc] ;  /* 0x0001bc00011b7983 */ /* 0x000f280000300800 */
[----:B--2---:R-:W2:Y:S04]  /*4a280*/  LDL.LU R10, [R1+0xe40] ;  /* 0x000e4000010a7983 */ /* 0x004ea80000300800 */
[----:B------:R-:W2:Y:S04]  /*4a290*/  LDL.LU R11, [R1+0xe44] ;  /* 0x000e4400010b7983 */ /* 0x000ea80000300800 */
[----:B------:R-:W2:Y:S04]  /*4a2a0*/  LDL.LU R12, [R1+0xe50] ;  /* 0x000e5000010c7983 */ /* 0x000ea80000300800 */
[----:B------:R-:W2:Y:S04]  /*4a2b0*/  LDL.LU R13, [R1+0xe54] ;  /* 0x000e5400010d7983 */ /* 0x000ea80000300800 */
[----:B------:R-:W-:Y:S04]  /*4a2c0*/  STL.64 [R1+0x2fd0], R50 ;  /* 0x002fd03201007387 */ /* 0x000fe80000100a00 */
[----:B------:R0:W-:Y:S04]  /*4a2d0*/  STL.64 [R1+0x2fc8], R48 ;  /* 0x002fc83001007387 */ /* 0x0001e80000100a00 */
[----:B0-----:R-:W2:Y:S04]  /*4a2e0*/  LDL.LU R48, [R1+0x110] ;  /* 0x0001100001307983 */ /* 0x001ea80000300800 */
[----:B------:R-:W2:Y:S04]  /*4a2f0*/  LDL.LU R49, [R1+0x114] ;  /* 0x0001140001317983 */ /* 0x000ea80000300800 */
[----:B------:R-:W2:Y:S04]  /*4a300*/  LDL.LU R50, [R1+0x118] ;  /* 0x0001180001327983 */ /* 0x000ea80000300800 */
[----:B------:R-:W2:Y:S01]  /*4a310*/  LDL.LU R51, [R1+0x11c] ;  /* 0x00011c0001337983 */ /* 0x000ea20000300800 */
[----:B------:R-:W-:-:S02]  /*4a320*/  IMAD.MOV.U32 R53, RZ, RZ, R4 ;  /* 0x000000ffff357224 */ /* 0x000fc400078e0004 */
[----:B------:R-:W-:Y:S01]  /*4a330*/  IMAD.MOV.U32 R52, RZ, RZ, R5 ;  /* 0x000000ffff347224 */ /* 0x000fe200078e0005 */
[----:B---3--:R-:W-:Y:S02]  /*4a340*/  F2FP.F16.E4M3.UNPACK_B R60, R60.H1 ;  /* 0x0000003cff3c723e */ /* 0x008fe400030006ff */
[----:B----4-:R-:W-:Y:S02]  /*4a350*/  F2FP.F16.E4M3.UNPACK_B R61, R61.H1 ;  /* 0x0000003dff3d723e */ /* 0x010fe400030006ff */
[----:B------:R-:W-:Y:S02]  /*4a360*/  F2FP.F16.E4M3.UNPACK_B R58, R58.H1 ;  /* 0x0000003aff3a723e */ /* 0x000fe400030006ff */
[----:B------:R-:W-:Y:S01]  /*4a370*/  F2FP.F16.E4M3.UNPACK_B R59, R59.H1 ;  /* 0x0000003bff3b723e */ /* 0x000fe200030006ff */
[C---:B--2---:R-:W-:Y:S06]  /*4a380*/  HMMA.16816.F32 R48, R32.reuse, R4, R48 ;  /* 0x000000042030723c */ /* 0x044fec0000001830 */
[----:B------:R-:W-:-:S15]  /*4a390*/  HMMA.16816.F32 R4, R32, R60, R44 ;  /* 0x0000003c2004723c */ /* 0x000fde000000182c */
[----:B------:R-:W-:-:S02]  /*4a3a0*/  NOP ;  /* 0x0000000000007918 */ /* 0x000fc40000000000 */
[----:B------:R-:W-:Y:S04]  /*4a3b0*/  STL.64 [R1+0x200], R48 ;  /* 0x0002003001007387 */ /* 0x000fe80000100a00 */
[----:B------:R-:W-:Y:S04]  /*4a3c0*/  STL.64 [R1+0x208], R50 ;  /* 0x0002083201007387 */ /* 0x000fe80000100a00 */
[----:B------:R-:W-:Y:S04]  /*4a3d0*/  STL.64 [R1+0x2f80], R60 ;  /* 0x002f803c01007387 */ /* 0x000fe80000100a00 */
[----:B------:R-:W-:Y:S04]  /*4a3e0*/  STL.64 [R1+0x250], R4 ;  /* 0x0002500401007387 */ /* 0x000fe80000100a00 */
[----:B------:R0:W-:Y:S02]  /*4a3f0*/  STL.64 [R1+0x258], R6 ;  /* 0x0002580601007387 */ /* 0x0001e40000100a00 */
[----:B0-----:R-:W-:Y:S01]  /*4a400*/  HMMA.16816.F32 R4, R32, R58, R40 ;  /* 0x0000003a2004723c */ /* 0x001fe20000001828 */
[----:B------:R-:W-:-:S02]  /*4a410*/  F2FP.F16.E4M3.UNPACK_B R56, R56.H1 ;  /* 0x00000038ff38723e */ /* 0x000fc400030006ff */
[----:B------:R-:W-:Y:S02]  /*4a420*/  F2FP.F16.E4M3.UNPACK_B R57, R57.H1 ;  /* 0x00000039ff39723e */ /* 0x000fe400030006ff */
[----:B------:R-:W-:-:S15]  /*4a430*/  F2FP.F16.E4M3.UNPACK_B R54, R54.H1 ;  /* 0x00000036ff36723e */ /* 0x000fde00030006ff */
[----:B------:R-:W-:-:S03]  /*4a440*/  NOP ;  /* 0x0000000000007918 */ /* 0x000fc60000000000 */
[----:B------:R-:W-:Y:S04]  /*4a450*/  STL.64 [R1+0x150], R4 ;  /* 0x0001500401007387 */ /* 0x000fe80000100a00 */
[----:B------:R0:W-:Y:S02]  /*4a460*/  STL.64 [R1+0x158], R6 ;  /* 0x0001580601007387 */ /* 0x0001e40000100a00 */
[----:B0-----:R-:W-:Y:S01]  /*4a470*/  HMMA.16816.F32 R4, R32, R56, R36 ;  /* 0x000000382004723c */ /* 0x001fe20000001824 */
[----:B------:R-:W-:Y:S01]  /*4a480*/  F2FP.F16.E4M3.UNPACK_B R55, R55.H1 ;  /* 0x00000037ff37723e */ /* 0x000fe200030006ff */
[----:B------:R-:W-:Y:S04]  /*4a490*/  STL.64 [R1+0x2f90], R58 ;  /* 0x002f903a01007387 */ /* 0x000fe80000100a00 */
[----:B------:R-:W-:-:S15]  /*4a4a0*/  STL.64 [R1+0x2f88], R56 ;  /* 0x002f883801007387 */ /* 0x000fde0000100a00 */
[----:B------:R-:W-:-:S02]  /*4a4b0*/  NOP ;  /* 0x0000000000007918 */ /* 0x000fc40000000000 */
[----:B------:R-:W-:Y:S04]  /*4a4c0*/  STL.64 [R1+0x170], R4 ;  /* 0x0001700401007387 */ /* 0x000fe80000100a00 */
[----:B------:R0:W-:Y:S02]  /*4a4d0*/  STL.64 [R1+0x178], R6 ;  /* 0x0001780601007387 */ /* 0x0001e40000100a00 */
[----:B0-----:R-:W-:Y:S01]  /*4a4e0*/  HMMA.16816.F32 R4, R32, R54, R28 ;  /* 0x000000362004723c */ /* 0x001fe2000000181c */
[----:B------:R-:W-:Y:S02]  /*4a4f0*/  F2FP.F16.E4M3.UNPACK_B R2, R2.H1 ;  /* 0x00000002ff02723e */ /* 0x000fe400030006ff */
[----:B------:R-:W-:-:S03]  /*4a500*/  F2FP.F16.E4M3.UNPACK_B R3, R3.H1 ;  /* 0x00000003ff03723e */ /* 0x000fc600030006ff */
[----:B------:R-:W-:Y:S04]  /*4a510*/  STL.64 [R1+0x2fe0], R54 ;  /* 0x002fe03601007387 */ /* 0x000fe80000100a00 */
[----:B------:R-:W-:-:S13]  /*4a520*/  STL.64 [R1+0x2fd8], R52 ;  /* 0x002fd83401007387 */ /* 0x000fda0000100a00 */
[----:B------:R-:W-:Y:S04]  /*4a530*/  STL.64 [R1+0x190], R4 ;  /* 0x0001900401007387 */ /* 0x000fe80000100a00 */
[----:B------:R0:W-:Y:S02]  /*4a540*/  STL.64 [R1+0x198], R6 ;  /* 0x0001980601007387 */ /* 0x0001e40000100a00 */
[----:B0-----:R-:W-:Y:S01]  /*4a550*/  HMMA.16816.F32 R4, R32, R2, R24 ;  /* 0x000000022004723c */ /* 0x001fe20000001818 */
[----:B------:R-:W-:Y:S02]  /*4a560*/  F2FP.F16.E4M3.UNPACK_B R8, R8.H1 ;  /* 0x00000008ff08723e */ /* 0x000fe400030006ff */
[----:B------:R-:W-:Y:S02]  /*4a570*/  F2FP.F16.E4M3.UNPACK_B R9, R9.H1 ;  /* 0x00000009ff09723e */ /* 0x000fe400030006ff */
[----:B------:R-:W-:-:S15]  /*4a580*/  F2FP.F16.E4M3.UNPACK_B R10, R10.H1 ;  /* 0x0000000aff0a723e */ /* 0x000fde00030006ff */
[----:B------:R-:W-:-:S03]  /*4a590*/  NOP ;  /* 0x0000000000007918 */ /* 0x000fc60000000000 */
[----:B------:R-:W-:Y:S04]  /*4a5a0*/  STL.64 [R1+0x1b0], R4 ;  /* 0x0001b00401007387 */ /* 0x000fe80000100a00 */
[----:B------:R0:W-:Y:S02]  /*4a5b0*/  STL.64 [R1+0x1b8], R6 ;  /* 0x0001b80601007387 */ /* 0x0001e40000100a00 */
[----:B0-----:R-:W-:Y:S01]  /*4a5c0*/  HMMA.16816.F32 R4, R32, R8, R20 ;  /* 0x000000082004723c */ /* 0x001fe20000001814 */
[----:B------:R-:W-:-:S15]  /*4a5d0*/  F2FP.F16.E4M3.UNPACK_B R11, R11.H1 ;  /* 0x0000000bff0b723e */ /* 0x000fde00030006ff */
[----:B------:R-:W-:-:S07]  /*4a5e0*/  NOP ;  /* 0x0000000000007918 */ /* 0x000fce0000000000 */
[----:B------:R-:W-:Y:S04]  /*4a5f0*/  STL.64 [R1+0x1d0], R4 ;  /* 0x0001d00401007387 */ /* 0x000fe80000100a00 */
[----:B------:R0:W-:Y:S04]  /*4a600*/  STL.64 [R1+0x1d8], R6 ;  /* 0x0001d80601007387 */ /* 0x0001e80000100a00 */
[----:B------:R-:W2:Y:S01]  /*4a610*/  LDL.LU R36, [R1+0x310] ;  /* 0x0003100001247983 */ /* 0x000ea20000300800 */
[----:B0-----:R-:W-:-:S15]  /*4a620*/  HMMA.16816.F32 R4, R32, R10, R16 ;  /* 0x0000000a2004723c */ /* 0x001fde0000001810 */
[----:B------:R-:W-:-:S08]  /*4a630*/  NOP ;  /* 0x0000000000007918 */ /* 0x000fd00000000000 */
[----:B------:R0:W-:Y:S04]  /*4a640*/  STL.64 [R1+0x1f0], R4 ;  /* 0x0001f00401007387 */ /* 0x0001e80000100a00 */
[----:B------:R1:W-:Y:S04]  /*4a650*/  STL.64 [R1+0x1f8], R6 ;  /* 0x0001f80601007387 */ /* 0x0003e80000100a00 */
[----:B------:R-:W2:Y:S04]  /*4a660*/  LDL.LU R37, [R1+0x314] ;  /* 0x0003140001257983 */ /* 0x000ea80000300800 */
[----:B------:R-:W2:Y:S04]  /*4a670*/  LDL.LU R38, [R1+0x318] ;  /* 0x0003180001267983 */ /* 0x000ea80000300800 */
[----:B------:R-:W2:Y:S04]  /*4a680*/  LDL.LU R39, [R1+0x31c] ;  /* 0x00031c0001277983 */ /* 0x000ea80000300800 */
        /* <DEDUP_REMOVED lines=8> */
[----:B0-----:R-:W2:Y:S04]  /*4a710*/  LDL.LU R4, [R1+0x220] ;  /* 0x0002200001047983 */ /* 0x001ea80000300800 */
[----:B------:R-:W2:Y:S04]  /*4a720*/  LDL.LU R5, [R1+0x224] ;  /* 0x0002240001057983 */ /* 0x000ea80000300800 */
[----:B-1----:R-:W2:Y:S04]  /*4a730*/  LDL.LU R6, [R1+0x228] ;  /* 0x0002280001067983 */ /* 0x002ea80000300800 */
[----:B------:R-:W2:Y:S04]  /*4a740*/  LDL.LU R7, [R1+0x22c] ;  /* 0x00022c0001077983 */ /* 0x000ea80000300800 */
[----:B------:R-:W3:Y:S04]  /*4a750*/  LDL.LU R14, [R1+0xe60] ;  /* 0x000e6000010e7983 */ /* 0x000ee80000300800 */
[----:B------:R-:W4:Y:S04]  /*4a760*/  LDL.LU R15, [R1+0xe64] ;  /* 0x000e6400010f7983 */ /* 0x000f280000300800 */
        /* <DEDUP_REMOVED lines=32> */
[----:B------:R-:W-:-:S02]  /*4a970*/  F2FP.F16.E4M3.UNPACK_B R12, R12.H1 ;  /* 0x0000000cff0c723e */ /* 0x000fc400030006ff */
[----:B------:R-:W-:Y:S02]  /*4a980*/  F2FP.F16.E4M3.UNPACK_B R13, R13.H1 ;  /* 0x0000000dff0d723e */ /* 0x000fe400030006ff */
[----:B---3--:R-:W-:Y:S02]  /*4a990*/  F2FP.F16.E4M3.UNPACK_B R14, R14.H1 ;  /* 0x0000000eff0e723e */ /* 0x008fe400030006ff */
[----:B----4-:R-:W-:-:S03]  /*4a9a0*/  F2FP.F16.E4M3.UNPACK_B R15, R15.H1 ;  /* 0x0000000fff0f723e */ /* 0x010fc600030006ff */
[----:B--2---:R-:W-:Y:S01]  /*4a9b0*/  HMMA.16816.F32 R4, R32, R12, R4 ;  /* 0x0000000c2004723c */ /* 0x004fe20000001804 */
[----:B------:R-:W-:Y:S02]  /*4a9c0*/  F2FP.F16.E4M3.UNPACK_B R16, R16.H1 ;  /* 0x00000010ff10723e */ /* 0x000fe400030006ff */
[----:B------:R-:W-:-:S15]  /*4a9d0*/  F2FP.F16.E4M3.UNPACK_B R17, R17.H1 ;  /* 0x00000011ff11723e */ /* 0x000fde00030006ff */
[----:B------:R-:W-:-:S05]  /*4a9e0*/  NOP ;  /* 0x0000000000007918 */ /* 0x000fca0000000000 */
[----:B------:R-:W-:Y:S01]  /*4a9f0*/  STL.64 [R1+0x420], R4 ;  /* 0x0004200401007387 */ /* 0x000fe20000100a00 */
[C---:B------:R-:W-:Y:S03]  /*4aa00*/  HMMA.16816.F32 R8, R32.reuse, R14, R8 ;  /* 0x0000000e2008723c */ /* 0x040fe60000001808 */
[----:B------:R0:W-:Y:S04]  /*4aa10*/  STL.64 [R1+0x428], R6 ;  /* 0x0004280601007387 */ /* 0x0001e80000100a00 */
[----:B0-----:R-:W2:Y:S04]  /*4aa20*/  LDL.LU R7, [R1+0x2fe8] ;  /* 0x002fe80001077983 */ /* 0x001ea80000300800 */
[----:B------:R-:W-:Y:S04]  /*4aa30*/  STL.64 [R1+0x2f38], R14 ;  /* 0x002f380e01007387 */ /* 0x000fe80000100a00 */
[----:B------:R-:W-:Y:S08]  /*4aa40*/  STL.64 [R1+0x2f30], R12 ;  /* 0x002f300c01007387 */ /* 0x000ff00000100a00 */
        /* <DEDUP_REMOVED lines=10> */
[----:B------:R-:W-:-:S05]  /*4aaf0*/  F2FP.F16.E4M3.UNPACK_B R21, R21.H1 ;  /* 0x00000015ff15723e */ /* 0x000fca00030006ff */
        /* <DEDUP_REMOVED lines=12> */
[----:B------:R-:W-:-:S05]  /*4abc0*/  F2FP.F16.E4M3.UNPACK_B R25, R25.H1 ;  /* 0x00000019ff19723e */ /* 0x000fca00030006ff */
[----:B------:R-:W-:Y:S01]  /*4abd0*/  STL.64 [R1+0x2f08], R22 ;  /* 0x002f081601007387 */ /* 0x000fe20000100a00 */
[----:B------:R-:W-:Y:S02]  /*4abe0*/  F2FP.F16.E4M3.UNPACK_B R26, R26.H1 ;  /* 0x0000001aff1a723e */ /* 0x000fe400030006ff */
[----:B------:R-:W-:Y:S01]  /*4abf0*/  F2FP.F16.E4M3.UNPACK_B R27, R27.H1 ;  /* 0x0000001bff1b723e */ /* 0x000fe200030006ff */
[----:B------:R-:W-:Y:S06]  /*4ac00*/  STL.64 [R1+0x2f00], R20 ;  /* 0x002f001401007387 */ /* 0x000fec0000100a00 */
[C---:B------:R-:W-:Y:S07]  /*4ac10*/  HMMA.16816.F32 R12, R32.reuse, R26, R36 ;  /* 0x0000001a200c723c */ /* 0x040fee0000001824 */
[----:B------:R-:W-:Y:S04]  /*4ac20*/  STL.64 [R1+0x2d0], R8 ;  /* 0x0002d00801007387 */ /* 0x000fe80000100a00 */
[----:B------:R0:W-:Y:S02]  /*4ac30*/  STL.64 [R1+0x2d8], R10 ;  /* 0x0002d80a01007387 */ /* 0x0001e40000100a00 */
[----:B0-----:R-:W-:-:S15]  /*4ac40*/  HMMA.16816.F32 R8, R32, R24, R40 ;  /* 0x000000182008723c */ /* 0x001fde0000001828 */
[----:B------:R-:W-:-:S08]  /*4ac50*/  NOP ;  /* 0x0000000000007918 */ /* 0x000fd00000000000 */
[----:B------:R0:W-:Y:S04]  /*4ac60*/  STL.64 [R1+0x2f0], R8 ;  /* 0x0002f00801007387 */ /* 0x0001e80000100a00 */
[----:B------:R1:W-:Y:S04]  /*4ac70*/  STL.64 [R1+0x2f8], R10 ;  /* 0x0002f80a01007387 */ /* 0x0003e80000100a00 */
[----:B0-----:R-:W3:Y:S04]  /*4ac80*/  LDL.LU R8, [R1+0x3f0] ;  /* 0x0003f00001087983 */ /* 0x001ee80000300800 */
[----:B------:R0:W-:Y:S04]  /*4ac90*/  STL.64 [R1+0x310], R12 ;  /* 0x0003100c01007387 */ /* 0x0001e80000100a00 */
[----:B------:R4:W-:Y:S04]  /*4aca0*/  STL.64 [R1+0x318], R14 ;  /* 0x0003180e01007387 */ /* 0x0009e80000100a00 */
[----:B------:R-:W3:Y:S04]  /*4acb0*/  LDL.LU R9, [R1+0x3f4] ;  /* 0x0003f40001097983 */ /* 0x000ee80000300800 */
[----:B-1----:R-:W3:Y:S04]  /*4acc0*/  LDL.LU R10, [R1+0x3f8] ;  /* 0x0003f800010a7983 */ /* 0x002ee80000300800 */
[----:B------:R-:W3:Y:S04]  /*4acd0*/  LDL.LU R11, [R1+0x3fc] ;  /* 0x0003fc00010b7983 */ /* 0x000ee80000300800 */
[----:B0-----:R-:W2:Y:S04]  /*4ace0*/  LDL.LU R12, [R1+0x3d0] ;  /* 0x0003d000010c7983 */ /* 0x001ea80000300800 */
[----:B------:R-:W2:Y:S04]  /*4acf0*/  LDL.LU R13, [R1+0x3d4] ;  /* 0x0003d400010d7983 */ /* 0x000ea80000300800 */
[----:B----4-:R-:W2:Y:S04]  /*4ad00*/  LDL.LU R14, [R1+0x3d8] ;  /* 0x0003d800010e7983 */ /* 0x010ea80000300800 */
[----:B------:R-:W2:Y:S04]  /*4ad10*/  LDL.LU R15, [R1+0x3dc] ;  /* 0x0003dc00010f7983 */ /* 0x000ea80000300800 */
        /* <DEDUP_REMOVED lines=8> */
[----:B------:R-:W2:Y:S04]  /*4ada0*/  LDL.LU R30, [R1+0xee0] ;  /* 0x000ee000011e7983 */ /* 0x000ea80000300800 */
        /* <DEDUP_REMOVED lines=27> */
[----:B------:R-:W-:Y:S04]  /*4af60*/  STL.64 [R1+0x2f28], R26 ;  /* 0x002f281a01007387 */ /* 0x000fe80000100a00 */
[----:B------:R0:W-:Y:S04]  /*4af70*/  STL.64 [R1+0x2f20], R24 ;  /* 0x002f201801007387 */ /* 0x0001e80000100a00 */
[----:B0-----:R-:W3:Y:S04]  /*4af80*/  LDL.LU R24, [R1+0x370] ;  /* 0x0003700001187983 */ /* 0x001ee80000300800 */
[----:B------:R-:W3:Y:S04]  /*4af90*/  LDL.LU R25, [R1+0x374] ;  /* 0x0003740001197983 */ /* 0x000ee80000300800 */
[----:B------:R-:W3:Y:S04]  /*4afa0*/  LDL.LU R26, [R1+0x378] ;  /* 0x00037800011a7983 */ /* 0x000ee80000300800 */
[----:B------:R-:W3:Y:S01]  /*4afb0*/  LDL.LU R27, [R1+0x37c] ;  /* 0x00037c00011b7983 */ /* 0x000ee20000300800 */
[----:B------:R-:W-:-:S02]  /*4afc0*/  F2FP.F16.E4M3.UNPACK_B R28, R28.H1 ;  /* 0x0000001cff1c723e */ /* 0x000fc400030006ff */
[----:B------:R-:W-:Y:S02]  /*4afd0*/  F2FP.F16.E4M3.UNPACK_B R29, R29.H1 ;  /* 0x0000001dff1d723e */ /* 0x000fe400030006ff */
[----:B--2---:R-:W-:Y:S02]  /*4afe0*/  F2FP.F16.E4M3.UNPACK_B R30, R30.H1 ;  /* 0x0000001eff1e723e */ /* 0x004fe400030006ff */
[----:B----4-:R-:W-:-:S03]  /*4aff0*/  F2FP.F16.E4M3.UNPACK_B R31, R31.H1 ;  /* 0x0000001fff1f723e */ /* 0x010fc600030006ff */
[----:B---3--:R-:W-:Y:S01]  /*4b000*/  HMMA.16816.F32 R52, R32, R28, R52 ;  /* 0x0000001c2034723c */ /* 0x008fe20000001834 */
[----:B------:R-:W-:Y:S02]  /*4b010*/  F2FP.F16.E4M3.UNPACK_B R36, R36.H1 ;  /* 0x00000024ff24723e */ /* 0x000fe400030006ff */
[----:B------:R-:W-:-:S03]  /*4b020*/  F2FP.F16.E4M3.UNPACK_B R37, R37.H1 ;  /* 0x00000025ff25723e */ /* 0x000fc600030006ff */
[C---:B------:R-:W-:Y:S01]  /*4b030*/  HMMA.16816.F32 R48, R32.reuse, R30, R48 ;  /* 0x0000001e2030723c */ /* 0x040fe20000001830 */
[----:B------:R-:W-:Y:S02]  /*4b040*/  F2FP.F16.E4M3.UNPACK_B R38, R38.H1 ;  /* 0x00000026ff26723e */ /* 0x000fe400030006ff */
[----:B------:R-:W-:Y:S02]  /*4b050*/  F2FP.F16.E4M3.UNPACK_B R39, R39.H1 ;  /* 0x00000027ff27723e */ /* 0x000fe400030006ff */
[----:B------:R-:W-:Y:S02]  /*4b060*/  F2FP.F16.E4M3.UNPACK_B R40, R40.H1 ;  /* 0x00000028ff28723e */ /* 0x000fe400030006ff */
[----:B------:R-:W-:Y:S02]  /*4b070*/  F2FP.F16.E4M3.UNPACK_B R41, R41.H1 ;  /* 0x00000029ff29723e */ /* 0x000fe400030006ff */
[----:B------:R-:W-:Y:S02]  /*4b080*/  F2FP.F16.E4M3.UNPACK_B R42, R42.H1 ;  /* 0x0000002aff2a723e */ /* 0x000fe400030006ff */
[----:B------:R-:W-:Y:S01]  /*4b090*/  F2FP.F16.E4M3.UNPACK_B R43, R43.H1 ;  /* 0x0000002bff2b723e */ /* 0x000fe200030006ff */
[----:B------:R-:W-:Y:S01]  /*4b0a0*/  HMMA.16816.F32 R20, R32, R38, R20 ;  /* 0x000000262014723c */ /* 0x000fe20000001814 */
[----:B------:R-:W-:-:S02]  /*4b0b0*/  F2FP.F16.E4M3.UNPACK_B R44, R44.H1 ;  /* 0x0000002cff2c723e */ /* 0x000fc400030006ff */
[----:B------:R-:W-:-:S03]  /*4b0c0*/  F2FP.F16.E4M3.UNPACK_B R45, R45.H1 ;  /* 0x0000002dff2d723e */ /* 0x000fc600030006ff */
[C---:B------:R-:W-:Y:S06]  /*4b0d0*/  HMMA.16816.F32 R16, R32.reuse, R40, R16 ;  /* 0x000000282010723c */ /* 0x040fec0000001810 */
[C---:B------:R-:W-:Y:S06]  /*4b0e0*/  HMMA.16816.F32 R12, R32.reuse, R42, R12 ;  /* 0x0000002a200c723c */ /* 0x040fec000000180c */
[C---:B------:R-:W-:Y:S01]  /*4b0f0*/  HMMA.16816.F32 R8, R32.reuse, R44, R8 ;  /* 0x0000002c2008723c */ /* 0x040fe20000001808 */
[----:B------:R-:W-:Y:S04]  /*4b100*/  STL.64 [R1+0x330], R52 ;  /* 0x0003303401007387 */ /* 0x000fe80000100a00 */
[----:B------:R0:W-:Y:S04]  /*4b110*/  STL.64 [R1+0x338], R54 ;  /* 0x0003383601007387 */ /* 0x0001e80000100a00 */
[----:B0-----:R-:W2:Y:S04]  /*4b120*/  LDL.LU.64 R54, [R1+0x2fe0] ;  /* 0x002fe00001367983 */ /* 0x001ea80000300a00 */
[----:B------:R-:W3:Y:S01]  /*4b130*/  LDL.LU.64 R52, [R1+0x2fd8] ;  /* 0x002fd80001347983 */ /* 0x000ee20000300a00 */
[----:B------:R-:W-:Y:S03]  /*4b140*/  HMMA.16816.F32 R24, R32, R36, R24 ;  /* 0x000000242018723c */ /* 0x000fe60000001818 */
[----:B------:R-:W-:Y:S04]  /*4b150*/  STL.64 [R1+0x350], R48 ;  /* 0x0003503001007387 */ /* 0x000fe80000100a00 */
[----:B------:R0:W-:Y:S04]  /*4b160*/  STL.64 [R1+0x358], R50 ;  /* 0x0003583201007387 */ /* 0x0001e80000100a00 */
[----:B0-----:R-:W4:Y:S04]  /*4b170*/  LDL.LU.64 R50, [R1+0x2fd0] ;  /* 0x002fd00001327983 */ /* 0x001f280000300a00 */
[----:B------:R-:W2:Y:S04]  /*4b180*/  LDL.LU.64 R48, [R1+0x2fc8] ;  /* 0x002fc80001307983 */ /* 0x000ea80000300a00 */
[----:B------:R-:W-:Y:S04]  /*4b190*/  STL.64 [R1+0x2f48], R30 ;  /* 0x002f481e01007387 */ /* 0x000fe80000100a00 */
        /* <DEDUP_REMOVED lines=13> */
[----:B------:R0:W-:Y:S04]  /*4b270*/  STL.64 [R1+0x3f0], R8 ;  /* 0x0003f00801007387 */ /* 0x0001e80000100a00 */
[----:B------:R1:W-:Y:S04]  /*4b280*/  STL.64 [R1+0x3f8], R10 ;  /* 0x0003f80a01007387 */ /* 0x0003e80000100a00 */
[----:B0-----:R-:W2:Y:S04]  /*4b290*/  LDL.LU R8, [R1+0x7d0] ;  /* 0x0007d00001087983 */ /* 0x001ea80000300800 */
[----:B------:R-:W2:Y:S04]  /*4b2a0*/  LDL.LU R9, [R1+0x7d4] ;  /* 0x0007d40001097983 */ /* 0x000ea80000300800 */
[----:B-1----:R-:W2:Y:S04]  /*4b2b0*/  LDL.LU R10, [R1+0x7d8] ;  /* 0x0007d800010a7983 */ /* 0x002ea80000300800 */
[----:B------:R-:W2:Y:S01]  /*4b2c0*/  LDL.LU R11, [R1+0x7dc] ;  /* 0x0007dc00010b7983 */ /* 0x000ea20000300800 */
[----:B---3--:R-:W-:-:S02]  /*4b2d0*/  IMAD.MOV.U32 R14, RZ, RZ, R53 ;  /* 0x000000ffff0e7224 */ /* 0x008fc400078e0035 */
[----:B------:R-:W-:Y:S02]  /*4b2e0*/  IMAD.MOV.U32 R15, RZ, RZ, R52 ;  /* 0x000000ffff0f7224 */ /* 0x000fe400078e0034 */
[----:B----4-:R-:W-:Y:S02]  /*4b2f0*/  IMAD.MOV.U32 R12, RZ, RZ, R51 ;  /* 0x000000ffff0c7224 */ /* 0x010fe400078e0033 */
[----:B------:R-:W-:Y:S01]  /*4b300*/  IMAD.MOV.U32 R13, RZ, RZ, R50 ;  /* 0x000000ffff0d7224 */ /* 0x000fe200078e0032 */
[----:B--2---:R-:W-:Y:S04]  /*4b310*/  STL.64 [R1+0x2fa0], R10 ;  /* 0x002fa00a01007387 */ /* 0x004fe80000100a00 */
[----:B------:R-:W-:Y:S04]  /*4b320*/  STL.64 [R1+0x2f98], R8 ;  /* 0x002f980801007387 */ /* 0x000fe80000100a00 */
[----:B------:R-:W-:Y:S04]  /*4b330*/  STL.64 [R1+0x2fb0], R14 ;  /* 0x002fb00e01007387 */ /* 0x000fe80000100a00 */
[----:B------:R-:W-:Y:S04]  /*4b340*/  STL.64 [R1+0x2fa8], R12 ;  /* 0x002fa80c01007387 */ /* 0x000fe80000100a00 */
[----:B------:R-:W2:Y:S04]  /*4b350*/  LDL.LU R20, [R1+0x7f0] ;  /* 0x0007f00001147983 */ /* 0x000ea80000300800 */
[----:B------:R-:W2:Y:S04]  /*4b360*/  LDL.LU R21, [R1+0x7f4] ;  /* 0x0007f40001157983 */ /* 0x000ea80000300800 */
[----:B------:R-:W3:Y:S04]  /*4b370*/  LDL.LU R22, [R1+0x7f8] ;  /* 0x0007f80001167983 */ /* 0x000ee80000300800 */
[----:B------:R-:W3:Y:S01]  /*4b380*/  LDL.LU R23, [R1+0x7fc] ;  /* 0x0007fc0001177983 */ /* 0x000ee20000300800 */
[----:B------:R-:W-:-:S02]  /*4b390*/  IMAD.MOV.U32 R27, RZ, RZ, R48 ;  /* 0x000000ffff1b7224 */ /* 0x000fc400078e0030 */
[----:B------:R-:W-:Y:S02]  /*4b3a0*/  IMAD.MOV.U32 R26, RZ, RZ, R49 ;  /* 0x000000ffff1a7224 */ /* 0x000fe400078e0031 */
[----:B------:R-:W-:Y:S02]  /*4b3b0*/  IMAD R5, R5, 0x100, R60 ;  /* 0x0000010005057824 */ /* 0x000fe400078e023c */
[----:B------:R-:W-:Y:S02]  /*4b3c0*/  IMAD.MOV.U32 R24, RZ, RZ, R7 ;  /* 0x000000ffff187224 */ /* 0x000fe400078e0007 */
[----:B------:R-:W-:Y:S02]  /*4b3d0*/  IMAD R6, R6, 0x100, R61 ;  /* 0x0000010006067824 */ /* 0x000fe400078e023d */
[----:B------:R-:W-:Y:S01]  /*4b3e0*/  IMAD.MOV.U32 R25, RZ, RZ, R0 ;  /* 0x000000ffff197224 */ /* 0x000fe200078e0000 */
[----:B---3--:R-:W-:Y:S04]  /*4b3f0*/  STL.64 [R1+0x2fc0], R22 ;  /* 0x002fc01601007387 */ /* 0x008fe80000100a00 */
[----:B--2---:R0:W-:Y:S04]  /*4b400*/  STL.64 [R1+0x2fb8], R20 ;  /* 0x002fb81401007387 */ /* 0x0041e80000100a00 */
[----:B------:R-:W2:Y:S04]  /*4b410*/  LDL.LU R28, [R1+0x800] ;  /* 0x00080000011c7983 */ /* 0x000ea80000300800 */
[----:B------:R-:W2:Y:S04]  /*4b420*/  LDL.LU R29, [R1+0x804] ;  /* 0x00080400011d7983 */ /* 0x000ea80000300800 */
[----:B------:R-:W2:Y:S04]  /*4b430*/  LDL.LU R30, [R1+0x808] ;  /* 0x00080800011e7983 */ /* 0x000ea80000300800 */
[----:B------:R-:W2:Y:S04]  /*4b440*/  LDL.LU R31, [R1+0x80c] ;  /* 0x00080c00011f7983 */ /* 0x000ea80000300800 */
[----:B0-----:R-:W3:Y:S04]  /*4b450*/  LDL.LU R20, [R1+0x410] ;  /* 0x0004100001147983 */ /* 0x001ee80000300800 */
[----:B------:R-:W3:Y:S04]  /*4b460*/  LDL.LU R21, [R1+0x414] ;  /* 0x0004140001157983 */ /* 0x000ee80000300800 */
[----:B------:R-:W3:Y:S04]  /*4b470*/  LDL.LU R22, [R1+0x418] ;  /* 0x0004180001167983 */ /* 0x000ee80000300800 */
        /* <DEDUP_REMOVED lines=23> */
[----:B------:R-:W-:-:S02]  /*4b5f0*/  F2FP.F16.E4M3.UNPACK_B R46, R46.H1 ;  /* 0x0000002eff2e723e */ /* 0x000fc400030006ff */
[----:B------:R-:W-:Y:S01]  /*4b600*/  F2FP.F16.E4M3.UNPACK_B R47, R47.H1 ;  /* 0x0000002fff2f723e */ /* 0x000fe200030006ff */
[----:B------:R-:W2:Y:S04]  /*4b610*/  LDL R42, [R1+0x30] ;  /* 0x00003000012a7983 */ /* 0x000ea80000100800 */
[----:B------:R-:W2:Y:S04]  /*4b620*/  LDL R43, [R1+0x34] ;  /* 0x00003400012b7983 */ /* 0x000ea80000100800 */
[----:B------:R-:W2:Y:S04]  /*4b630*/  LDL.LU R16, [R1+0x7e0] ;  /* 0x0007e00001107983 */ /* 0x000ea80000300800 */
[----:B------:R-:W2:Y:S04]  /*4b640*/  LDL.LU R17, [R1+0x7e4] ;  /* 0x0007e40001117983 */ /* 0x000ea80000300800 */
[----:B------:R-:W2:Y:S04]  /*4b650*/  LDL.LU R18, [R1+0x7e8] ;  /* 0x0007e80001127983 */ /* 0x000ea80000300800 */
[----:B------:R-:W2:Y:S04]  /*4b660*/  LDL.LU R19, [R1+0x7ec] ;  /* 0x0007ec0001137983 */ /* 0x000ea80000300800 */
[----:B------:R-:W2:Y:S04]  /*4b670*/  LDL.LU R56, [R1+0x880] ;  /* 0x0008800001387983 */ /* 0x000ea80000300800 */
[----:B------:R-:W2:Y:S01]  /*4b680*/  LDL.LU R57, [R1+0x884] ;  /* 0x0008840001397983 */ /* 0x000ea20000300800 */
[----:B------:R-:W-:-:S03]  /*4b690*/  IMAD R4, R4, 0x100, R59 ;  /* 0x0000010004047824 */ /* 0x000fc600078e023b */
[----:B------:R-:W2:Y:S04]  /*4b6a0*/  LDL.LU R58, [R1+0x888] ;  /* 0x00088800013a7983 */ /* 0x000ea80000300800 */
[----:B------:R-:W2:Y:S01]  /*4b6b0*/  LDL.LU R59, [R1+0x88c] ;  /* 0x00088c00013b7983 */ /* 0x000ea20000300800 */
[----:B---3--:R-:W-:Y:S01]  /*4b6c0*/  HMMA.16816.F32 R20, R32, R46, R20 ;  /* 0x0000002e2014723c */ /* 0x008fe20000001814 */
[----:B----4-:R-:W-:Y:S02]  /*4b6d0*/  F2FP.F16.E4M3.UNPACK_B R48, R48.H1 ;  /* 0x00000030ff30723e */ /* 0x010fe400030006ff */
[----:B--2---:R-:W-:Y:S02]  /*4b6e0*/  F2FP.F16.E4M3.UNPACK_B R49, R49.H1 ;  /* 0x00000031ff31723e */ /* 0x004fe400030006ff */
[----:B------:R-:W-:-:S02]  /*4b6f0*/  F2FP.F16.E4M3.UNPACK_B R50, R50.H1 ;  /* 0x00000032ff32723e */ /* 0x000fc400030006ff */
[----:B------:R-:W-:-:S03]  /*4b700*/  F2FP.F16.E4M3.UNPACK_B R51, R51.H1 ;  /* 0x00000033ff33723e */ /* 0x000fc600030006ff */
[C---:B------:R-:W-:Y:S06]  /*4b710*/  HMMA.16816.F32 R12, R32.reuse, R48, R12 ;  /* 0x00000030200c723c */ /* 0x040fec000000180c */
[----:B------:R-:W-:Y:S07]  /*4b720*/  HMMA.16816.F32 R8, R32, R50, R8 ;  /* 0x000000322008723c */ /* 0x000fee0000001808 */
[----:B------:R-:W-:Y:S04]  /*4b730*/  STL.64 [R1+0x940], R20 ;  /* 0x0009401401007387 */ /* 0x000fe80000100a00 */
[----:B------:R0:W-:Y:S01]  /*4b740*/  STL.64 [R1+0x948], R22 ;  /* 0x0009481601007387 */ /* 0x0001e20000100a00 */
[----:B------:R-:W-:-:S03]  /*4b750*/  IMAD R7, R7, 0x100, R60 ;  /* 0x0000010007077824 */ /* 0x000fc600078e023c */
[----:B0-----:R-:W2:Y:S04]  /*4b760*/  LDL.LU.64 R22, [R1+0x2fc0] ;  /* 0x002fc00001167983 */ /* 0x001ea80000300a00 */
[----:B------:R-:W2:Y:S04]  /*4b770*/  LDL.LU.64 R20, [R1+0x2fb8] ;  /* 0x002fb80001147983 */ /* 0x000ea80000300a00 */
[----:B------:R-:W-:Y:S04]  /*4b780*/  STL.64 [R1+0x2ec8], R46 ;  /* 0x002ec82e01007387 */ /* 0x000fe80000100a00 */
[----:B------:R0:W-:Y:S01]  /*4b790*/  STL.64 [R1+0x2ec0], R44 ;  /* 0x002ec02c01007387 */ /* 0x0001e20000100a00 */
[----:B------:R-:W-:-:S03]  /*4b7a0*/  F2FP.F16.E4M3.UNPACK_B R60, R61.H1 ;  /* 0x0000003dff3c723e */ /* 0x000fc600030006ff */
[----:B0-----:R-:W3:Y:S04]  /*4b7b0*/  LDL.LU R44, [R1+0x820] ;  /* 0x00082000012c7983 */ /* 0x001ee80000300800 */
[----:B------:R-:W3:Y:S04]  /*4b7c0*/  LDL.LU R45, [R1+0x824] ;  /* 0x00082400012d7983 */ /* 0x000ee80000300800 */
[----:B------:R-:W3:Y:S04]  /*4b7d0*/  LDL.LU R46, [R1+0x828] ;  /* 0x00082800012e7983 */ /* 0x000ee80000300800 */
[----:B------:R-:W3:Y:S04]  /*4b7e0*/  LDL.LU R47, [R1+0x82c] ;  /* 0x00082c00012f7983 */ /* 0x000ee80000300800 */
[----:B------:R-:W-:Y:S04]  /*4b7f0*/  STL.64 [R1+0x450], R12 ;  /* 0x0004500c01007387 */ /* 0x000fe80000100a00 */
[----:B------:R0:W-:Y:S04]  /*4b800*/  STL.64 [R1+0x458], R14 ;  /* 0x0004580e01007387 */ /* 0x0001e80000100a00 */
[----:B0-----:R-:W4:Y:S04]  /*4b810*/  LDL.LU.64 R14, [R1+0x2fb0] ;  /* 0x002fb000010e7983 */ /* 0x001f280000300a00 */
[----:B------:R-:W2:Y:S04]  /*4b820*/  LDL.LU.64 R12, [R1+0x2fa8] ;  /* 0x002fa800010c7983 */ /* 0x000ea80000300a00 */
[----:B------:R-:W-:Y:S04]  /*4b830*/  STL.64 [R1+0xd90], R8 ;  /* 0x000d900801007387 */ /* 0x000fe80000100a00 */
[----:B------:R0:W-:Y:S04]  /*4b840*/  STL.64 [R1+0xd98], R10 ;  /* 0x000d980a01007387 */ /* 0x0001e80000100a00 */
[----:B0-----:R-:W4:Y:S04]  /*4b850*/  LDL.LU.64 R10, [R1+0x2fa0] ;  /* 0x002fa000010a7983 */ /* 0x001f280000300a00 */
[----:B------:R-:W4:Y:S04]  /*4b860*/  LDL.LU.64 R8, [R1+0x2f98] ;  /* 0x002f980001087983 */ /* 0x000f280000300a00 */
[----:B------:R-:W-:Y:S04]  /*4b870*/  STL.64 [R1+0x2ed8], R50 ;  /* 0x002ed83201007387 */ /* 0x000fe80000100a00 */
[----:B------:R-:W-:Y:S04]  /*4b880*/  STL [R1+0x20], R60 ;  /* 0x0000203c01007387 */ /* 0x000fe80000100800 */
[----:B------:R0:W-:Y:S04]  /*4b890*/  STL.64 [R1+0x2ed0], R48 ;  /* 0x002ed03001007387 */ /* 0x0001e80000100a00 */
[----:B0-----:R-:W3:Y:S04]  /*4b8a0*/  LDL.LU R48, [R1+0x830] ;  /* 0x0008300001307983 */ /* 0x001ee80000300800 */
[----:B------:R-:W3:Y:S04]  /*4b8b0*/  LDL.LU R49, [R1+0x834] ;  /* 0x0008340001317983 */ /* 0x000ee80000300800 */
[----:B------:R-:W3:Y:S04]  /*4b8c0*/  LDL.LU R50, [R1+0x838] ;  /* 0x0008380001327983 */ /* 0x000ee80000300800 */
[----:B------:R-:W3:Y:S01]  /*4b8d0*/  LDL.LU R51, [R1+0x83c] ;  /* 0x00083c0001337983 */ /* 0x000ee20000300800 */
[----:B------:R-:W-:-:S02]  /*4b8e0*/  F2FP.F16.E4M3.UNPACK_B R52, R52.H1 ;  /* 0x00000034ff34723e */ /* 0x000fc400030006ff */
[----:B------:R-:W-:Y:S02]  /*4b8f0*/  F2FP.F16.E4M3.UNPACK_B R53, R53.H1 ;  /* 0x00000035ff35723e */ /* 0x000fe400030006ff */
[----:B------:R-:W-:-:S05]  /*4b900*/  F2FP.F16.E4M3.UNPACK_B R61, R0.H1 ;  /* 0x00000000ff3d723e */ /* 0x000fca00030006ff */
[----:B------:R-:W-:Y:S01]  /*4b910*/  HMMA.16816.F32 R56, R32, R52, R56 ;  /* 0x000000342038723c */ /* 0x000fe20000001838 */
[----:B------:R-:W-:Y:S01]  /*4b920*/  STL [R1+0x24], R61 ;  /* 0x0000243d01007387 */ /* 0x000fe20000100800 */
[----:B------:R-:W-:Y:S02]  /*4b930*/  IMAD.MOV.U32 R40, RZ, RZ, R60 ;  /* 0x000000ffff287224 */ /* 0x000fe400078e003c */
[----:B------:R-:W-:-:S15]  /*4b940*/  IMAD.MOV.U32 R0, RZ, RZ, R61 ;  /* 0x000000ffff007224 */ /* 0x000fde00078e003d */
[----:B------:R-:W-:-:S04]  /*4b950*/  NOP ;  /* 0x0000000000007918 */ /* 0x000fc80000000000 */
[----:B------:R-:W-:Y:S04]  /*4b960*/  STL.64 [R1+0xd70], R56 ;  /* 0x000d703801007387 */ /* 0x000fe80000100a00 */
[----:B------:R0:W-:Y:S04]  /*4b970*/  STL.64 [R1+0xd78], R58 ;  /* 0x000d783a01007387 */ /* 0x0001e80000100a00 */
[----:B0-----:R-:W4:Y:S04]  /*4b980*/  LDL.LU.64 R58, [R1+0x2f90] ;  /* 0x002f9000013a7983 */ /* 0x001f280000300a00 */
[----:B------:R-:W4:Y:S04]  /*4b990*/  LDL.LU.64 R56, [R1+0x2f88] ;  /* 0x002f880001387983 */ /* 0x000f280000300a00 */
[----:B------:R-:W-:Y:S04]  /*4b9a0*/  STL.64 [R1+0x2f78], R54 ;  /* 0x002f783601007387 */ /* 0x000fe80000100a00 */
[----:B------:R-:W-:Y:S01]  /*4b9b0*/  STL.64 [R1+0x2f70], R52 ;  /* 0x002f703401007387 */ /* 0x000fe20000100a00 */
[----:B---3--:R-:W-:-:S15]  /*4b9c0*/  HMMA.16816.F32 R32, R32, R60, R48 ;  /* 0x0000003c2020723c */ /* 0x008fde0000001830 */
[----:B------:R-:W-:-:S08]  /*4b9d0*/  NOP ;  /* 0x0000000000007918 */ /* 0x000fd00000000000 */
[----:B------:R-:W-:Y:S04]  /*4b9e0*/  STL.64 [R1+0xd20], R32 ;  /* 0x000d202001007387 */ /* 0x000fe80000100a00 */
[----:B------:R0:W-:Y:S04]  /*4b9f0*/  STL.64 [R1+0xd28], R34 ;  /* 0x000d282201007387 */ /* 0x0001e80000100a00 */
[----:B------:R-:W3:Y:S01]  /*4ba00*/  LDL.LU.64 R60, [R1+0x2f80] ;  /* 0x002f8000013c7983 */ /* 0x000ee20000300a00 */
[----:B------:R-:W-:Y:S02]  /*4ba10*/  F2FP.F16.E4M3.UNPACK_B R4, R4 ;  /* 0x00000004ff04723e */ /* 0x000fe400020006ff */
[----:B------:R-:W-:-:S02]  /*4ba20*/  F2FP.F16.E4M3.UNPACK_B R5, R5 ;  /* 0x00000005ff05723e */ /* 0x000fc400020006ff */
[----:B------:R-:W-:Y:S02]  /*4ba30*/  F2FP.F16.E4M3.UNPACK_B R6, R6 ;  /* 0x00000006ff06723e */ /* 0x000fe400020006ff */
[----:B------:R-:W-:-:S07]  /*4ba40*/  F2FP.F16.E4M3.UNPACK_B R7, R7 ;  /* 0x00000007ff07723e */ /* 0x000fce00020006ff */
[C---:B------:R-:W-:Y:S06]  /*4ba50*/  HMMA.16816.F32 R44, R4.reuse, R42, R44 ;  /* 0x0000002a042c723c */ /* 0x040fec000000182c */
[C---:B0-----:R-:W-:Y:S06]  /*4ba60*/  HMMA.16816.F32 R32, R4.reuse, R24, R36 ;  /* 0x000000180420723c */ /* 0x041fec0000001824 */
[C---:B------:R-:W-:Y:S06]  /*4ba70*/  HMMA.16816.F32 R24, R4.reuse, R26, R28 ;  /* 0x0000001a0418723c */ /* 0x040fec000000181c */
[C---:B--2---:R-:W-:Y:S06]  /*4ba80*/  HMMA.16816.F32 R20, R4.reuse, R12, R20 ;  /* 0x0000000c0414723c */ /* 0x044fec0000001814 */
[C---:B----4-:R-:W-:Y:S01]  /*4ba90*/  HMMA.16816.F32 R12, R4.reuse, R14, R16 ;  /* 0x0000000e040c723c */ /* 0x050fe20000001810 */
[----:B------:R-:W-:Y:S04]  /*4baa0*/  STL.64 [R1+0xd10], R44 ;  /* 0x000d102c01007387 */ /* 0x000fe80000100a00 */
[----:B------:R-:W-:Y:S04]  /*4bab0*/  STL.64 [R1+0xd18], R46 ;  /* 0x000d182e01007387 */ /* 0x000fe80000100a00 */
[----:B------:R0:W-:Y:S04]  /*4bac0*/  STL.64 [R1+0xd00], R32 ;  /* 0x000d002001007387 */ /* 0x0001e80000100a00 */
[----:B------:R1:W-:Y:S04]  /*4bad0*/  STL.64 [R1+0xd08], R34 ;  /* 0x000d082201007387 */ /* 0x0003e80000100a00 */
[----:B------:R-:W-:Y:S04]  /*4bae0*/  STL.64 [R1+0xcf0], R24 ;  /* 0x000cf01801007387 */ /* 0x000fe80000100a00 */
[----:B------:R-:W-:Y:S04]  /*4baf0*/  STL.64 [R1+0xcf8], R26 ;  /* 0x000cf81a01007387 */ /* 0x000fe80000100a00 */
[----:B------:R2:W-:Y:S04]  /*4bb00*/  STL.64 [R1+0xce0], R20 ;  /* 0x000ce01401007387 */ /* 0x0005e80000100a00 */
[----:B------:R4:W-:Y:S04]  /*4bb10*/  STL.64 [R1+0xce8], R22 ;  /* 0x000ce81601007387 */ /* 0x0009e80000100a00 */
[----:B------:R-:W4:Y:S04]  /*4bb20*/  LDL.LU R48, [R1+0x6e0] ;  /* 0x0006e00001307983 */ /* 0x000f280000300800 */
[----:B------:R-:W-:Y:S04]  /*4bb30*/  STL.64 [R1+0xcd0], R12 ;  /* 0x000cd00c01007387 */ /* 0x000fe80000100a00 */
[----:B------:R-:W-:Y:S01]  /*4bb40*/  STL.64 [R1+0xcd8], R14 ;  /* 0x000cd80e01007387 */ /* 0x000fe20000100a00 */
[----:B---3--:R-:W-:-:S15]  /*4bb50*/  HMMA.16816.F32 R8, R4, R60, R8 ;  /* 0x0000003c0408723c */ /* 0x008fde0000001808 */
[----:B------:R-:W-:-:S08]  /*4bb60*/  NOP ;  /* 0x0000000000007918 */ /* 0x000fd00000000000 */
[----:B------:R3:W-:Y:S04]  /*4bb70*/  STL.64 [R1+0xcc0], R8 ;  /* 0x000cc00801007387 */ /* 0x0007e80000100a00 */
[----:B------:R3:W-:Y:S04]  /*4bb80*/  STL.64 [R1+0xcc8], R10 ;  /* 0x000cc80a01007387 */ /* 0x0007e80000100a00 */
[----:B------:R-:W3:Y:S04]  /*4bb90*/  LDL.LU R49, [R1+0x6e4] ;  /* 0x0006e40001317983 */ /* 0x000ee80000300800 */
[----:B------:R-:W3:Y:S04]  /*4bba0*/  LDL.LU R50, [R1+0x6e8] ;  /* 0x0006e80001327983 */ /* 0x000ee80000300800 */
[----:B------:R-:W3:Y:S04]  /*4bbb0*/  LDL.LU R51, [R1+0x6ec] ;  /* 0x0006ec0001337983 */ /* 0x000ee80000300800 */
[----:B0-----:R-:W3:Y:S04]  /*4bbc0*/  LDL.LU R32, [R1+0x6f0] ;  /* 0x0006f00001207983 */ /* 0x001ee80000300800 */
[----:B------:R-:W3:Y:S04]  /*4bbd0*/  LDL.LU R33, [R1+0x6f4] ;  /* 0x0006f40001217983 */ /* 0x000ee80000300800 */
[----:B-1----:R-:W3:Y:S04]  /*4bbe0*/  LDL.LU R34, [R1+0x6f8] ;  /* 0x0006f80001227983 */ /* 0x002ee80000300800 */
[----:B------:R-:W3:Y:S04]  /*4bbf0*/  LDL.LU R35, [R1+0x6fc] ;  /* 0x0006fc0001237983 */ /* 0x000ee80000300800 */
[----:B------:R-:W3:Y:S04]  /*4bc00*/  LDL.LU R52, [R1+0x7c0] ;  /* 0x0007c00001347983 */ /* 0x000ee80000300800 */
[----:B------:R-:W3:Y:S04]  /*4bc10*/  LDL.LU R53, [R1+0x7c4] ;  /* 0x0007c40001357983 */ /* 0x000ee80000300800 */
[----:B------:R-:W3:Y:S04]  /*4bc20*/  LDL.LU R54, [R1+0x7c8] ;  /* 0x0007c80001367983 */ /* 0x000ee80000300800 */
[----:B------:R-:W3:Y:S04]  /*4bc30*/  LDL.LU R55, [R1+0x7cc] ;  /* 0x0007cc0001377983 */ /* 0x000ee80000300800 */
[----:B--2---:R-:W2:Y:S04]  /*4bc40*/  LDL.LU R20, [R1+0x7b0] ;  /* 0x0007b00001147983 */ /* 0x004ea80000300800 */
[----:B------:R-:W2:Y:S04]  /*4bc50*/  LDL.LU R21, [R1+0x7b4] ;  /* 0x0007b40001157983 */ /* 0x000ea80000300800 */
[----:B----4-:R-:W2:Y:S04]  /*4bc60*/  LDL.LU R22, [R1+0x7b8] ;  /* 0x0007b80001167983 */ /* 0x010ea80000300800 */
        /* <DEDUP_REMOVED lines=13> */
[----:B---3--:R-:W3:Y:S04]  /*4bd40*/  LDL.LU R8, [R1+0x790] ;  /* 0x0007900001087983 */ /* 0x008ee80000300800 */
[----:B------:R-:W3:Y:S04]  /*4bd50*/  LDL.LU R9, [R1+0x794] ;  /* 0x0007940001097983 */ /* 0x000ee80000300800 */
[----:B------:R-:W3:Y:S04]  /*4bd60*/  LDL.LU R10, [R1+0x798] ;  /* 0x00079800010a7983 */ /* 0x000ee80000300800 */
        /* <DEDUP_REMOVED lines=13> */
[----:B------:R-:W-:Y:S01]  /*4be40*/  STL.64 [R1+0x2eb0], R60 ;  /* 0x002eb03c01007387 */ /* 0x000fe20000100a00 */
[----:B------:R-:W-:-:S15]  /*4be50*/  HMMA.16816.F32 R52, R4, R58, R52 ;  /* 0x0000003a0434723c */ /* 0x000fde0000001834 */
[----:B------:R-:W-:-:S08]  /*4be60*/  NOP ;  /* 0x0000000000007918 */ /* 0x000fd00000000000 */
[----:B------:R-:W-:Y:S04]  /*4be70*/  STL.64 [R1+0xcb0], R52 ;  /* 0x000cb03401007387 */ /* 0x000fe80000100a00 */
[----:B------:R0:W-:Y:S04]  /*4be80*/  STL.64 [R1+0xcb8], R54 ;  /* 0x000cb83601007387 */ /* 0x0001e80000100a00 */
[----:B0-----:R-:W4:Y:S04]  /*4be90*/  LDL.LU.64 R54, [R1+0x2f78] ;  /* 0x002f780001367983 */ /* 0x001f280000300a00 */
[----:B------:R-:W4:Y:S01]  /*4bea0*/  LDL.LU.64 R52, [R1+0x2f70] ;  /* 0x002f700001347983 */ /* 0x000f220000300a00 */
[C---:B--2---:R-:W-:Y:S06]  /*4beb0*/  HMMA.16816.F32 R20, R4.reuse, R56, R20 ;  /* 0x000000380414723c */ /* 0x044fec0000001814 */
[----:B---3--:R-:W-:-:S15]  /*4bec0*/  HMMA.16816.F32 R8, R4, R2, R8 ;  /* 0x000000020408723c */ /* 0x008fde0000001808 */
[----:B------:R-:W-:-:S02]  /*4bed0*/  NOP ;  /* 0x0000000000007918 */ /* 0x000fc40000000000 */
[----:B------:R0:W-:Y:S04]  /*4bee0*/  STL.64 [R1+0xca0], R20 ;  /* 0x000ca01401007387 */ /* 0x0001e80000100a00 */
[----:B------:R1:W-:Y:S04]  /*4bef0*/  STL.64 [R1+0xca8], R22 ;  /* 0x000ca81601007387 */ /* 0x0003e80000100a00 */
[----:B0-----:R-:W2:Y:S04]  /*4bf00*/  LDL.LU R20, [R1+0x740] ;  /* 0x0007400001147983 */ /* 0x001ea80000300800 */
[----:B------:R-:W2:Y:S04]  /*4bf10*/  LDL.LU R21, [R1+0x744] ;  /* 0x0007440001157983 */ /* 0x000ea80000300800 */
[----:B-1----:R-:W2:Y:S04]  /*4bf20*/  LDL.LU R22, [R1+0x748] ;  /* 0x0007480001167983 */ /* 0x002ea80000300800 */
[----:B------:R-:W2:Y:S04]  /*4bf30*/  LDL.LU R23, [R1+0x74c] ;  /* 0x00074c0001177983 */ /* 0x000ea80000300800 */
[----:B------:R-:W-:Y:S04]  /*4bf40*/  STL.64 [R1+0x2e78], R58 ;  /* 0x002e783a01007387 */ /* 0x000fe80000100a00 */
[----:B------:R0:W-:Y:S04]  /*4bf50*/  STL.64 [R1+0x2e70], R56 ;  /* 0x002e703801007387 */ /* 0x0001e80000100a00 */
[----:B0-----:R-:W3:Y:S04]  /*4bf60*/  LDL.LU R56, [R1+0x700] ;  /* 0x0007000001387983 */ /* 0x001ee80000300800 */
[----:B------:R-:W3:Y:S04]  /*4bf70*/  LDL.LU R57, [R1+0x704] ;  /* 0x0007040001397983 */ /* 0x000ee80000300800 */
[----:B------:R-:W3:Y:S04]  /*4bf80*/  LDL.LU R58, [R1+0x708] ;  /* 0x00070800013a7983 */ /* 0x000ee80000300800 */
[----:B------:R-:W3:Y:S01]  /*4bf90*/  LDL.LU R59, [R1+0x70c] ;  /* 0x00070c00013b7983 */ /* 0x000ee20000300800 */
[----:B----4-:R-:W-:-:S15]  /*4bfa0*/  HMMA.16816.F32 R36, R4, R54, R36 ;  /* 0x000000360424723c */ /* 0x010fde0000001824 */
[----:B------:R-:W-:-:S08]  /*4bfb0*/  NOP ;  /* 0x0000000000007918 */ /* 0x000fd00000000000 */
[----:B------:R-:W-:Y:S04]  /*4bfc0*/  STL.64 [R1+0xc90], R36 ;  /* 0x000c902401007387 */ /* 0x000fe80000100a00 */
[----:B------:R0:W-:Y:S04]  /*4bfd0*/  STL.64 [R1+0xc98], R38 ;  /* 0x000c982601007387 */ /* 0x0001e80000100a00 */
[----:B0-----:R-:W4:Y:S04]  /*4bfe0*/  LDL.LU.64 R38, [R1+0x2f68] ;  /* 0x002f680001267983 */ /* 0x001f280000300a00 */
[----:B------:R-:W4:Y:S04]  /*4bff0*/  LDL.LU.64 R36, [R1+0x2f60] ;  /* 0x002f600001247983 */ /* 0x000f280000300a00 */
[----:B------:R-:W-:Y:S04]  /*4c000*/  STL.64 [R1+0x2ef8], R54 ;  /* 0x002ef83601007387 */ /* 0x000fe80000100a00 */
[----:B------:R0:W-:Y:S04]  /*4c010*/  STL.64 [R1+0x2ef0], R52 ;  /* 0x002ef03401007387 */ /* 0x0001e80000100a00 */
[----:B0-----:R-:W3:Y:S04]  /*4c020*/  LDL.LU R52, [R1+0x710] ;  /* 0x0007100001347983 */ /* 0x001ee80000300800 */
[----:B------:R-:W3:Y:S04]  /*4c030*/  LDL.LU R53, [R1+0x714] ;  /* 0x0007140001357983 */ /* 0x000ee80000300800 */
[----:B------:R-:W3:Y:S04]  /*4c040*/  LDL.LU R54, [R1+0x718] ;  /* 0x0007180001367983 */ /* 0x000ee80000300800 */
[----:B------:R-:W3:Y:S04]  /*4c050*/  LDL.LU R55, [R1+0x71c] ;  /* 0x00071c0001377983 */ /* 0x000ee80000300800 */
[----:B------:R-:W-:Y:S04]  /*4c060*/  STL.64 [R1+0xc80], R8 ;  /* 0x000c800801007387 */ /* 0x000fe80000100a00 */
[----:B------:R0:W-:Y:S04]  /*4c070*/  STL.64 [R1+0xc88], R10 ;  /* 0x000c880a01007387 */ /* 0x0001e80000100a00 */
[----:B0-----:R-:W2:Y:S04]  /*4c080*/  LDL.LU.64 R10, [R1+0x2f58] ;  /* 0x002f5800010a7983 */ /* 0x001ea80000300a00 */
[----:B------:R-:W4:Y:S02]  /*4c090*/  LDL.LU.64 R8, [R1+0x2f50] ;  /* 0x002f500001087983 */ /* 0x000f240000300a00 */
[C---:B----4-:R-:W-:Y:S06]  /*4c0a0*/  HMMA.16816.F32 R28, R4.reuse, R8, R28 ;  /* 0x00000008041c723c */ /* 0x050fec000000181c */
[----:B--2---:R-:W-:-:S15]  /*4c0b0*/  HMMA.16816.F32 R12, R4, R10, R12 ;  /* 0x0000000a040c723c */ /* 0x004fde000000180c */
[----:B------:R-:W-:-:S02]  /*4c0c0*/  NOP ;  /* 0x0000000000007918 */ /* 0x000fc40000000000 */
[----:B------:R-:W-:Y:S04]  /*4c0d0*/  STL.64 [R1+0xc70], R28 ;  /* 0x000c701c01007387 */ /* 0x000fe80000100a00 */
[----:B------:R0:W-:Y:S04]  /*4c0e0*/  STL.64 [R1+0xc78], R30 ;  /* 0x000c781e01007387 */ /* 0x0001e80000100a00 */
[----:B0-----:R-:W2:Y:S04]  /*4c0f0*/  LDL.LU.64 R30, [R1+0x2f48] ;  /* 0x002f4800011e7983 */ /* 0x001ea80000300a00 */
[----:B------:R-:W4:Y:S04]  /*4c100*/  LDL.LU.64 R28, [R1+0x2f40] ;  /* 0x002f4000011c7983 */ /* 0x000f280000300a00 */
[----:B------:R-:W-:Y:S04]  /*4c110*/  STL.64 [R1+0xc60], R12 ;  /* 0x000c600c01007387 */ /* 0x000fe80000100a00 */
[----:B------:R0:W-:Y:S04]  /*4c120*/  STL.64 [R1+0xc68], R14 ;  /* 0x000c680e01007387 */ /* 0x0001e80000100a00 */
[----:B0-----:R-:W3:Y:S04]  /*4c130*/  LDL.LU.64 R14, [R1+0x2f38] ;  /* 0x002f3800010e7983 */ /* 0x001ee80000300a00 */
[----:B------:R-:W2:Y:S04]  /*4c140*/  LDL.LU.64 R12, [R1+0x2f30] ;  /* 0x002f3000010c7983 */ /* 0x000ea80000300a00 */
[----:B------:R-:W-:Y:S04]  /*4c150*/  STL.64 [R1+0x2e68], R10 ;  /* 0x002e680a01007387 */ /* 0x000fe80000100a00 */
[----:B------:R0:W-:Y:S04]  /*4c160*/  STL.64 [R1+0x2e60], R8 ;  /* 0x002e600801007387 */ /* 0x0001e80000100a00 */
[----:B0-----:R-:W4:Y:S04]  /*4c170*/  LDL.LU R8, [R1+0x720] ;  /* 0x0007200001087983 */ /* 0x001f280000300800 */
[----:B------:R-:W4:Y:S04]  /*4c180*/  LDL.LU R9, [R1+0x724] ;  /* 0x0007240001097983 */ /* 0x000f280000300800 */
[----:B------:R-:W4:Y:S04]  /*4c190*/  LDL.LU R10, [R1+0x728] ;  /* 0x00072800010a7983 */ /* 0x000f280000300800 */
[----:B------:R-:W4:Y:S01]  /*4c1a0*/  LDL.LU R11, [R1+0x72c] ;  /* 0x00072c00010b7983 */ /* 0x000f220000300800 */
        /* <DEDUP_REMOVED lines=13> */
[----:B0-----:R-:W4:Y:S04]  /*4c280*/  LDL.LU R12, [R1+0x730] ;  /* 0x00073000010c7983 */ /* 0x001f280000300800 */
[----:B------:R-:W4:Y:S04]  /*4c290*/  LDL.LU R13, [R1+0x734] ;  /* 0x00073400010d7983 */ /* 0x000f280000300800 */
[----:B------:R-:W4:Y:S04]  /*4c2a0*/  LDL.LU R14, [R1+0x738] ;  /* 0x00073800010e7983 */ /* 0x000f280000300800 */
[----:B------:R-:W4:Y:S01]  /*4c2b0*/  LDL.LU R15, [R1+0x73c] ;  /* 0x00073c00010f7983 */ /* 0x000f220000300800 */
        /* <DEDUP_REMOVED lines=8> */
[----:B------:R-:W-:-:S13]  /*4c340*/  STL.64 [R1+0x2e90], R16 ;  /* 0x002e901001007387 */ /* 0x000fda0000100a00 */
[----:B------:R-:W-:Y:S04]  /*4c350*/  STL.64 [R1+0xc10], R12 ;  /* 0x000c100c01007387 */ /* 0x000fe80000100a00 */
[----:B------:R3:W-:Y:S02]  /*4c360*/  STL.64 [R1+0xc18], R14 ;  /* 0x000c180e01007387 */ /* 0x0007e40000100a00 */
[C---:B---3--:R-:W-:Y:S06]  /*4c370*/  HMMA.16816.F32 R12, R4.reuse, R20, R8 ;  /* 0x00000014040c723c */ /* 0x048fec0000001808 */
[C---:B--2---:R-:W-:Y:S06]  /*4c380*/  HMMA.16816.F32 R8, R4.reuse, R22, R52 ;  /* 0x000000160408723c */ /* 0x044fec0000001834 */
[----:B------:R-:W-:Y:S11]  /*4c390*/  STL.64 [R1+0x2e48], R22 ;  /* 0x002e481601007387 */ /* 0x000ff60000100a00 */
[----:B------:R-:W-:Y:S04]  /*4c3a0*/  STL.64 [R1+0xc00], R12 ;  /* 0x000c000c01007387 */ /* 0x000fe80000100a00 */
[----:B------:R0:W-:Y:S04]  /*4c3b0*/  STL.64 [R1+0xc08], R14 ;  /* 0x000c080e01007387 */ /* 0x0001e80000100a00 */
[----:B------:R-:W-:Y:S04]  /*4c3c0*/  STL.64 [R1+0x2e40], R20 ;  /* 0x002e401401007387 */ /* 0x000fe80000100a00 */
[----:B------:R-:W-:Y:S04]  /*4c3d0*/  STL.64 [R1+0xbf0], R8 ;  /* 0x000bf00801007387 */ /* 0x000fe80000100a00 */
[----:B------:R1:W-:Y:S01]  /*4c3e0*/  STL.64 [R1+0xbf8], R10 ;  /* 0x000bf80a01007387 */ /* 0x0003e20000100a00 */
[C---:B0-----:R-:W-:Y:S06]  /*4c3f0*/  HMMA.16816.F32 R12, R4.reuse, R24, R56 ;  /* 0x00000018040c723c */ /* 0x041fec0000001838 */
[C---:B-1----:R-:W-:Y:S06]  /*4c400*/  HMMA.16816.F32 R8, R4.reuse, R26, R32 ;  /* 0x0000001a0408723c */ /* 0x042fec0000001820 */
[----:B------:R-:W-:Y:S11]  /*4c410*/  STL.64 [R1+0x2e28], R26 ;  /* 0x002e281a01007387 */ /* 0x000ff60000100a00 */
[----:B------:R-:W-:Y:S04]  /*4c420*/  STL.64 [R1+0xbe0], R12 ;  /* 0x000be00c01007387 */ /* 0x000fe80000100a00 */
[----:B------:R0:W-:Y:S04]  /*4c430*/  STL.64 [R1+0xbe8], R14 ;  /* 0x000be80e01007387 */ /* 0x0001e80000100a00 */
[----:B------:R-:W-:Y:S04]  /*4c440*/  STL.64 [R1+0x2e20], R24 ;  /* 0x002e201801007387 */ /* 0x000fe80000100a00 */
[----:B------:R-:W-:Y:S04]  /*4c450*/  STL.64 [R1+0xbd0], R8 ;  /* 0x000bd00801007387 */ /* 0x000fe80000100a00 */
[----:B------:R1:W-:Y:S04]  /*4c460*/  STL.64 [R1+0xbd8], R10 ;  /* 0x000bd80a01007387 */ /* 0x0003e80000100a00 */
[----:B------:R-:W2:Y:S01]  /*4c470*/  LDL.LU R56, [R1+0x640] ;  /* 0x0006400001387983 */ /* 0x000ea20000300800 */
[C---:B0-----:R-:W-:Y:S06]  /*4c480*/  HMMA.16816.F32 R12, R4.reuse, R28, R48 ;  /* 0x0000001c040c723c */ /* 0x041fec0000001830 */
[----:B-1----:R-:W-:-:S15]  /*4c490*/  HMMA.16816.F32 R8, R4, R30, R44 ;  /* 0x0000001e0408723c */ /* 0x002fde000000182c */
[----:B------:R-:W-:-:S02]  /*4c4a0*/  NOP ;  /* 0x0000000000007918 */ /* 0x000fc40000000000 */
[----:B------:R-:W-:Y:S04]  /*4c4b0*/  STL.64 [R1+0xbc0], R12 ;  /* 0x000bc00c01007387 */ /* 0x000fe80000100a00 */
[----:B------:R-:W-:Y:S04]  /*4c4c0*/  STL.64 [R1+0xbc8], R14 ;  /* 0x000bc80e01007387 */ /* 0x000fe80000100a00 */
[----:B------:R-:W-:Y:S04]  /*4c4d0*/  STL.64 [R1+0xbb0], R8 ;  /* 0x000bb00801007387 */ /* 0x000fe80000100a00 */
[----:B------:R0:W-:Y:S04]  /*4c4e0*/  STL.64 [R1+0xbb8], R10 ;  /* 0x000bb80a01007387 */ /* 0x0001e80000100a00 */
[----:B------:R-:W2:Y:S04]  /*4c4f0*/  LDL.LU R57, [R1+0x644] ;  /* 0x0006440001397983 */ /* 0x000ea80000300800 */
[----:B------:R-:W2:Y:S04]  /*4c500*/  LDL.LU R58, [R1+0x648] ;  /* 0x00064800013a7983 */ /* 0x000ea80000300800 */
[----:B------:R-:W2:Y:S04]  /*4c510*/  LDL.LU R59, [R1+0x64c] ;  /* 0x00064c00013b7983 */ /* 0x000ea80000300800 */
[----:B------:R-:W3:Y:S04]  /*4c520*/  LDL.LU R24, [R1+0x660] ;  /* 0x0006600001187983 */ /* 0x000ee80000300800 */
[----:B------:R-:W3:Y:S04]  /*4c530*/  LDL.LU R25, [R1+0x664] ;  /* 0x0006640001197983 */ /* 0x000ee80000300800 */
[----:B------:R-:W3:Y:S04]  /*4c540*/  LDL.LU R26, [R1+0x668] ;  /* 0x00066800011a7983 */ /* 0x000ee80000300800 */
[----:B------:R-:W3:Y:S01]  /*4c550*/  LDL.LU R27, [R1+0x66c] ;  /* 0x00066c00011b7983 */ /* 0x000ee20000300800 */
[----:B0-----:R-:W-:-:S03]  /*4c560*/  IMAD.MOV.U32 R10, RZ, RZ, R40 ;  /* 0x000000ffff0a7224 */ /* 0x001fc600078e0028 */
[----:B------:R-:W4:Y:S04]  /*4c570*/  LDL.LU R40, [R1+0x6b0] ;  /* 0x0006b00001287983 */ /* 0x000f280000300800 */
[----:B------:R-:W4:Y:S04]  /*4c580*/  LDL.LU R41, [R1+0x6b4] ;  /* 0x0006b40001297983 */ /* 0x000f280000300800 */
[----:B------:R-:W4:Y:S04]  /*4c590*/  LDL.LU R42, [R1+0x6b8] ;  /* 0x0006b800012a7983 */ /* 0x000f280000300800 */
[----:B------:R-:W4:Y:S04]  /*4c5a0*/  LDL.LU R43, [R1+0x6bc] ;  /* 0x0006bc00012b7983 */ /* 0x000f280000300800 */
[----:B------:R-:W2:Y:S04]  /*4c5b0*/  LDL.LU R52, [R1+0x6c0] ;  /* 0x0006c00001347983 */ /* 0x000ea80000300800 */
[----:B------:R-:W2:Y:S04]  /*4c5c0*/  LDL.LU R53, [R1+0x6c4] ;  /* 0x0006c40001357983 */ /* 0x000ea80000300800 */
[----:B------:R-:W2:Y:S04]  /*4c5d0*/  LDL.LU R54, [R1+0x6c8] ;  /* 0x0006c80001367983 */ /* 0x000ea80000300800 */
[----:B------:R-:W2:Y:S04]  /*4c5e0*/  LDL.LU R55, [R1+0x6cc] ;  /* 0x0006cc0001377983 */ /* 0x000ea80000300800 */
        /* <DEDUP_REMOVED lines=13> */
[----:B------:R-:W-:-:S03]  /*4c6c0*/  IMAD.MOV.U32 R11, RZ, RZ, R0 ;  /* 0x000000ffff0b7224 */ /* 0x000fc600078e0000 */
        /* <DEDUP_REMOVED lines=14> */
[----:B------:R-:W3:Y:S04]  /*4c7b0*/  LDL.64 R60, [R1+0x30] ;  /* 0x00003000013c7983 */ /* 0x000ee80000100a00 */
[----:B------:R0:W-:Y:S04]  /*4c7c0*/  STL.64 [R1+0x2e08], R30 ;  /* 0x002e081e01007387 */ /* 0x0001e80000100a00 */
[----:B0-----:R-:W3:Y:S04]  /*4c7d0*/  LDL.LU R31, [R1+0x1044] ;  /* 0x00104400011f7983 */ /* 0x001ee80000300800 */
[----:B------:R-:W-:Y:S01]  /*4c7e0*/  STL.64 [R1+0x2e00], R28 ;  /* 0x002e001c01007387 */ /* 0x000fe20000100a00 */
[C---:B----4-:R-:W-:Y:S06]  /*4c7f0*/  HMMA.16816.F32 R40, R4.reuse, R38, R40 ;  /* 0x000000260428723c */ /* 0x050fec0000001828 */
[----:B--2---:R-:W-:-:S15]  /*4c800*/  HMMA.16816.F32 R52, R4, R36, R52 ;  /* 0x000000240434723c */ /* 0x004fde0000001834 */
[----:B------:R-:W-:-:S08]  /*4c810*/  NOP ;  /* 0x0000000000007918 */ /* 0x000fd00000000000 */
[----:B------:R-:W-:Y:S04]  /*4c820*/  STL.64 [R1+0xba0], R52 ;  /* 0x000ba03401007387 */ /* 0x000fe80000100a00 */
[----:B------:R0:W-:Y:S04]  /*4c830*/  STL.64 [R1+0xba8], R54 ;  /* 0x000ba83601007387 */ /* 0x0001e80000100a00 */
[----:B0-----:R-:W2:Y:S04]  /*4c840*/  LDL.LU.64 R54, [R1+0x2ef8] ;  /* 0x002ef80001367983 */ /* 0x001ea80000300a00 */
[----:B------:R-:W4:Y:S04]  /*4c850*/  LDL.LU.64 R52, [R1+0x2ef0] ;  /* 0x002ef00001347983 */ /* 0x000f280000300a00 */
[----:B------:R-:W-:Y:S04]  /*4c860*/  STL.64 [R1+0xb90], R40 ;  /* 0x000b902801007387 */ /* 0x000fe80000100a00 */
[----:B------:R0:W-:Y:S04]  /*4c870*/  STL.64 [R1+0xb98], R42 ;  /* 0x000b982a01007387 */ /* 0x0001e80000100a00 */
[----:B0-----:R-:W2:Y:S04]  /*4c880*/  LDL.LU.64 R42, [R1+0x2ee8] ;  /* 0x002ee800012a7983 */ /* 0x001ea80000300a00 */
[----:B------:R-:W3:Y:S04]  /*4c890*/  LDL.LU.64 R40, [R1+0x2ee0] ;  /* 0x002ee00001287983 */ /* 0x000ee80000300a00 */
[----:B------:R-:W-:Y:S04]  /*4c8a0*/  STL.64 [R1+0x2de8], R38 ;  /* 0x002de82601007387 */ /* 0x000fe80000100a00 */
[----:B------:R0:W-:Y:S04]  /*4c8b0*/  STL.64 [R1+0x2de0], R36 ;  /* 0x002de02401007387 */ /* 0x0001e80000100a00 */
[----:B0-----:R-:W4:Y:S04]  /*4c8c0*/  LDL.LU R36, [R1+0x670] ;  /* 0x0006700001247983 */ /* 0x001f280000300800 */
[----:B------:R-:W4:Y:S04]  /*4c8d0*/  LDL.LU R37, [R1+0x674] ;  /* 0x0006740001257983 */ /* 0x000f280000300800 */
[----:B------:R-:W4:Y:S04]  /*4c8e0*/  LDL.LU R38, [R1+0x678] ;  /* 0x0006780001267983 */ /* 0x000f280000300800 */
[----:B------:R-:W4:Y:S01]  /*4c8f0*/  LDL.LU R39, [R1+0x67c] ;  /* 0x00067c0001277983 */ /* 0x000f220000300800 */
        /* <DEDUP_REMOVED lines=10> */
[----:B------:R-:W2:Y:S04]  /*4c9a0*/  LDL.LU.64 R44, [R1+0x2ec0] ;  /* 0x002ec000012c7983 */ /* 0x000ea80000300a00 */
[----:B------:R-:W-:Y:S04]  /*4c9b0*/  STL.64 [R1+0x2df8], R42 ;  /* 0x002df82a01007387 */ /* 0x000fe80000100a00 */
[----:B------:R0:W-:Y:S04]  /*4c9c0*/  STL.64 [R1+0x2df0], R40 ;  /* 0x002df02801007387 */ /* 0x0001e80000100a00 */
[----:B0-----:R-:W2:Y:S04]  /*4c9d0*/  LDL.LU R40, [R1+0x680] ;  /* 0x0006800001287983 */ /* 0x001ea80000300800 */
[----:B------:R-:W2:Y:S04]  /*4c9e0*/  LDL.LU R41, [R1+0x684] ;  /* 0x0006840001297983 */ /* 0x000ea80000300800 */
[----:B------:R-:W2:Y:S04]  /*4c9f0*/  LDL.LU R42, [R1+0x688] ;  /* 0x00068800012a7983 */ /* 0x000ea80000300800 */
[----:B------:R-:W2:Y:S01]  /*4ca00*/  LDL.LU R43, [R1+0x68c] ;  /* 0x00068c00012b7983 */ /* 0x000ea20000300800 */
[----:B------:R-:W-:-:S02]  /*4ca10*/  IMAD R32, R32, 0x100, R31 ;  /* 0x0000010020207824 */ /* 0x000fc400078e021f */
[----:B------:R-:W-:Y:S02]  /*4ca20*/  IMAD R33, R33, 0x100, R8 ;  /* 0x0000010021217824 */ /* 0x000fe400078e0208 */
[----:B------:R-:W-:Y:S02]  /*4ca30*/  IMAD R34, R34, 0x100, R9 ;  /* 0x0000010022227824 */ /* 0x000fe400078e0209 */
[----:B------:R-:W-:Y:S01]  /*4ca40*/  IMAD R35, R0, 0x100, R35 ;  /* 0x0000010000237824 */ /* 0x000fe200078e0223 */
[----:B------:R-:W-:Y:S02]  /*4ca50*/  F2FP.F16.E4M3.UNPACK_B R32, R32 ;  /* 0x00000020ff20723e */ /* 0x000fe400020006ff */
[----:B------:R-:W-:Y:S02]  /*4ca60*/  F2FP.F16.E4M3.UNPACK_B R33, R33 ;  /* 0x00000021ff21723e */ /* 0x000fe400020006ff */
[----:B------:R-:W-:Y:S02]  /*4ca70*/  F2FP.F16.E4M3.UNPACK_B R34, R34 ;  /* 0x00000022ff22723e */ /* 0x000fe400020006ff */
[----:B------:R-:W-:Y:S01]  /*4ca80*/  F2FP.F16.E4M3.UNPACK_B R35, R35 ;  /* 0x00000023ff23723e */ /* 0x000fe200020006ff */
[C---:B----4-:R-:W-:Y:S06]  /*4ca90*/  HMMA.16816.F32 R16, R4.reuse, R52, R16 ;  /* 0x000000340410723c */ /* 0x050fec0000001810 */
[----:B------:R-:W-:Y:S01]  /*4caa0*/  HMMA.16816.F32 R8, R4, R10, R12 ;  /* 0x0000000a0408723c */ /* 0x000fe2000000180c */
[----:B------:R-:W-:-:S05]  /*4cab0*/  IMAD.MOV.U32 R0, RZ, RZ, R61 ;  /* 0x000000ffff007224 */ /* 0x000fca00078e003d */
[C---:B---3--:R-:W-:Y:S06]  /*4cac0*/  HMMA.16816.F32 R24, R4.reuse, R48, R24 ;  /* 0x000000300418723c */ /* 0x048fec0000001818 */
[C---:B--2---:R-:W-:Y:S06]  /*4cad0*/  HMMA.16816.F32 R20, R4.reuse, R50, R20 ;  /* 0x000000320414723c */ /* 0x044fec0000001814 */
[C---:B------:R-:W-:Y:S06]  /*4cae0*/  HMMA.16816.F32 R36, R4.reuse, R46, R36 ;  /* 0x0000002e0424723c */ /* 0x040fec0000001824 */
[----:B------:R-:W-:Y:S06]  /*4caf0*/  HMMA.16816.F32 R40, R4, R44, R40 ;  /* 0x0000002c0428723c */ /* 0x000fec0000001828 */
[----:B------:R-:W-:Y:S01]  /*4cb00*/  HMMA.16816.F32 R4, R32, R60, R56 ;  /* 0x0000003c2004723c */ /* 0x000fe20000001838 */
[----:B------:R-:W-:-:S15]  /*4cb10*/  STL.64 [R1+0x2e18], R46 ;  /* 0x002e182e01007387 */ /* 0x000fde0000100a00 */
[----:B------:R-:W-:-:S01]  /*4cb20*/  NOP ;  /* 0x0000000000007918 */ /* 0x000fc20000000000 */
[----:B------:R-:W-:Y:S04]  /*4cb30*/  STL.64 [R1+0xb60], R40 ;  /* 0x000b602801007387 */ /* 0x000fe80000100a00 */
[----:B------:R-:W-:Y:S04]  /*4cb40*/  STL.64 [R1+0xb68], R42 ;  /* 0x000b682a01007387 */ /* 0x000fe80000100a00 */
[----:B------:R-:W-:Y:S04]  /*4cb50*/  STL.64 [R1+0x2e10], R44 ;  /* 0x002e102c01007387 */ /* 0x000fe80000100a00 */
[----:B------:R-:W-:Y:S04]  /*4cb60*/  STL.64 [R1+0xb50], R36 ;  /* 0x000b502401007387 */ /* 0x000fe80000100a00 */
[----:B------:R-:W-:Y:S04]  /*4cb70*/  STL.64 [R1+0xb58], R38 ;  /* 0x000b582601007387 */ /* 0x000fe80000100a00 */
[----:B------:R-:W-:Y:S04]  /*4cb80*/  STL.64 [R1+0xb40], R24 ;  /* 0x000b401801007387 */ /* 0x000fe80000100a00 */
[----:B------:R-:W-:Y:S04]  /*4cb90*/  STL.64 [R1+0xb48], R26 ;  /* 0x000b481a01007387 */ /* 0x000fe80000100a00 */
[----:B------:R-:W-:Y:S04]  /*4cba0*/  STL [R1+0x2dcc], R50 ;  /* 0x002dcc3201007387 */ /* 0x000fe80000100800 */
[----:B------:R-:W-:Y:S04]  /*4cbb0*/  STL [R1+0x2dc8], R51 ;  /* 0x002dc83301007387 */ /* 0x000fe80000100800 */
[----:B------:R0:W-:Y:S04]  /*4cbc0*/  STL.64 [R1+0xd60], R20 ;  /* 0x000d601401007387 */ /* 0x0001e80000100a00 */
[----:B------:R1:W-:Y:S04]  /*4cbd0*/  STL.64 [R1+0xd68], R22 ;  /* 0x000d681601007387 */ /* 0x0003e80000100a00 */
[----:B------:R2:W-:Y:S04]  /*4cbe0*/  STL.64 [R1+0x2eb8], R48 ;  /* 0x002eb83001007387 */ /* 0x0005e80000100a00 */
[----:B------:R-:W-:Y:S04]  /*4cbf0*/  STL.64 [R1+0x2ea8], R54 ;  /* 0x002ea83601007387 */ /* 0x000fe80000100a00 */
[----:B------:R3:W-:Y:S04]  /*4cc00*/  STL.64 [R1+0x2ea0], R52 ;  /* 0x002ea03401007387 */ /* 0x0007e80000100a00 */
[----:B------:R-:W-:Y:S04]  /*4cc10*/  STL.64 [R1+0xd50], R16 ;  /* 0x000d501001007387 */ /* 0x000fe80000100a00 */
[----:B------:R-:W-:Y:S04]  /*4cc20*/  STL.64 [R1+0xd58], R18 ;  /* 0x000d581201007387 */ /* 0x000fe80000100a00 */
[----:B------:R-:W-:Y:S04]  /*4cc30*/  STL.64 [R1+0xb30], R8 ;  /* 0x000b300801007387 */ /* 0x000fe80000100a00 */
[----:B------:R-:W-:Y:S04]  /*4cc40*/  STL.64 [R1+0xb38], R10 ;  /* 0x000b380a01007387 */ /* 0x000fe80000100a00 */
[----:B0-----:R-:W4:Y:S04]  /*4cc50*/  LDL.LU R20, [R1+0x570] ;  /* 0x0005700001147983 */ /* 0x001f280000300800 */
[----:B------:R-:W-:Y:S04]  /*4cc60*/  STL.64 [R1+0xb20], R4 ;  /* 0x000b200401007387 */ /* 0x000fe80000100a00 */
[----:B------:R0:W-:Y:S04]  /*4cc70*/  STL.64 [R1+0xb28], R6 ;  /* 0x000b280601007387 */ /* 0x0001e80000100a00 */
[----:B------:R-:W4:Y:S04]  /*4cc80*/  LDL.LU R21, [R1+0x574] ;  /* 0x0005740001157983 */ /* 0x000f280000300800 */
        /* <DEDUP_REMOVED lines=18> */
[----:B------:R-:W2:Y:S04]  /*4cdb0*/  LDL.LU.64 R60, [R1+0x18] ;  /* 0x00001800013c7983 */ /* 0x000ea80000300a00 */
[----:B---3--:R-:W3:Y:S04]  /*4cdc0*/  LDL.LU R52, [R1+0x620] ;  /* 0x0006200001347983 */ /* 0x008ee80000300800 */
[----:B------:R-:W3:Y:S04]  /*4cdd0*/  LDL.LU R53, [R1+0x624] ;  /* 0x0006240001357983 */ /* 0x000ee80000300800 */
[----:B------:R-:W3:Y:S04]  /*4cde0*/  LDL.LU R54, [R1+0x628] ;  /* 0x0006280001367983 */ /* 0x000ee80000300800 */
[----:B------:R-:W3:Y:S04]  /*4cdf0*/  LDL.LU R55, [R1+0x62c] ;  /* 0x00062c0001377983 */ /* 0x000ee80000300800 */
[----:B0-----:R-:W3:Y:S04]  /*4ce00*/  LDL.64 R6, [R1+0x10] ;  /* 0x0000100001067983 */ /* 0x001ee80000100a00 */
[----:B------:R-:W4:Y:S04]  /*4ce10*/  LDL.LU R16, [R1+0x610] ;  /* 0x0006100001107983 */ /* 0x000f280000300800 */
[----:B------:R-:W4:Y:S04]  /*4ce20*/  LDL.LU R17, [R1+0x614] ;  /* 0x0006140001117983 */ /* 0x000f280000300800 */
[----:B------:R-:W4:Y:S04]  /*4ce30*/  LDL.LU R18, [R1+0x618] ;  /* 0x0006180001127983 */ /* 0x000f280000300800 */
[----:B------:R-:W4:Y:S04]  /*4ce40*/  LDL.LU R19, [R1+0x61c] ;  /* 0x00061c0001137983 */ /* 0x000f280000300800 */
[----:B------:R-:W4:Y:S04]  /*4ce50*/  LDL.LU.64 R4, [R1] ;  /* 0x0000000001047983 */ /* 0x000f280000300a00 */
        /* <DEDUP_REMOVED lines=20> */
[----:B------:R-:W-:Y:S01]  /*4cfa0*/  STL [R1+0x2dd0], R0 ;  /* 0x002dd00001007387 */ /* 0x000fe20000100800 */
[----:B--2---:R-:W-:-:S15]  /*4cfb0*/  HMMA.16816.F32 R48, R32, R60, R48 ;  /* 0x0000003c2030723c */ /* 0x004fde0000001830 */
[----:B------:R-:W-:-:S08]  /*4cfc0*/  NOP ;  /* 0x0000000000007918 */ /* 0x000fd00000000000 */
[----:B------:R0:W-:Y:S04]  /*4cfd0*/  STL.64 [R1+0xb10], R48 ;  /* 0x000b103001007387 */ /* 0x0001e80000100a00 */
[----:B------:R1:W-:Y:S04]  /*4cfe0*/  STL.64 [R1+0xb18], R50 ;  /* 0x000b183201007387 */ /* 0x0003e80000100a00 */
[----:B0-----:R-:W2:Y:S01]  /*4cff0*/  LDL.LU.64 R48, [R1+0x2eb8] ;  /* 0x002eb80001307983 */ /* 0x001ea20000300a00 */
[----:B-1----:R-:W-:Y:S02]  /*4d000*/  IMAD.MOV.U32 R51, RZ, RZ, R61 ;  /* 0x000000ffff337224 */ /* 0x002fe400078e003d */
[----:B------:R-:W-:-:S02]  /*4d010*/  IMAD.MOV.U32 R50, RZ, RZ, R60 ;  /* 0x000000ffff327224 */ /* 0x000fc400078e003c */
[----:B------:R-:W2:Y:S04]  /*4d020*/  LDL.LU.64 R60, [R1+0x2eb0] ;  /* 0x002eb000013c7983 */ /* 0x000ea80000300a00 */
[----:B------:R-:W-:Y:S04]  /*4d030*/  STL [R1+0x2dd8], R51 ;  /* 0x002dd83301007387 */ /* 0x000fe80000100800 */
[----:B------:R0:W-:Y:S04]  /*4d040*/  STL [R1+0x2dd4], R50 ;  /* 0x002dd43201007387 */ /* 0x0001e80000100800 */
[----:B0-----:R-:W2:Y:S01]  /*4d050*/  LDL.LU.64 R50, [R1+0x8] ;  /* 0x0000080001327983 */ /* 0x001ea20000300a00 */
[C---:B---3--:R-:W-:Y:S06]  /*4d060*/  HMMA.16816.F32 R52, R32.reuse, R6, R52 ;  /* 0x000000062034723c */ /* 0x048fec0000001834 */
[----:B----4-:R-:W-:Y:S01]  /*4d070*/  HMMA.16816.F32 R12, R32, R4, R12 ;  /* 0x00000004200c723c */ /* 0x010fe2000000180c */
[----:B------:R-:W-:-:S15]  /*4d080*/  IMAD.MOV.U32 R0, RZ, RZ, R7 ;  /* 0x000000ffff007224 */ /* 0x000fde00078e0007 */
[----:B------:R-:W-:-:S01]  /*4d090*/  NOP ;  /* 0x0000000000007918 */ /* 0x000fc20000000000 */
[----:B------:R-:W-:Y:S04]  /*4d0a0*/  STL.64 [R1+0xb00], R52 ;  /* 0x000b003401007387 */ /* 0x000fe80000100a00 */
[----:B------:R0:W-:Y:S04]  /*4d0b0*/  STL.64 [R1+0xb08], R54 ;  /* 0x000b083601007387 */ /* 0x0001e80000100a00 */
[----:B0-----:R-:W3:Y:S04]  /*4d0c0*/  LDL.LU.64 R54, [R1+0x2ea8] ;  /* 0x002ea80001367983 */ /* 0x001ee80000300a00 */
[----:B------:R-:W4:Y:S01]  /*4d0d0*/  LDL.LU.64 R52, [R1+0x2ea0] ;  /* 0x002ea00001347983 */ /* 0x000f220000300a00 */
[C---:B--2---:R-:W-:Y:S06]  /*4d0e0*/  HMMA.16816.F32 R16, R32.reuse, R50, R16 ;  /* 0x000000322010723c */ /* 0x044fec0000001810 */
[----:B------:R-:W-:Y:S01]  /*4d0f0*/  HMMA.16816.F32 R56, R32, R60, R56 ;  /* 0x0000003c2038723c */ /* 0x000fe20000001838 */
[----:B------:R-:W-:-:S02]  /*4d100*/  IMAD.MOV.U32 R7, RZ, RZ, R50 ;  /* 0x000000ffff077224 */ /* 0x000fc400078e0032 */
[----:B------:R-:W-:Y:S02]  /*4d110*/  IMAD.MOV.U32 R6, RZ, RZ, R51 ;  /* 0x000000ffff067224 */ /* 0x000fe400078e0033 */
[----:B------:R-:W-:Y:S02]  /*4d120*/  IMAD.MOV.U32 R51, RZ, RZ, R4 ;  /* 0x000000ffff337224 */ /* 0x000fe400078e0004 */
[----:B------:R-:W-:-:S10]  /*4d130*/  IMAD.MOV.U32 R50, RZ, RZ, R5 ;  /* 0x000000ffff327224 */ /* 0x000fd400078e0005 */
[----:B------:R-:W-:Y:S04]  /*4d140*/  STL.64 [R1+0xaf0], R16 ;  /* 0x000af01001007387 */ /* 0x000fe80000100a00 */
[----:B------:R0:W-:Y:S04]  /*4d150*/  STL.64 [R1+0xaf8], R18 ;  /* 0x000af81201007387 */ /* 0x0001e80000100a00 */
[----:B0-----:R-:W2:Y:S04]  /*4d160*/  LDL.LU.64 R18, [R1+0x2e98] ;  /* 0x002e980001127983 */ /* 0x001ea80000300a00 */
[----:B------:R-:W2:Y:S04]  /*4d170*/  LDL.LU.64 R16, [R1+0x2e90] ;  /* 0x002e900001107983 */ /* 0x000ea80000300a00 */
[----:B------:R-:W-:Y:S04]  /*4d180*/  STL.64 [R1+0xae0], R12 ;  /* 0x000ae00c01007387 */ /* 0x000fe80000100a00 */
[----:B------:R0:W-:Y:S04]  /*4d190*/  STL.64 [R1+0xae8], R14 ;  /* 0x000ae80e01007387 */ /* 0x0001e80000100a00 */
[----:B0-----:R-:W2:Y:S04]  /*4d1a0*/  LDL.LU.64 R14, [R1+0x2e88] ;  /* 0x002e8800010e7983 */ /* 0x001ea80000300a00 */
        /* <DEDUP_REMOVED lines=10> */
[----:B------:R-:W3:Y:S04]  /*4d250*/  LDL.LU.64 R56, [R1+0x2e70] ;  /* 0x002e700001387983 */ /* 0x000ee80000300a00 */
[----:B------:R-:W-:Y:S01]  /*4d260*/  STL.64 [R1+0x2d90], R60 ;  /* 0x002d903c01007387 */ /* 0x000fe20000100a00 */
[----:B--2---:R-:W-:-:S15]  /*4d270*/  HMMA.16816.F32 R8, R32, R58, R8 ;  /* 0x0000003a2008723c */ /* 0x004fde0000001808 */
[----:B------:R-:W-:-:S08]  /*4d280*/  NOP ;  /* 0x0000000000007918 */ /* 0x000fd00000000000 */
[----:B------:R-:W-:Y:S04]  /*4d290*/  STL.64 [R1+0xac0], R8 ;  /* 0x000ac00801007387 */ /* 0x000fe80000100a00 */
[----:B------:R0:W-:Y:S04]  /*4d2a0*/  STL.64 [R1+0xac8], R10 ;  /* 0x000ac80a01007387 */ /* 0x0001e80000100a00 */
[----:B0-----:R-:W2:Y:S04]  /*4d2b0*/  LDL.LU.64 R10, [R1+0x2e68] ;  /* 0x002e6800010a7983 */ /* 0x001ea80000300a00 */
[----:B------:R-:W2:Y:S01]  /*4d2c0*/  LDL.LU.64 R8, [R1+0x2e60] ;  /* 0x002e600001087983 */ /* 0x000ea20000300a00 */
[C---:B---3--:R-:W-:Y:S06]  /*4d2d0*/  HMMA.16816.F32 R48, R32.reuse, R56, R48 ;  /* 0x000000382030723c */ /* 0x048fec0000001830 */
[C---:B------:R-:W-:Y:S06]  /*4d2e0*/  HMMA.16816.F32 R44, R32.reuse, R54, R44 ;  /* 0x00000036202c723c */ /* 0x040fec000000182c */
[C---:B------:R-:W-:Y:S01]  /*4d2f0*/  HMMA.16816.F32 R40, R32.reuse, R2, R40 ;  /* 0x000000022028723c */ /* 0x040fe20000001828 */
[----:B------:R-:W-:Y:S04]  /*4d300*/  STL.64 [R1+0x2d80], R58 ;  /* 0x002d803a01007387 */ /* 0x000fe80000100a00 */
[----:B------:R-:W-:Y:S01]  /*4d310*/  STL.64 [R1+0x2d78], R56 ;  /* 0x002d783801007387 */ /* 0x000fe20000100a00 */
[C---:B----4-:R-:W-:Y:S05]  /*4d320*/  HMMA.16816.F32 R24, R32.reuse, R12, R24 ;  /* 0x0000000c2018723c */ /* 0x050fea0000001818 */
[----:B------:R-:W-:Y:S04]  /*4d330*/  STL.64 [R1+0xab0], R48 ;  /* 0x000ab03001007387 */ /* 0x000fe80000100a00 */
[----:B------:R-:W-:Y:S04]  /*4d340*/  STL.64 [R1+0xab8], R50 ;  /* 0x000ab83201007387 */ /* 0x000fe80000100a00 */
[----:B------:R-:W-:Y:S04]  /*4d350*/  STL.64 [R1+0x2dc0], R54 ;  /* 0x002dc03601007387 */ /* 0x000fe80000100a00 */
[----:B------:R-:W-:Y:S04]  /*4d360*/  STL.64 [R1+0x2db8], R52 ;  /* 0x002db83401007387 */ /* 0x000fe80000100a00 */
[----:B------:R-:W-:Y:S04]  /*4d370*/  STL.64 [R1+0xaa0], R44 ;  /* 0x000aa02c01007387 */ /* 0x000fe80000100a00 */
[----:B------:R-:W-:Y:S04]  /*4d380*/  STL.64 [R1+0xaa8], R46 ;  /* 0x000aa82e01007387 */ /* 0x000fe80000100a00 */
[----:B------:R-:W-:Y:S04]  /*4d390*/  STL.64 [R1+0xa90], R40 ;  /* 0x000a902801007387 */ /* 0x000fe80000100a00 */
[----:B------:R-:W-:Y:S01]  /*4d3a0*/  STL.64 [R1+0xa98], R42 ;  /* 0x000a982a01007387 */ /* 0x000fe20000100a00 */
[C---:B--2---:R-:W-:Y:S06]  /*4d3b0*/  HMMA.16816.F32 R36, R32.reuse, R8, R36 ;  /* 0x000000082024723c */ /* 0x044fec0000001824 */
[C---:B------:R-:W-:Y:S06]  /*4d3c0*/  HMMA.16816.F32 R28, R32.reuse, R10, R28 ;  /* 0x0000000a201c723c */ /* 0x040fec000000181c */
[----:B------:R-:W-:Y:S11]  /*4d3d0*/  STL.64 [R1+0x2da0], R10 ;  /* 0x002da00a01007387 */ /* 0x000ff60000100a00 */
[----:B------:R-:W-:Y:S04]  /*4d3e0*/  STL.64 [R1+0xa80], R36 ;  /* 0x000a802401007387 */ /* 0x000fe80000100a00 */
[----:B------:R-:W-:Y:S04]  /*4d3f0*/  STL.64 [R1+0xa88], R38 ;  /* 0x000a882601007387 */ /* 0x000fe80000100a00 */
[----:B------:R0:W-:Y:S02]  /*4d400*/  STL.64 [R1+0x2d98], R8 ;  /* 0x002d980801007387 */ /* 0x0001e40000100a00 */
[C---:B0-----:R-:W-:Y:S02]  /*4d410*/  HMMA.16816.F32 R8, R32.reuse, R14, R20 ;  /* 0x0000000e2008723c */ /* 0x041fe40000001814 */
[----:B------:R-:W-:Y:S04]  /*4d420*/  STL.64 [R1+0xa70], R28 ;  /* 0x000a701c01007387 */ /* 0x000fe80000100a00 */
[----:B------:R-:W-:Y:S04]  /*4d430*/  STL.64 [R1+0xa78], R30 ;  /* 0x000a781e01007387 */ /* 0x000fe80000100a00 */
[----:B------:R-:W2:Y:S04]  /*4d440*/  LDL.LU R56, [R1+0x480] ;  /* 0x0004800001387983 */ /* 0x000ea80000300800 */
[----:B------:R-:W-:Y:S04]  /*4d450*/  STL.64 [R1+0xa60], R24 ;  /* 0x000a601801007387 */ /* 0x000fe80000100a00 */
[----:B------:R-:W-:Y:S05]  /*4d460*/  STL.64 [R1+0xa68], R26 ;  /* 0x000a681a01007387 */ /* 0x000fea0000100a00 */
[----:B------:R0:W-:Y:S04]  /*4d470*/  STL.64 [R1+0xa50], R8 ;  /* 0x000a500801007387 */ /* 0x0001e80000100a00 */
[----:B------:R1:W-:Y:S04]  /*4d480*/  STL.64 [R1+0xa58], R10 ;  /* 0x000a580a01007387 */ /* 0x0003e80000100a00 */
[----:B------:R-:W2:Y:S04]  /*4d490*/  LDL.LU R57, [R1+0x484] ;  /* 0x0004840001397983 */ /* 0x000ea80000300800 */
[----:B------:R-:W3:Y:S04]  /*4d4a0*/  LDL.LU R58, [R1+0x488] ;  /* 0x00048800013a7983 */ /* 0x000ee80000300800 */
[----:B------:R-:W3:Y:S04]  /*4d4b0*/  LDL.LU R59, [R1+0x48c] ;  /* 0x00048c00013b7983 */ /* 0x000ee80000300800 */
[----:B---3--:R-:W-:Y:S04]  /*4d4c0*/  STL.64 [R1+0x2e58], R58 ;  /* 0x002e583a01007387 */ /* 0x008fe80000100a00 */
[----:B--2---:R2:W-:Y:S04]  /*4d4d0*/  STL.64 [R1+0x2e50], R56 ;  /* 0x002e503801007387 */ /* 0x0045e80000100a00 */
[----:B------:R-:W3:Y:S04]  /*4d4e0*/  LDL.LU R52, [R1+0x490] ;  /* 0x0004900001347983 */ /* 0x000ee80000300800 */
[----:B------:R-:W3:Y:S04]  /*4d4f0*/  LDL.LU R53, [R1+0x494] ;  /* 0x0004940001357983 */ /* 0x000ee80000300800 */
[----:B------:R-:W3:Y:S04]  /*4d500*/  LDL.LU R54, [R1+0x498] ;  /* 0x0004980001367983 */ /* 0x000ee80000300800 */
[----:B------:R-:W3:Y:S04]  /*4d510*/  LDL.LU R55, [R1+0x49c] ;  /* 0x00049c0001377983 */ /* 0x000ee80000300800 */
[----:B0-----:R-:W4:Y:S04]  /*4d520*/  LDL.LU R8, [R1+0x4a0] ;  /* 0x0004a00001087983 */ /* 0x001f280000300800 */
[----:B------:R-:W4:Y:S04]  /*4d530*/  LDL.LU R9, [R1+0x4a4] ;  /* 0x0004a40001097983 */ /* 0x000f280000300800 */
[----:B-1----:R-:W4:Y:S04]  /*4d540*/  LDL.LU R10, [R1+0x4a8] ;  /* 0x0004a800010a7983 */ /* 0x002f280000300800 */
        /* <DEDUP_REMOVED lines=43> */
[C---:B----4-:R-:W-:Y:S06]  /*4d800*/  HMMA.16816.F32 R20, R32.reuse, R18, R20 ;  /* 0x000000122014723c */ /* 0x050fec0000001814 */
[----:B--2---:R-:W-:-:S15]  /*4d810*/  HMMA.16816.F32 R56, R32, R16, R56 ;  /* 0x000000102038723c */ /* 0x004fde0000001838 */
[----:B------:R-:W-:-:S08]  /*4d820*/  NOP ;  /* 0x0000000000007918 */ /* 0x000fd00000000000 */
[----:B------:R-:W-:Y:S04]  /*4d830*/  STL.64 [R1+0xa40], R56 ;  /* 0x000a403801007387 */ /* 0x000fe80000100a00 */
[----:B------:R0:W-:Y:S04]  /*4d840*/  STL.64 [R1+0xa48], R58 ;  /* 0x000a483a01007387 */ /* 0x0001e80000100a00 */
[----:B0-----:R-:W2:Y:S04]  /*4d850*/  LDL.LU.64 R58, [R1+0x2e58] ;  /* 0x002e5800013a7983 */ /* 0x001ea80000300a00 */
[----:B------:R-:W2:Y:S04]  /*4d860*/  LDL.LU.64 R56, [R1+0x2e50] ;  /* 0x002e500001387983 */ /* 0x000ea80000300a00 */
[----:B------:R-:W-:Y:S04]  /*4d870*/  STL.64 [R1+0xa30], R20 ;  /* 0x000a301401007387 */ /* 0x000fe80000100a00 */
[----:B------:R0:W-:Y:S04]  /*4d880*/  STL.64 [R1+0xa38], R22 ;  /* 0x000a381601007387 */ /* 0x0001e80000100a00 */
[----:B0-----:R-:W4:Y:S04]  /*4d890*/  LDL.LU.64 R22, [R1+0x2e48] ;  /* 0x002e480001167983 */ /* 0x001f280000300a00 */
[----:B------:R-:W3:Y:S04]  /*4d8a0*/  LDL.LU.64 R20, [R1+0x2e40] ;  /* 0x002e400001147983 */ /* 0x000ee80000300a00 */
[----:B------:R-:W-:Y:S04]  /*4d8b0*/  STL.64 [R1+0x2d30], R18 ;  /* 0x002d301201007387 */ /* 0x000fe80000100a00 */
[----:B------:R0:W-:Y:S04]  /*4d8c0*/  STL.64 [R1+0x2d28], R16 ;  /* 0x002d281001007387 */ /* 0x0001e80000100a00 */
[----:B0-----:R-:W2:Y:S04]  /*4d8d0*/  LDL.LU R16, [R1+0x4c0] ;  /* 0x0004c00001107983 */ /* 0x001ea80000300800 */
[----:B------:R-:W2:Y:S04]  /*4d8e0*/  LDL.LU R17, [R1+0x4c4] ;  /* 0x0004c40001117983 */ /* 0x000ea80000300800 */
[----:B------:R-:W2:Y:S04]  /*4d8f0*/  LDL.LU R18, [R1+0x4c8] ;  /* 0x0004c80001127983 */ /* 0x000ea80000300800 */
[----:B------:R-:W2:Y:S01]  /*4d900*/  LDL.LU R19, [R1+0x4cc] ;  /* 0x0004cc0001137983 */ /* 0x000ea20000300800 */
[C---:B---3--:R-:W-:Y:S06]  /*4d910*/  HMMA.16816.F32 R48, R32.reuse, R20, R48 ;  /* 0x000000142030723c */ /* 0x048fec0000001830 */
[----:B----4-:R-:W-:-:S15]  /*4d920*/  HMMA.16816.F32 R24, R32, R22, R24 ;  /* 0x000000162018723c */ /* 0x010fde0000001818 */
[----:B------:R-:W-:-:S02]  /*4d930*/  NOP ;  /* 0x0000000000007918 */ /* 0x000fc40000000000 */
        /* <DEDUP_REMOVED lines=27> */
[----:B0-----:R-:W3:Y:S04]  /*4daf0*/  LDL.LU R24, [R1+0x4e0] ;  /* 0x0004e00001187983 */ /* 0x001ee80000300800 */
[----:B------:R-:W3:Y:S04]  /*4db00*/  LDL.LU R25, [R1+0x4e4] ;  /* 0x0004e40001197983 */ /* 0x000ee80000300800 */
[----:B------:R-:W3:Y:S04]  /*4db10*/  LDL.LU R26, [R1+0x4e8] ;  /* 0x0004e800011a7983 */ /* 0x000ee80000300800 */
[----:B------:R-:W3:Y:S01]  /*4db20*/  LDL.LU R27, [R1+0x4ec] ;  /* 0x0004ec00011b7983 */ /* 0x000ee20000300800 */
[C---:B--2---:R-:W-:Y:S06]  /*4db30*/  HMMA.16816.F32 R40, R32.reuse, R28, R40 ;  /* 0x0000001c2028723c */ /* 0x044fec0000001828 */
[----:B----4-:R-:W-:-:S15]  /*4db40*/  HMMA.16816.F32 R36, R32, R30, R36 ;  /* 0x0000001e2024723c */ /* 0x010fde0000001824 */
        /* <DEDUP_REMOVED lines=8> */
[----:B------:R-:W3:Y:S04]  /*4dbd0*/  LDL.LU.64 R36, [R1+0x2de0] ;  /* 0x002de00001247983 */ /* 0x000ee80000300a00 */
[----:B------:R-:W-:Y:S04]  /*4dbe0*/  STL.64 [R1+0x2cc8], R30 ;  /* 0x002cc81e01007387 */ /* 0x000fe80000100a00 */
[----:B------:R-:W-:Y:S01]  /*4dbf0*/  STL.64 [R1+0x2cc0], R28 ;  /* 0x002cc01c01007387 */ /* 0x000fe20000100a00 */
[C---:B----4-:R-:W-:Y:S06]  /*4dc00*/  HMMA.16816.F32 R16, R32.reuse, R40, R16 ;  /* 0x000000282010723c */ /* 0x050fec0000001810 */
[C---:B--2---:R-:W-:Y:S06]  /*4dc10*/  HMMA.16816.F32 R12, R32.reuse, R42, R12 ;  /* 0x0000002a200c723c */ /* 0x044fec000000180c */
[C---:B---3--:R-:W-:Y:S06]  /*4dc20*/  HMMA.16816.F32 R24, R32.reuse, R36, R24 ;  /* 0x000000242018723c */ /* 0x048fec0000001818 */
[C---:B------:R-:W-:Y:S06]  /*4dc30*/  HMMA.16816.F32 R20, R32.reuse, R38, R20 ;  /* 0x000000262014723c */ /* 0x040fec0000001814 */
[----:B------:R-:W-:Y:S11]  /*4dc40*/  STL.64 [R1+0x2cb8], R38 ;  /* 0x002cb82601007387 */ /* 0x000ff60000100a00 */
        /* <DEDUP_REMOVED lines=25> */
[----:B------:R-:W3:Y:S04]  /*4dde0*/  LDL.LU R18, [R1+0x368] ;  /* 0x0003680001127983 */ /* 0x000ee80000300800 */
[----:B------:R-:W3:Y:S01]  /*4ddf0*/  LDL.LU R19, [R1+0x36c] ;  /* 0x00036c0001137983 */ /* 0x000ee20000300800 */
[----:B------:R-:W-:-:S02]  /*4de00*/  IMAD.MOV.U32 R30, RZ, RZ, R51 ;  /* 0x000000ffff1e7224 */ /* 0x000fc400078e0033 */
[----:B------:R-:W-:Y:S02]  /*4de10*/  IMAD.MOV.U32 R31, RZ, RZ, R50 ;  /* 0x000000ffff1f7224 */ /* 0x000fe400078e0032 */
[----:B------:R-:W-:Y:S02]  /*4de20*/  IMAD.MOV.U32 R29, RZ, RZ, R6 ;  /* 0x000000ffff1d7224 */ /* 0x000fe400078e0006 */
[----:B------:R-:W-:Y:S02]  /*4de30*/  IMAD.MOV.U32 R28, RZ, RZ, R7 ;  /* 0x000000ffff1c7224 */ /* 0x000fe400078e0007 */
[----:B------:R-:W-:Y:S02]  /*4de40*/  IMAD R4, R4, 0x100, R60 ;  /* 0x0000010004047824 */ /* 0x000fe400078e023c */
[----:B------:R-:W-:Y:S01]  /*4de50*/  IMAD R5, R5, 0x100, R61 ;  /* 0x0000010005057824 */ /* 0x000fe200078e023d */
[----:B---3--:R-:W-:Y:S04]  /*4de60*/  STL.64 [R1+0x2db0], R18 ;  /* 0x002db01201007387 */ /* 0x008fe80000100a00 */
[----:B--2---:R2:W-:Y:S04]  /*4de70*/  STL.64 [R1+0x2da8], R16 ;  /* 0x002da81001007387 */ /* 0x0045e80000100a00 */
[----:B------:R-:W3:Y:S04]  /*4de80*/  LDL.LU R20, [R1+0x380] ;  /* 0x0003800001147983 */ /* 0x000ee80000300800 */
[----:B------:R-:W3:Y:S04]  /*4de90*/  LDL.LU R21, [R1+0x384] ;  /* 0x0003840001157983 */ /* 0x000ee80000300800 */
[----:B------:R-:W3:Y:S04]  /*4dea0*/  LDL.LU R22, [R1+0x388] ;  /* 0x0003880001167983 */ /* 0x000ee80000300800 */
        /* <DEDUP_REMOVED lines=21> */
[----:B------:R-:W2:Y:S04]  /*4e000*/  LDL.LU R18, [R1+0x848] ;  /* 0x0008480001127983 */ /* 0x000ea80000300800 */
[----:B------:R-:W2:Y:S04]  /*4e010*/  LDL.LU R19, [R1+0x84c] ;  /* 0x00084c0001137983 */ /* 0x000ea80000300800 */
[----:B------:R-:W2:Y:S04]  /*4e020*/  LDL.LU.64 R60, [R1+0x20] ;  /* 0x00002000013c7983 */ /* 0x000ea80000300a00 */
[----:B------:R-:W2:Y:S04]  /*4e030*/  LDL.LU R40, [R1+0x3e0] ;  /* 0x0003e00001287983 */ /* 0x000ea80000300800 */
[----:B------:R-:W2:Y:S04]  /*4e040*/  LDL.LU R41, [R1+0x3e4] ;  /* 0x0003e40001297983 */ /* 0x000ea80000300800 */
[----:B------:R-:W2:Y:S04]  /*4e050*/  LDL.LU R42, [R1+0x3e8] ;  /* 0x0003e800012a7983 */ /* 0x000ea80000300800 */
[----:B------:R-:W2:Y:S04]  /*4e060*/  LDL.LU R43, [R1+0x3ec] ;  /* 0x0003ec00012b7983 */ /* 0x000ea80000300800 */
[----:B------:R-:W2:Y:S01]  /*4e070*/  LDL.LU R46, [R1+0x10] ;  /* 0x00001000012e7983 */ /* 0x000ea20000300800 */
[----:B------:R-:W-:-:S03]  /*4e080*/  IMAD.MOV.U32 R47, RZ, RZ, R0 ;  /* 0x000000ffff2f7224 */ /* 0x000fc600078e0000 */
        /* <DEDUP_REMOVED lines=9> */
[----:B----4-:R-:W-:-:S02]  /*4e120*/  IMAD.MOV.U32 R45, RZ, RZ, R51 ;  /* 0x000000ffff2d7224 */ /* 0x010fc400078e0033 */
[----:B---3--:R-:W-:Y:S02]  /*4e130*/  IMAD.MOV.U32 R44, RZ, RZ, R50 ;  /* 0x000000ffff2c7224 */ /* 0x008fe400078e0032 */
[----:B------:R-:W3:Y:S04]  /*4e140*/  LDL.LU R50, [R1+0x2dcc] ;  /* 0x002dcc0001327983 */ /* 0x000ee80000300800 */
[----:B------:R-:W3:Y:S04]  /*4e150*/  LDL.LU R51, [R1+0x2dc8] ;  /* 0x002dc80001337983 */ /* 0x000ee80000300800 */
[----:B------:R-:W-:Y:S04]  /*4e160*/  STL [R1+0x2cac], R48 ;  /* 0x002cac3001007387 */ /* 0x000fe80000100800 */
[----:B------:R-:W-:Y:S04]  /*4e170*/  STL [R1+0x2ca8], R49 ;  /* 0x002ca83101007387 */ /* 0x000fe80000100800 */
[----:B------:R-:W4:Y:S01]  /*4e180*/  LDL.LU R12, [R1+0x340] ;  /* 0x00034000010c7983 */ /* 0x000f220000300800 */
[----:B------:R-:W-:-:S03]  /*4e190*/  IMAD R6, R6, 0x100, R14 ;  /* 0x0000010006067824 */ /* 0x000fc600078e020e */
[----:B------:R-:W4:Y:S01]  /*4e1a0*/  LDL.LU R13, [R1+0x344] ;  /* 0x00034400010d7983 */ /* 0x000f220000300800 */
[----:B------:R-:W-:-:S03]  /*4e1b0*/  IMAD R7, R7, 0x100, R15 ;  /* 0x0000010007077824 */ /* 0x000fc600078e020f */
[----:B------:R-:W4:Y:S04]  /*4e1c0*/  LDL.LU R14, [R1+0x348] ;  /* 0x00034800010e7983 */ /* 0x000f280000300800 */
[----:B------:R-:W4:Y:S01]  /*4e1d0*/  LDL.LU R15, [R1+0x34c] ;  /* 0x00034c00010f7983 */ /* 0x000f220000300800 */
[----:B---3--:R-:W-:-:S15]  /*4e1e0*/  HMMA.16816.F32 R52, R32, R50, R52 ;  /* 0x000000322034723c */ /* 0x008fde0000001834 */
[----:B------:R-:W-:-:S08]  /*4e1f0*/  NOP ;  /* 0x0000000000007918 */ /* 0x000fd00000000000 */
[----:B------:R-:W-:Y:S04]  /*4e200*/  STL.64 [R1+0xd40], R52 ;  /* 0x000d403401007387 */ /* 0x000fe80000100a00 */
[----:B------:R0:W-:Y:S04]  /*4e210*/  STL.64 [R1+0xd48], R54 ;  /* 0x000d483601007387 */ /* 0x0001e80000100a00 */
[----:B0-----:R-:W4:Y:S04]  /*4e220*/  LDL.LU.64 R54, [R1+0x2dc0] ;  /* 0x002dc00001367983 */ /* 0x001f280000300a00 */
[----:B------:R-:W3:Y:S01]  /*4e230*/  LDL.LU.64 R52, [R1+0x2db8] ;  /* 0x002db80001347983 */ /* 0x000ee20000300a00 */
[----:B--2---:R-:W-:-:S02]  /*4e240*/  IMAD.MOV.U32 R48, RZ, RZ, R60 ;  /* 0x000000ffff307224 */ /* 0x004fc400078e003c */
[----:B------:R-:W-:Y:S01]  /*4e250*/  IMAD.MOV.U32 R49, RZ, RZ, R61 ;  /* 0x000000ffff317224 */ /* 0x000fe200078e003d */
[C---:B---3--:R-:W-:Y:S06]  /*4e260*/  HMMA.16816.F32 R16, R32.reuse, R52, R16 ;  /* 0x000000342010723c */ /* 0x048fec0000001810 */
[----:B------:R-:W-:-:S15]  /*4e270*/  HMMA.16816.F32 R32, R32, R60, R8 ;  /* 0x0000003c2020723c */ /* 0x000fde0000001808 */
[----:B------:R-:W-:-:S02]  /*4e280*/  NOP ;  /* 0x0000000000007918 */ /* 0x000fc40000000000 */
[----:B------:R-:W-:Y:S04]  /*4e290*/  STL.64 [R1+0xd30], R16 ;  /* 0x000d301001007387 */ /* 0x000fe80000100a00 */
[----:B------:R0:W-:Y:S04]  /*4e2a0*/  STL.64 [R1+0xd38], R18 ;  /* 0x000d381201007387 */ /* 0x0001e80000100a00 */
[----:B0-----:R-:W2:Y:S04]  /*4e2b0*/  LDL.LU.64 R18, [R1+0x2db0] ;  /* 0x002db00001127983 */ /* 0x001ea80000300a00 */
[----:B------:R-:W2:Y:S04]  /*4e2c0*/  LDL.LU.64 R16, [R1+0x2da8] ;  /* 0x002da80001107983 */ /* 0x000ea80000300a00 */
[----:B------:R-:W3:Y:S04]  /*4e2d0*/  LDL.LU.64 R10, [R1+0x2da0] ;  /* 0x002da000010a7983 */ /* 0x000ee80000300a00 */
[----:B------:R-:W3:Y:S04]  /*4e2e0*/  LDL.LU.64 R8, [R1+0x2d98] ;  /* 0x002d980001087983 */ /* 0x000ee80000300a00 */
[----:B------:R-:W-:Y:S04]  /*4e2f0*/  STL.64 [R1+0x970], R32 ;  /* 0x0009702001007387 */ /* 0x000fe80000100a00 */
[----:B------:R0:W-:Y:S04]  /*4e300*/  STL.64 [R1+0x978], R34 ;  /* 0x0009782201007387 */ /* 0x0001e80000100a00 */
[----:B------:R-:W4:Y:S04]  /*4e310*/  LDL.LU.64 R60, [R1+0x2d90] ;  /* 0x002d9000013c7983 */ /* 0x000f280000300a00 */
[----:B0-----:R-:W2:Y:S01]  /*4e320*/  LDL.LU R34, [R1+0x30] ;  /* 0x0000300001227983 */ /* 0x001ea20000300800 */
[----:B------:R-:W-:-:S02]  /*4e330*/  F2FP.F16.E4M3.UNPACK_B R4, R4 ;  /* 0x00000004ff04723e */ /* 0x000fc400020006ff */
[----:B------:R-:W-:Y:S02]  /*4e340*/  F2FP.F16.E4M3.UNPACK_B R5, R5 ;  /* 0x00000005ff05723e */ /* 0x000fe400020006ff */
[----:B------:R-:W-:Y:S02]  /*4e350*/  F2FP.F16.E4M3.UNPACK_B R6, R6 ;  /* 0x00000006ff06723e */ /* 0x000fe400020006ff */
[----:B------:R-:W-:Y:S01]  /*4e360*/  F2FP.F16.E4M3.UNPACK_B R7, R7 ;  /* 0x00000007ff07723e */ /* 0x000fe200020006ff */
[----:B------:R-:W-:Y:S02]  /*4e370*/  IMAD.MOV.U32 R35, RZ, RZ, R0 ;  /* 0x000000ffff237224 */ /* 0x000fe400078e0000 */
[----:B------:R-:W3:Y:S04]  /*4e380*/  LDL.LU R0, [R1+0x2d88] ;  /* 0x002d880001007983 */ /* 0x000ee80000300800 */
[----:B------:R-:W-:Y:S04]  /*4e390*/  STL.64 [R1+0x2d20], R50 ;  /* 0x002d203201007387 */ /* 0x000fe80000100a00 */
[----:B------:R0:W-:Y:S04]  /*4e3a0*/  STL.64 [R1+0x2d18], R48 ;  /* 0x002d183001007387 */ /* 0x0001e80000100a00 */
[----:B0-----:R-:W4:Y:S04]  /*4e3b0*/  LDL.LU R48, [R1+0x400] ;  /* 0x0004000001307983 */ /* 0x001f280000300800 */
[----:B------:R-:W4:Y:S04]  /*4e3c0*/  LDL.LU R49, [R1+0x404] ;  /* 0x0004040001317983 */ /* 0x000f280000300800 */
[----:B------:R-:W4:Y:S04]  /*4e3d0*/  LDL.LU R50, [R1+0x408] ;  /* 0x0004080001327983 */ /* 0x000f280000300800 */
[----:B------:R-:W4:Y:S01]  /*4e3e0*/  LDL.LU R51, [R1+0x40c] ;  /* 0x00040c0001337983 */ /* 0x000f220000300800 */
[----:B--2---:R-:W-:Y:S03]  /*4e3f0*/  HMMA.16816.F32 R32, R4, R34, R56 ;  /* 0x000000220420723c */ /* 0x004fe60000001838 */
[----:B------:R-:W2:Y:S04]  /*4e400*/  LDL.LU.64 R58, [R1+0x2d80] ;  /* 0x002d8000013a7983 */ /* 0x000ea80000300a00 */
[----:B------:R-:W2:-:S15]  /*4e410*/  LDL.LU.64 R56, [R1+0x2d78] ;  /* 0x002d780001387983 */ /* 0x000e9e0000300a00 */
[----:B------:R-:W-:-:S01]  /*4e420*/  NOP ;  /* 0x0000000000007918 */ /* 0x000fc20000000000 */
[----:B------:R0:W-:Y:S04]  /*4e430*/  STL.64 [R1+0x960], R32 ;  /* 0x0009602001007387 */ /* 0x0001e80000100a00 */
[----:B------:R1:W-:Y:S04]  /*4e440*/  STL.64 [R1+0x968], R34 ;  /* 0x0009682201007387 */ /* 0x0003e80000100a00 */
[----:B0-----:R-:W4:Y:S04]  /*4e450*/  LDL.LU R32, [R1+0xb0] ;  /* 0x0000b00001207983 */ /* 0x001f280000300800 */
[----:B------:R-:W4:Y:S04]  /*4e460*/  LDL.LU R33, [R1+0xb4] ;  /* 0x0000b40001217983 */ /* 0x000f280000300800 */
[----:B-1----:R-:W2:Y:S01]  /*4e470*/  LDL.LU R34, [R1+0xb8] ;  /* 0x0000b80001227983 */ /* 0x002ea20000300800 */
[----:B---3--:R-:W-:-:S03]  /*4e480*/  IMAD.MOV.U32 R35, RZ, RZ, R0 ;  /* 0x000000ffff237224 */ /* 0x008fc600078e0000 */
[----:B------:R-:W3:Y:S04]  /*4e490*/  LDL.LU R0, [R1+0x2d70] ;  /* 0x002d700001007983 */ /* 0x000ee80000300800 */
[----:B--2---:R-:W-:Y:S04]  /*4e4a0*/  STL.64 [R1+0x2d40], R34 ;  /* 0x002d402201007387 */ /* 0x004fe80000100a00 */
[----:B----4-:R0:W-:Y:S04]  /*4e4b0*/  STL.64 [R1+0x2d38], R32 ;  /* 0x002d382001007387 */ /* 0x0101e80000100a00 */
[----:B0-----:R-:W2:Y:S04]  /*4e4c0*/  LDL.LU R32, [R1+0x430] ;  /* 0x0004300001207983 */ /* 0x001ea80000300800 */
[----:B------:R-:W2:Y:S04]  /*4e4d0*/  LDL.LU R33, [R1+0x434] ;  /* 0x0004340001217983 */ /* 0x000ea80000300800 */
[----:B------:R-:W2:Y:S04]  /*4e4e0*/  LDL.LU R34, [R1+0x438] ;  /* 0x0004380001227983 */ /* 0x000ea80000300800 */
[----:B------:R-:W2:Y:S01]  /*4e4f0*/  LDL.LU R35, [R1+0x43c] ;  /* 0x00043c0001237983 */ /* 0x000ea20000300800 */
[C---:B------:R-:W-:Y:S06]  /*4e500*/  HMMA.16816.F32 R24, R4.reuse, R60, R24 ;  /* 0x0000003c0418723c */ /* 0x040fec0000001818 */
[C---:B------:R-:W-:Y:S06]  /*4e510*/  HMMA.16816.F32 R20, R4.reuse, R58, R20 ;  /* 0x0000003a0414723c */ /* 0x040fec0000001814 */
[C---:B------:R-:W-:Y:S06]  /*4e520*/  HMMA.16816.F32 R16, R4.reuse, R56, R16 ;  /* 0x000000380410723c */ /* 0x040fec0000001810 */
[C---:B--2---:R-:W-:Y:S06]  /*4e530*/  HMMA.16816.F32 R32, R4.reuse, R44, R32 ;  /* 0x0000002c0420723c */ /* 0x044fec0000001820 */
[----:B------:R-:W-:-:S15]  /*4e540*/  HMMA.16816.F32 R44, R4, R46, R48 ;  /* 0x0000002e042c723c */ /* 0x000fde0000001830 */
[----:B------:R-:W-:-:S02]  /*4e550*/  NOP ;  /* 0x0000000000007918 */ /* 0x000fc40000000000 */
[----:B------:R-:W-:Y:S04]  /*4e560*/  STL.64 [R1+0x950], R32 ;  /* 0x0009502001007387 */ /* 0x000fe80000100a00 */
[----:B------:R0:W-:Y:S02]  /*4e570*/  STL.64 [R1+0x958], R34 ;  /* 0x0009582201007387 */ /* 0x0001e40000100a00 */
[C---:B0-----:R-:W-:Y:S06]  /*4e580*/  HMMA.16816.F32 R32, R4.reuse, R28, R40 ;  /* 0x0000001c0420723c */ /* 0x041fec0000001828 */
[----:B------:R-:W-:Y:S01]  /*4e590*/  HMMA.16816.F32 R28, R4, R30, R36 ;  /* 0x0000001e041c723c */ /* 0x000fe20000001824 */
[----:B------:R-:W-:Y:S04]  /*4e5a0*/  STL.64 [R1+0x930], R44 ;  /* 0x0009302c01007387 */ /* 0x000fe80000100a00 */
[----:B------:R-:W-:-:S12]  /*4e5b0*/  STL.64 [R1+0x938], R46 ;  /* 0x0009382e01007387 */ /* 0x000fd80000100a00 */
[----:B------:R-:W-:Y:S04]  /*4e5c0*/  STL.64 [R1+0x920], R32 ;  /* 0x0009202001007387 */ /* 0x000fe80000100a00 */
[----:B------:R-:W-:Y:S04]  /*4e5d0*/  STL.64 [R1+0x928], R34 ;  /* 0x0009282201007387 */ /* 0x000fe80000100a00 */
[----:B------:R-:W-:Y:S04]  /*4e5e0*/  STL.64 [R1+0x910], R28 ;  /* 0x0009101c01007387 */ /* 0x000fe80000100a00 */
[----:B------:R-:W-:Y:S04]  /*4e5f0*/  STL.64 [R1+0x918], R30 ;  /* 0x0009181e01007387 */ /* 0x000fe80000100a00 */
[----:B------:R0:W-:Y:S04]  /*4e600*/  STL.64 [R1+0x900], R24 ;  /* 0x0009001801007387 */ /* 0x0001e80000100a00 */
[----:B------:R1:W-:Y:S04]  /*4e610*/  STL.64 [R1+0x908], R26 ;  /* 0x0009081a01007387 */ /* 0x0003e80000100a00 */
[----:B------:R-:W2:Y:S04]  /*4e620*/  LDL.LU R56, [R1+0xd0] ;  /* 0x0000d00001387983 */ /* 0x000ea80000300800 */
[----:B------:R-:W-:Y:S04]  /*4e630*/  STL.64 [R1+0x8f0], R20 ;  /* 0x0008f01401007387 */ /* 0x000fe80000100a00 */
[----:B------:R-:W-:Y:S04]  /*4e640*/  STL.64 [R1+0x8f8], R22 ;  /* 0x0008f81601007387 */ /* 0x000fe80000100a00 */
[----:B------:R4:W-:Y:S04]  /*4e650*/  STL.64 [R1+0x8e0], R16 ;  /* 0x0008e01001007387 */ /* 0x0009e80000100a00 */
[----:B------:R3:W-:Y:S04]  /*4e660*/  STL.64 [R1+0x8e8], R18 ;  /* 0x0008e81201007387 */ /* 0x0007e80000100a00 */
[----:B------:R-:W2:Y:S04]  /*4e670*/  LDL.LU R57, [R1+0xd4] ;  /* 0x0000d40001397983 */ /* 0x000ea80000300800 */
[----:B------:R-:W4:Y:S04]  /*4e680*/  LDL.LU R58, [R1+0xd8] ;  /* 0x0000d800013a7983 */ /* 0x000f280000300800 */
[----:B------:R-:W4:Y:S01]  /*4e690*/  LDL.LU R59, [R1+0xdc] ;  /* 0x0000dc00013b7983 */ /* 0x000f220000300800 */
[----:B------:R-:W-:Y:S03]  /*4e6a0*/  HMMA.16816.F32 R12, R4, R54, R12 ;  /* 0x00000036040c723c */ /* 0x000fe6000000180c */
[----:B----4-:R-:W-:Y:S04]  /*4e6b0*/  STL.64 [R1+0x2d68], R58 ;  /* 0x002d683a01007387 */ /* 0x010fe80000100a00 */
[----:B--2---:R2:W-:Y:S04]  /*4e6c0*/  STL.64 [R1+0x2d60], R56 ;  /* 0x002d603801007387 */ /* 0x0045e80000100a00 */
[----:B0-----:R-:W4:-:S12]  /*4e6d0*/  LDL.LU R24, [R1+0x210] ;  /* 0x0002100001187983 */ /* 0x001f180000300800 */
[----:B------:R0:W-:Y:S04]  /*4e6e0*/  STL.64 [R1+0x8d0], R12 ;  /* 0x0008d00c01007387 */ /* 0x0001e80000100a00 */
[----:B------:R0:W-:Y:S04]  /*4e6f0*/  STL.64 [R1+0x8d8], R14 ;  /* 0x0008d80e01007387 */ /* 0x0001e80000100a00 */
[----:B------:R-:W4:Y:S04]  /*4e700*/  LDL.LU R25, [R1+0x214] ;  /* 0x0002140001197983 */ /* 0x000f280000300800 */
[----:B-1----:R-:W4:Y:S04]  /*4e710*/  LDL.LU R26, [R1+0x218] ;  /* 0x00021800011a7983 */ /* 0x002f280000300800 */
[----:B------:R-:W4:Y:S04]  /*4e720*/  LDL.LU R27, [R1+0x21c] ;  /* 0x00021c00011b7983 */ /* 0x000f280000300800 */
[----:B------:R-:W4:Y:S04]  /*4e730*/  LDL.LU R16, [R1+0x2a0] ;  /* 0x0002a00001107983 */ /* 0x000f280000300800 */
[----:B------:R-:W4:Y:S04]  /*4e740*/  LDL.LU R17, [R1+0x2a4] ;  /* 0x0002a40001117983 */ /* 0x000f280000300800 */
[----:B---3--:R-:W4:Y:S04]  /*4e750*/  LDL.LU R18, [R1+0x2a8] ;  /* 0x0002a80001127983 */ /* 0x008f280000300800 */
[----:B------:R-:W4:Y:S04]  /*4e760*/  LDL.LU R19, [R1+0x2ac] ;  /* 0x0002ac0001137983 */ /* 0x000f280000300800 */
        /* <DEDUP_REMOVED lines=36> */
[C---:B---3--:R-:W-:Y:S06]  /*4e9b0*/  HMMA.16816.F32 R36, R4.reuse, R2, R36 ;  /* 0x000000020424723c */ /* 0x048fec0000001824 */
[C---:B--2---:R-:W-:Y:S06]  /*4e9c0*/  HMMA.16816.F32 R56, R4.reuse, R8, R56 ;  /* 0x000000080438723c */ /* 0x044fec0000001838 */
[----:B----4-:R-:W-:Y:S11]  /*4e9d0*/  HMMA.16816.F32 R8, R4, R10, R12 ;  /* 0x0000000a0408723c */ /* 0x010ff6000000180c */
        /* <DEDUP_REMOVED lines=8> */
[----:B0-----:R-:W3:Y:S04]  /*4ea60*/  LDL.LU.64 R58, [R1+0x2d68] ;  /* 0x002d6800013a7983 */ /* 0x001ee80000300a00 */
[----:B------:R-:W3:Y:S04]  /*4ea70*/  LDL.LU.64 R56, [R1+0x2d60] ;  /* 0x002d600001387983 */ /* 0x000ee80000300a00 */
[----:B------:R-:W4:Y:S04]  /*4ea80*/  LDL.LU.64 R14, [R1+0x2d58] ;  /* 0x002d5800010e7983 */ /* 0x000f280000300a00 */
[----:B------:R-:W2:Y:S04]  /*4ea90*/  LDL.LU.64 R12, [R1+0x2d50] ;  /* 0x002d5000010c7983 */ /* 0x000ea80000300a00 */
[----:B------:R0:W-:Y:S04]  /*4eaa0*/  STL.64 [R1+0x8a0], R8 ;  /* 0x0008a00801007387 */ /* 0x0001e80000100a00 */
[----:B------:R1:W-:Y:S04]  /*4eab0*/  STL.64 [R1+0x8a8], R10 ;  /* 0x0008a80a01007387 */ /* 0x0003e80000100a00 */
[----:B0-----:R-:W3:Y:S04]  /*4eac0*/  LDL.LU R8, [R1+0x100] ;  /* 0x0001000001087983 */ /* 0x001ee80000300800 */
[----:B------:R-:W3:Y:S04]  /*4ead0*/  LDL.LU R9, [R1+0x104] ;  /* 0x0001040001097983 */ /* 0x000ee80000300800 */
[----:B-1----:R-:W3:Y:S01]  /*4eae0*/  LDL.LU R10, [R1+0x108] ;  /* 0x00010800010a7983 */ /* 0x002ee20000300800 */
[----:B------:R-:W-:-:S03]  /*4eaf0*/  IMAD.MOV.U32 R11, RZ, RZ, R0 ;  /* 0x000000ffff0b7224 */ /* 0x000fc600078e0000 */
[----:B------:R-:W3:Y:S01]  /*4eb00*/  LDL.LU R0, [R1+0x2d48] ;  /* 0x002d480001007983 */ /* 0x000ee20000300800 */
[C---:B--2---:R-:W-:Y:S06]  /*4eb10*/  HMMA.16816.F32 R32, R4.reuse, R12, R32 ;  /* 0x0000000c0420723c */ /* 0x044fec0000001820 */
[----:B----4-:R-:W-:-:S15]  /*4eb20*/  HMMA.16816.F32 R12, R4, R14, R16 ;  /* 0x0000000e040c723c */ /* 0x010fde0000001810 */
[----:B------:R-:W-:-:S02]  /*4eb30*/  NOP ;  /* 0x0000000000007918 */ /* 0x000fc40000000000 */
[----:B------:R-:W-:Y:S04]  /*4eb40*/  STL.64 [R1+0x890], R32 ;  /* 0x0008902001007387 */ /* 0x000fe80000100a00 */
[----:B------:R0:W-:Y:S04]  /*4eb50*/  STL.64 [R1+0x898], R34 ;  /* 0x0008982201007387 */ /* 0x0001e80000100a00 */
[----:B0-----:R-:W2:Y:S04]  /*4eb60*/  LDL.LU.64 R34, [R1+0x2d40] ;  /* 0x002d400001227983 */ /* 0x001ea80000300a00 */
[----:B------:R-:W2:Y:S04]  /*4eb70*/  LDL.LU.64 R32, [R1+0x2d38] ;  /* 0x002d380001207983 */ /* 0x000ea80000300a00 */
[----:B------:R-:W4:Y:S04]  /*4eb80*/  LDL.LU.64 R18, [R1+0x2d30] ;  /* 0x002d300001127983 */ /* 0x000f280000300a00 */
[----:B------:R-:W3:Y:S04]  /*4eb90*/  LDL.LU.64 R16, [R1+0x2d28] ;  /* 0x002d280001107983 */ /* 0x000ee80000300a00 */
[----:B------:R0:W-:Y:S04]  /*4eba0*/  STL.64 [R1+0x880], R12 ;  /* 0x0008800c01007387 */ /* 0x0001e80000100a00 */
[----:B------:R1:W-:Y:S04]  /*4ebb0*/  STL.64 [R1+0x888], R14 ;  /* 0x0008880e01007387 */ /* 0x0003e80000100a00 */
[----:B0-----:R-:W2:Y:S04]  /*4ebc0*/  LDL.LU R12, [R1+0x120] ;  /* 0x00012000010c7983 */ /* 0x001ea80000300800 */
[----:B------:R-:W2:Y:S04]  /*4ebd0*/  LDL.LU R13, [R1+0x124] ;  /* 0x00012400010d7983 */ /* 0x000ea80000300800 */
[----:B-1----:R-:W2:Y:S04]  /*4ebe0*/  LDL.LU R14, [R1+0x128] ;  /* 0x00012800010e7983 */ /* 0x002ea80000300800 */
        /* <DEDUP_REMOVED lines=8> */
[----:B------:R-:W2:Y:S04]  /*4ec70*/  LDL.LU.64 R22, [R1+0x2d10] ;  /* 0x002d100001167983 */ /* 0x000ea80000300a00 */
[----:B------:R-:W3:Y:S04]  /*4ec80*/  LDL.LU.64 R20, [R1+0x2d08] ;  /* 0x002d080001147983 */ /* 0x000ee80000300a00 */
[----:B------:R0:W-:Y:S04]  /*4ec90*/  STL.64 [R1+0x240], R16 ;  /* 0x0002401001007387 */ /* 0x0001e80000100a00 */
[----:B------:R1:W-:Y:S04]  /*4eca0*/  STL.64 [R1+0x248], R18 ;  /* 0x0002481201007387 */ /* 0x0003e80000100a00 */
[----:B0-----:R-:W4:Y:S04]  /*4ecb0*/  LDL.LU R16, [R1+0x140] ;  /* 0x0001400001107983 */ /* 0x001f280000300800 */
[----:B------:R-:W4:Y:S04]  /*4ecc0*/  LDL.LU R17, [R1+0x144] ;  /* 0x0001440001117983 */ /* 0x000f280000300800 */
[----:B-1----:R-:W4:Y:S01]  /*4ecd0*/  LDL.LU R18, [R1+0x148] ;  /* 0x0001480001127983 */ /* 0x002f220000300800 */
[----:B------:R-:W-:-:S03]  /*4ece0*/  IMAD.MOV.U32 R19, RZ, RZ, R0 ;  /* 0x000000ffff137224 */ /* 0x000fc600078e0000 */
        /* <DEDUP_REMOVED lines=8> */
[----:B------:R-:W4:Y:S04]  /*4ed70*/  LDL.LU.64 R26, [R1+0x2ce8] ;  /* 0x002ce800011a7983 */ /* 0x000f280000300a00 */
[----:B------:R-:W2:Y:S04]  /*4ed80*/  LDL.LU.64 R24, [R1+0x2ce0] ;  /* 0x002ce00001187983 */ /* 0x000ea80000300a00 */
[----:B------:R0:W-:Y:S04]  /*4ed90*/  STL.64 [R1+0x340], R20 ;  /* 0x0003401401007387 */ /* 0x0001e80000100a00 */
[----:B------:R1:W-:Y:S04]  /*4eda0*/  STL.64 [R1+0x348], R22 ;  /* 0x0003481601007387 */ /* 0x0003e80000100a00 */
[----:B0-----:R-:W3:Y:S04]  /*4edb0*/  LDL.LU R20, [R1+0x160] ;  /* 0x0001600001147983 */ /* 0x001ee80000300800 */
[----:B------:R-:W3:Y:S04]  /*4edc0*/  LDL.LU R21, [R1+0x164] ;  /* 0x0001640001157983 */ /* 0x000ee80000300800 */
[----:B-1----:R-:W3:Y:S04]  /*4edd0*/  LDL.LU R22, [R1+0x168] ;  /* 0x0001680001167983 */ /* 0x002ee80000300800 */
        /* <DEDUP_REMOVED lines=12> */
[----:B0-----:R-:W3:Y:S04]  /*4eea0*/  LDL.LU R24, [R1+0x180] ;  /* 0x0001800001187983 */ /* 0x001ee80000300800 */
[----:B------:R-:W3:Y:S04]  /*4eeb0*/  LDL.LU R25, [R1+0x184] ;  /* 0x0001840001197983 */ /* 0x000ee80000300800 */
[----:B-1----:R-:W3:Y:S01]  /*4eec0*/  LDL.LU R26, [R1+0x188] ;  /* 0x00018800011a7983 */ /* 0x002ee20000300800 */
[----:B--2---:R-:W-:-:S15]  /*4eed0*/  HMMA.16816.F32 R36, R4, R28, R36 ;  /* 0x0000001c0424723c */ /* 0x004fde0000001824 */
[----:B------:R-:W-:-:S08]  /*4eee0*/  NOP ;  /* 0x0000000000007918 */ /* 0x000fd00000000000 */
[----:B------:R-:W-:Y:S04]  /*4eef0*/  STL.64 [R1+0x1a0], R36 ;  /* 0x0001a02401007387 */ /* 0x000fe80000100a00 */
[----:B------:R0:W-:Y:S04]  /*4ef00*/  STL.64 [R1+0x1a8], R38 ;  /* 0x0001a82601007387 */ /* 0x0001e80000100a00 */
[----:B0-----:R-:W2:Y:S04]  /*4ef10*/  LDL.LU.64 R38, [R1+0x2cb8] ;  /* 0x002cb80001267983 */ /* 0x001ea80000300a00 */
[----:B------:R-:W2:Y:S01]  /*4ef20*/  LDL.LU.64 R36, [R1+0x2cb0] ;  /* 0x002cb00001247983 */ /* 0x000ea20000300a00 */
[----:B------:R-:W-:Y:S01]  /*4ef30*/  IMAD.MOV.U32 R27, RZ, RZ, R0 ;  /* 0x000000ffff1b7224 */ /* 0x000fe200078e0000 */
[C---:B----4-:R-:W-:Y:S06]  /*4ef40*/  HMMA.16816.F32 R12, R4.reuse, R40, R12 ;  /* 0x00000028040c723c */ /* 0x050fec000000180c */
[----:B---3--:R-:W-:-:S15]  /*4ef50*/  HMMA.16816.F32 R24, R4, R30, R24 ;  /* 0x0000001e0418723c */ /* 0x008fde0000001818 */
[----:B------:R-:W-:-:S08]  /*4ef60*/  NOP ;  /* 0x0000000000007918 */ /* 0x000fd00000000000 */
[----:B------:R-:W-:Y:S04]  /*4ef70*/  STL.64 [R1+0x180], R24 ;  /* 0x0001801801007387 */ /* 0x000fe80000100a00 */
[----:B------:R-:W-:Y:S01]  /*4ef80*/  STL.64 [R1+0x188], R26 ;  /* 0x0001881a01007387 */ /* 0x000fe20000100a00 */
[----:B------:R-:W-:Y:S01]  /*4ef90*/  IMAD.MOV.U32 R0, RZ, RZ, R15 ;  /* 0x000000ffff007224 */ /* 0x000fe200078e000f */
[C---:B--2---:R-:W-:Y:S06]  /*4efa0*/  HMMA.16816.F32 R20, R4.reuse, R36, R20 ;  /* 0x000000240414723c */ /* 0x044fec0000001814 */
[----:B------:R-:W-:-:S15]  /*4efb0*/  HMMA.16816.F32 R16, R4, R38, R16 ;  /* 0x000000260410723c */ /* 0x000fde0000001810 */
[----:B------:R-:W-:-:S02]  /*4efc0*/  NOP ;  /* 0x0000000000007918 */ /* 0x000fc40000000000 */
[----:B------:R-:W-:Y:S04]  /*4efd0*/  STL.64 [R1+0x160], R20 ;  /* 0x0001601401007387 */ /* 0x000fe80000100a00 */
[----:B------:R-:W-:Y:S04]  /*4efe0*/  STL.64 [R1+0x168], R22 ;  /* 0x0001681601007387 */ /* 0x000fe80000100a00 */
[----:B------:R-:W-:Y:S04]  /*4eff0*/  STL.64 [R1+0x110], R12 ;  /* 0x0001100c01007387 */ /* 0x000fe80000100a00 */
[----:B------:R-:W-:Y:S04]  /*4f000*/  STL.64 [R1+0x140], R16 ;  /* 0x0001401001007387 */ /* 0x000fe80000100a00 */
[----:B------:R-:W-:Y:S04]  /*4f010*/  STL.64 [R1+0x148], R18 ;  /* 0x0001481201007387 */ /* 0x000fe80000100a00 */
[----:B------:R0:W-:Y:S02]  /*4f020*/  STL [R1+0x118], R14 ;  /* 0x0001180e01007387 */ /* 0x0001e40000100800 */
[C---:B0-----:R-:W-:Y:S06]  /*4f030*/  HMMA.16816.F32 R12, R4.reuse, R42, R8 ;  /* 0x0000002a040c723c */ /* 0x041fec0000001808 */
[----:B------:R-:W-:Y:S01]  /*4f040*/  HMMA.16816.F32 R8, R4, R44, R56 ;  /* 0x0000002c0408723c */ /* 0x000fe20000001838 */
[----:B------:R0:W-:-:S15]  /*4f050*/  STL [R1+0x2950], R0 ;  /* 0x0029500001007387 */ /* 0x0001de0000100800 */
[----:B------:R-:W-:-:S07]  /*4f060*/  NOP ;  /* 0x0000000000007918 */ /* 0x000fce0000000000 */
[----:B------:R-:W-:Y:S04]  /*4f070*/  STL.64 [R1+0xd0], R8 ;  /* 0x0000d00801007387 */ /* 0x000fe80000100a00 */
[----:B------:R-:W-:Y:S04]  /*4f080*/  STL.64 [R1+0x130], R12 ;  /* 0x0001300c01007387 */ /* 0x000fe80000100a00 */
[----:B------:R-:W-:Y:S04]  /*4f090*/  STL.64 [R1+0x138], R14 ;  /* 0x0001380e01007387 */ /* 0x000fe80000100a00 */
[----:B------:R1:W-:Y:S01]  /*4f0a0*/  STL [R1+0xd8], R10 ;  /* 0x0000d80a01007387 */ /* 0x0003e20000100800 */
[----:B0-----:R-:W-:-:S02]  /*4f0b0*/  IMAD.MOV.U32 R0, RZ, RZ, R11 ;  /* 0x000000ffff007224 */ /* 0x001fc400078e000b */
[----:B-1----:R-:W-:Y:S03]  /*4f0c0*/  HMMA.16816.F32 R8, R4, R46, R32 ;  /* 0x0000002e0408723c */ /* 0x002fe60000001820 */
[----:B------:R-:W-:Y:S04]  /*4f0d0*/  STL [R1+0x2998], R0 ;  /* 0x0029980001007387 */ /* 0x000fe80000100800 */
[----:B------:R-:W2:Y:S01]  /*4f0e0*/  LDL.LU R16, [R1+0xf0] ;  /* 0x0000f00001107983 */ /* 0x000ea20000300800 */
[----:B------:R-:W-:Y:S02]  /*4f0f0*/  IMAD.MOV.U32 R20, RZ, RZ, R48 ;  /* 0x000000ffff147224 */ /* 0x000fe400078e0030 */
[----:B------:R-:W-:-:S13]  /*4f100*/  IMAD.MOV.U32 R21, RZ, RZ, R49 ;  /* 0x000000ffff157224 */ /* 0x000fda00078e0031 */
[----:B------:R-:W-:Y:S04]  /*4f110*/  STL.64 [R1+0xb0], R8 ;  /* 0x0000b00801007387 */ /* 0x000fe80000100a00 */
[----:B------:R0:W-:Y:S04]  /*4f120*/  STL.64 [R1+0xb8], R10 ;  /* 0x0000b80a01007387 */ /* 0x0001e80000100a00 */
[----:B------:R-:W2:Y:S04]  /*4f130*/  LDL.LU R17, [R1+0xf4] ;  /* 0x0000f40001117983 */ /* 0x000ea80000300800 */
[----:B------:R-:W2:Y:S04]  /*4f140*/  LDL.LU R18, [R1+0xf8] ;  /* 0x0000f80001127983 */ /* 0x000ea80000300800 */
[----:B------:R-:W2:Y:S04]  /*4f150*/  LDL.LU R19, [R1+0xfc] ;  /* 0x0000fc0001137983 */ /* 0x000ea80000300800 */
        /* <DEDUP_REMOVED lines=26> */
[----:B0-----:R-:W2:Y:S04]  /*4f300*/  LDL R10, [R1+0xd88] ;  /* 0x000d8800010a7983 */ /* 0x001ea80000100800 */
[----:B------:R-:W2:Y:S04]  /*4f310*/  LDL R11, [R1+0xd8c] ;  /* 0x000d8c00010b7983 */ /* 0x000ea80000100800 */
[----:B------:R-:W2:Y:S04]  /*4f320*/  LDL R8, [R1+0xda8] ;  /* 0x000da80001087983 */ /* 0x000ea80000100800 */
[----:B------:R-:W2:Y:S04]  /*4f330*/  LDL R9, [R1+0xdac] ;  /* 0x000dac0001097983 */ /* 0x000ea80000100800 */
[----:B------:R-:W2:Y:S04]  /*4f340*/  LDL R2, [R1+0xdb8] ;  /* 0x000db80001027983 */ /* 0x000ea80000100800 */
[----:B------:R-:W2:Y:S04]  /*4f350*/  LDL R3, [R1+0xdbc] ;  /* 0x000dbc0001037983 */ /* 0x000ea80000100800 */
[----:B------:R-:W2:Y:S04]  /*4f360*/  LDL.LU R12, [R1+0xa0] ;  /* 0x0000a000010c7983 */ /* 0x000ea80000300800 */
[----:B------:R-:W2:Y:S04]  /*4f370*/  LDL.LU R13, [R1+0xa4] ;  /* 0x0000a400010d7983 */ /* 0x000ea80000300800 */
[----:B------:R-:W2:Y:S04]  /*4f380*/  LDL.LU R14, [R1+0xa8] ;  /* 0x0000a800010e7983 */ /* 0x000ea80000300800 */
[----:B------:R-:W2:Y:S04]  /*4f390*/  LDL.LU R15, [R1+0xac] ;  /* 0x0000ac00010f7983 */ /* 0x000ea80000300800 */
[----:B------:R-:W2:Y:S04]  /*4f3a0*/  LDL R54, [R1+0xdc8] ;  /* 0x000dc80001367983 */ /* 0x000ea80000100800 */
[----:B------:R-:W2:Y:S04]  /*4f3b0*/  LDL R55, [R1+0xdcc] ;  /* 0x000dcc0001377983 */ /* 0x000ea80000100800 */
[----:B------:R-:W2:Y:S04]  /*4f3c0*/  LDL.LU R56, [R1+0xc0] ;  /* 0x0000c00001387983 */ /* 0x000ea80000300800 */
[----:B------:R-:W2:Y:S04]  /*4f3d0*/  LDL.LU R57, [R1+0xc4] ;  /* 0x0000c40001397983 */ /* 0x000ea80000300800 */
[----:B------:R-:W2:Y:S04]  /*4f3e0*/  LDL.LU R58, [R1+0xc8] ;  /* 0x0000c800013a7983 */ /* 0x000ea80000300800 */
[----:B------:R-:W2:Y:S01]  /*4f3f0*/  LDL.LU R59, [R1+0xcc] ;  /* 0x0000cc00013b7983 */ /* 0x000ea20000300800 */
[----:B---3--:R-:W-:-:S15]  /*4f400*/  HMMA.16816.F32 R44, R4, R48, R44 ;  /* 0x00000030042c723c */ /* 0x008fde000000182c */
[----:B------:R-:W-:-:S08]  /*4f410*/  NOP ;  /* 0x0000000000007918 */ /* 0x000fd00000000000 */
[----:B------:R-:W-:Y:S04]  /*4f420*/  STL.64 [R1+0x90], R44 ;  /* 0x0000902c01007387 */ /* 0x000fe80000100a00 */
[----:B------:R-:W-:Y:S04]  /*4f430*/  STL [R1+0x98], R46 ;  /* 0x0000982e01007387 */ /* 0x000fe80000100800 */
[----:B------:R-:W3:Y:S04]  /*4f440*/  LDL R60, [R1+0xdd8] ;  /* 0x000dd800013c7983 */ /* 0x000ee80000100800 */
[----:B------:R-:W3:Y:S01]  /*4f450*/  LDL R61, [R1+0xddc] ;  /* 0x000ddc00013d7983 */ /* 0x000ee20000100800 */
[C---:B----4-:R-:W-:Y:S06]  /*4f460*/  HMMA.16816.F32 R40, R4.reuse, R50, R40 ;  /* 0x000000320428723c */ /* 0x050fec0000001828 */
[C---:B--2---:R-:W-:Y:S06]  /*4f470*/  HMMA.16816.F32 R28, R4.reuse, R52, R28 ;  /* 0x00000034041c723c */ /* 0x044fec000000181c */
[----:B------:R-:W-:Y:S01]  /*4f480*/  HMMA.16816.F32 R4, R4, R20, R24 ;  /* 0x000000140404723c */ /* 0x000fe20000001818 */
[----:B------:R-:W-:-:S02]  /*4f490*/  IMAD.MOV.U32 R0, RZ, RZ, R47 ;  /* 0x000000ffff007224 */ /* 0x000fc400078e002f */
[----:B------:R-:W-:Y:S02]  /*4f4a0*/  IMAD R32, R32, 0x100, R36 ;  /* 0x0000010020207824 */ /* 0x000fe400078e0224 */
[----:B------:R-:W-:Y:S02]  /*4f4b0*/  IMAD R33, R33, 0x100, R37 ;  /* 0x0000010021217824 */ /* 0x000fe400078e0225 */
[----:B------:R-:W-:Y:S02]  /*4f4c0*/  IMAD R34, R34, 0x100, R22 ;  /* 0x0000010022227824 */ /* 0x000fe400078e0216 */
[----:B------:R-:W-:Y:S01]  /*4f4d0*/  IMAD R35, R35, 0x100, R23 ;  /* 0x0000010023237824 */ /* 0x000fe200078e0217 */
[----:B------:R-:W-:Y:S01]  /*4f4e0*/  STL [R1+0x2a20], R0 ;  /* 0x002a200001007387 */ /* 0x000fe20000100800 */
[----:B------:R-:W-:Y:S02]  /*4f4f0*/  F2FP.F16.E4M3.UNPACK_B R10, R10 ;  /* 0x0000000aff0a723e */ /* 0x000fe400020006ff */
[----:B------:R-:W-:-:S02]  /*4f500*/  F2FP.F16.E4M3.UNPACK_B R32, R32 ;  /* 0x00000020ff20723e */ /* 0x000fc400020006ff */
[----:B------:R-:W-:Y:S02]  /*4f510*/  F2FP.F16.E4M3.UNPACK_B R33, R33 ;  /* 0x00000021ff21723e */ /* 0x000fe400020006ff */
[----:B------:R-:W-:Y:S02]  /*4f520*/  F2FP.F16.E4M3.UNPACK_B R34, R34 ;  /* 0x00000022ff22723e */ /* 0x000fe400020006ff */
[----:B------:R-:W-:Y:S02]  /*4f530*/  F2FP.F16.E4M3.UNPACK_B R35, R35 ;  /* 0x00000023ff23723e */ /* 0x000fe400020006ff */
[----:B------:R-:W-:Y:S02]  /*4f540*/  F2FP.F16.E4M3.UNPACK_B R11, R11 ;  /* 0x0000000bff0b723e */ /* 0x000fe400020006ff */
[----:B------:R-:W-:Y:S02]  /*4f550*/  F2FP.F16.E4M3.UNPACK_B R8, R8 ;  /* 0x00000008ff08723e */ /* 0x000fe400020006ff */
[----:B------:R-:W-:Y:S01]  /*4f560*/  F2FP.F16.E4M3.UNPACK_B R9, R9 ;  /* 0x00000009ff09723e */ /* 0x000fe200020006ff */
[----:B------:R-:W-:Y:S04]  /*4f570*/  STL.64 [R1+0x70], R40 ;  /* 0x0000702801007387 */ /* 0x000fe80000100a00 */
[----:B------:R-:W-:Y:S04]  /*4f580*/  STL.64 [R1+0x78], R42 ;  /* 0x0000782a01007387 */ /* 0x000fe80000100a00 */
[----:B------:R-:W-:Y:S04]  /*4f590*/  STL.64 [R1+0x60], R28 ;  /* 0x0000601c01007387 */ /* 0x000fe80000100a00 */
[----:B------:R-:W-:Y:S04]  /*4f5a0*/  STL.64 [R1+0x68], R30 ;  /* 0x0000681e01007387 */ /* 0x000fe80000100a00 */
[----:B------:R-:W-:Y:S04]  /*4f5b0*/  STL [R1+0x28], R10 ;  /* 0x0000280a01007387 */ /* 0x000fe80000100800 */
[----:B------:R-:W-:Y:S04]  /*4f5c0*/  STL.64 [R1+0x50], R4 ;  /* 0x0000500401007387 */ /* 0x000fe80000100a00 */
[----:B------:R0:W-:Y:S01]  /*4f5d0*/  STL.64 [R1+0x58], R6 ;  /* 0x0000580601007387 */ /* 0x0001e20000100a00 */
[C---:B------:R-:W-:Y:S06]  /*4f5e0*/  HMMA.16816.F32 R12, R32.reuse, R8, R12 ;  /* 0x00000008200c723c */ /* 0x040fec000000180c */
[----:B0-----:R-:W-:Y:S06]  /*4f5f0*/  HMMA.16816.F32 R4, R32, R10, R16 ;  /* 0x0000000a2004723c */ /* 0x001fec0000001810 */
[----:B------:R-:W-:Y:S04]  /*4f600*/  STL [R1+0x2c], R11 ;  /* 0x00002c0b01007387 */ /* 0x000fe80000100800 */
[----:B------:R-:W-:Y:S01]  /*4f610*/  STL [R1+0x18], R8 ;  /* 0x0000180801007387 */ /* 0x000fe20000100800 */
[----:B------:R-:W-:-:S02]  /*4f620*/  F2FP.F16.E4M3.UNPACK_B R2, R2 ;  /* 0x00000002ff02723e */ /* 0x000fc400020006ff */
[----:B------:R-:W-:-:S10]  /*4f630*/  F2FP.F16.E4M3.UNPACK_B R3, R3 ;  /* 0x00000003ff03723e */ /* 0x000fd400020006ff */
[----:B------:R-:W-:Y:S04]  /*4f640*/  STL.64 [R1+0x80], R4 ;  /* 0x0000800401007387 */ /* 0x000fe80000100a00 */
[----:B------:R0:W-:Y:S04]  /*4f650*/  STL.64 [R1+0x88], R6 ;  /* 0x0000880601007387 */ /* 0x0001e80000100a00 */
[----:B------:R-:W-:Y:S04]  /*4f660*/  STL [R1+0x1c], R9 ;  /* 0x00001c0901007387 */ /* 0x000fe80000100800 */
[----:B------:R-:W-:Y:S04]  /*4f670*/  STL.64 [R1+0xa0], R12 ;  /* 0x0000a00c01007387 */ /* 0x000fe80000100a00 */
[----:B------:R-:W-:Y:S04]  /*4f680*/  STL.64 [R1+0xa8], R14 ;  /* 0x0000a80e01007387 */ /* 0x000fe80000100a00 */
[----:B------:R-:W-:Y:S01]  /*4f690*/  STL.64 [R1+0x10], R2 ;  /* 0x0000100201007387 */ /* 0x000fe20000100a00 */
[----:B0-----:R-:W-:-:S05]  /*4f6a0*/  IMAD.MOV.U32 R7, RZ, RZ, R8 ;  /* 0x000000ffff077224 */ /* 0x001fca00078e0008 */
[----:B------:R0:W-:Y:S02]  /*4f6b0*/  STL [R1+0x2c90], R7 ;  /* 0x002c900701007387 */ /* 0x0001e40000100800 */
[----:B0-----:R-:W-:Y:S06]  /*4f6c0*/  HMMA.16816.F32 R4, R32, R2, R56 ;  /* 0x000000022004723c */ /* 0x001fec0000001838 */
[----:B------:R-:W-:Y:S02]  /*4f6d0*/  IMAD.MOV.U32 R49, RZ, RZ, R2 ;  /* 0x000000ffff317224 */ /* 0x000fe400078e0002 */
[----:B------:R-:W-:Y:S01]  /*4f6e0*/  IMAD.MOV.U32 R48, RZ, RZ, R3 ;  /* 0x000000ffff307224 */ /* 0x000fe200078e0003 */
[----:B------:R-:W-:-:S02]  /*4f6f0*/  F2FP.F16.E4M3.UNPACK_B R14, R54 ;  /* 0x00000036ff0e723e */ /* 0x000fc400020006ff */
[----:B------:R-:W-:-:S12]  /*4f700*/  F2FP.F16.E4M3.UNPACK_B R15, R55 ;  /* 0x00000037ff0f723e */ /* 0x000fd800020006ff */
[----:B------:R3:W-:Y:S04]  /*4f710*/  STL.64 [R1+0xc0], R4 ;  /* 0x0000c00401007387 */ /* 0x0007e80000100a00 */
[----:B------:R-:W-:Y:S04]  /*4f720*/  STL.64 [R1+0xc8], R6 ;  /* 0x0000c80601007387 */ /* 0x000fe80000100a00 */
[----:B------:R0:W-:Y:S04]  /*4f730*/  STL.64 [R1+0x2ca0], R48 ;  /* 0x002ca03001007387 */ /* 0x0001e80000100a00 */
[----:B------:R-:W-:Y:S04]  /*4f740*/  STL.64 [R1+0x8], R14 ;  /* 0x0000080e01007387 */ /* 0x000fe80000100a00 */
[----:B------:R-:W2:Y:S04]  /*4f750*/  LDL.LU R16, [R1+0x1f0] ;  /* 0x0001f00001107983 */ /* 0x000ea80000300800 */
[----:B------:R-:W2:Y:S01]  /*4f760*/  LDL.LU R17, [R1+0x1f4] ;  /* 0x0001f40001117983 */ /* 0x000ea20000300800 */
[----:B---3--:R-:W-:-:S02]  /*4f770*/  F2FP.F16.E4M3.UNPACK_B R4, R60 ;  /* 0x0000003cff04723e */ /* 0x008fc400020006ff */
[----:B------:R-:W-:-:S03]  /*4f780*/  F2FP.F16.E4M3.UNPACK_B R5, R61 ;  /* 0x0000003dff05723e */ /* 0x000fc600020006ff */
[----:B------:R-:W-:Y:S04]  /*4f790*/  STL [R1], R4 ;  /* 0x0000000401007387 */ /* 0x000fe80000100800 */
[----:B------:R-:W2:Y:S04]  /*4f7a0*/  LDL.LU R18, [R1+0x1f8] ;  /* 0x0001f80001127983 */ /* 0x000ea80000300800 */
[----:B------:R-:W-:Y:S04]  /*4f7b0*/  STL [R1+0x4], R5 ;  /* 0x0000040501007387 */ /* 0x000fe80000100800 */
        /* <DEDUP_REMOVED lines=11> */
[----:B------:R-:W2:Y:S04]  /*4f870*/  LDL.LU R50, [R1+0xe8] ;  /* 0x0000e80001327983 */ /* 0x000ea80000300800 */
[----:B------:R-:W2:Y:S04]  /*4f880*/  LDL.LU R51, [R1+0xec] ;  /* 0x0000ec0001337983 */ /* 0x000ea80000300800 */
[----:B------:R-:W3:Y:S04]  /*4f890*/  LDL.LU R40, [R1+0x150] ;  /* 0x0001500001287983 */ /* 0x000ee80000300800 */
[----:B------:R-:W3:Y:S04]  /*4f8a0*/  LDL.LU R41, [R1+0x154] ;  /* 0x0001540001297983 */ /* 0x000ee80000300800 */
[----:B------:R-:W3:Y:S04]  /*4f8b0*/  LDL.LU R42, [R1+0x158] ;  /* 0x00015800012a7983 */ /* 0x000ee80000300800 */
[----:B------:R-:W3:Y:S04]  /*4f8c0*/  LDL.LU R43, [R1+0x15c] ;  /* 0x00015c00012b7983 */ /* 0x000ee80000300800 */
[----:B------:R-:W4:Y:S04]  /*4f8d0*/  LDL R58, [R1+0xdf8] ;  /* 0x000df800013a7983 */ /* 0x000f280000100800 */
[----:B------:R-:W3:Y:S04]  /*4f8e0*/  LDL R59, [R1+0xdfc] ;  /* 0x000dfc00013b7983 */ /* 0x000ee80000100800 */
[----:B------:R-:W3:Y:S04]  /*4f8f0*/  LDL.LU R44, [R1+0x250] ;  /* 0x00025000012c7983 */ /* 0x000ee80000300800 */
[----:B------:R-:W3:Y:S04]  /*4f900*/  LDL.LU R45, [R1+0x254] ;  /* 0x00025400012d7983 */ /* 0x000ee80000300800 */
[----:B------:R-:W3:Y:S04]  /*4f910*/  LDL.LU R46, [R1+0x258] ;  /* 0x00025800012e7983 */ /* 0x000ee80000300800 */
[----:B------:R-:W3:Y:S04]  /*4f920*/  LDL.LU R47, [R1+0x25c] ;  /* 0x00025c00012f7983 */ /* 0x000ee80000300800 */
[----:B------:R-:W4:Y:S04]  /*4f930*/  LDL R60, [R1+0xde8] ;  /* 0x000de800013c7983 */ /* 0x000f280000100800 */
[----:B------:R-:W3:Y:S04]  /*4f940*/  LDL R61, [R1+0xdec] ;  /* 0x000dec00013d7983 */ /* 0x000ee80000100800 */
[----:B------:R-:W3:Y:S04]  /*4f950*/  LDL R56, [R1+0xe08] ;  /* 0x000e080001387983 */ /* 0x000ee80000100800 */
[----:B------:R-:W3:Y:S04]  /*4f960*/  LDL R57, [R1+0xe0c] ;  /* 0x000e0c0001397983 */ /* 0x000ee80000100800 */
[----:B------:R-:W3:Y:S04]  /*4f970*/  LDL R54, [R1+0xe18] ;  /* 0x000e180001367983 */ /* 0x000ee80000100800 */
[----:B------:R-:W3:Y:S04]  /*4f980*/  LDL R55, [R1+0xe1c] ;  /* 0x000e1c0001377983 */ /* 0x000ee80000100800 */
[----:B------:R-:W3:Y:S04]  /*4f990*/  LDL.LU R28, [R1+0x190] ;  /* 0x00019000011c7983 */ /* 0x000ee80000300800 */
[----:B------:R-:W3:Y:S04]  /*4f9a0*/  LDL.LU R29, [R1+0x194] ;  /* 0x00019400011d7983 */ /* 0x000ee80000300800 */
[----:B------:R-:W3:Y:S01]  /*4f9b0*/  LDL.LU R30, [R1+0x198] ;  /* 0x00019800011e7983 */ /* 0x000ee20000300800 */
[----:B------:R-:W-:-:S03]  /*4f9c0*/  IMAD.MOV.U32 R0, RZ, RZ, R9 ;  /* 0x000000ffff007224 */ /* 0x000fc600078e0009 */
[----:B------:R-:W3:Y:S04]  /*4f9d0*/  LDL.LU R31, [R1+0x19c] ;  /* 0x00019c00011f7983 */ /* 0x000ee80000300800 */
[----:B------:R-:W3:Y:S04]  /*4f9e0*/  LDL R2, [R1+0xe28] ;  /* 0x000e280001027983 */ /* 0x000ee80000100800 */
[----:B------:R-:W3:Y:S04]  /*4f9f0*/  LDL R3, [R1+0xe2c] ;  /* 0x000e2c0001037983 */ /* 0x000ee80000100800 */
[----:B------:R-:W3:Y:S04]  /*4fa00*/  LDL R8, [R1+0xe38] ;  /* 0x000e380001087983 */ /* 0x000ee80000100800 */
[----:B------:R-:W3:Y:S04]  /*4fa10*/  LDL R9, [R1+0xe3c] ;  /* 0x000e3c0001097983 */ /* 0x000ee80000100800 */
[----:B------:R-:W3:Y:S04]  /*4fa20*/  LDL R10, [R1+0xe48] ;  /* 0x000e4800010a7983 */ /* 0x000ee80000100800 */
[----:B------:R-:W3:Y:S04]  /*4fa30*/  LDL R11, [R1+0xe4c] ;  /* 0x000e4c00010b7983 */ /* 0x000ee80000100800 */
[----:B------:R-:W3:Y:S04]  /*4fa40*/  LDL.LU R20, [R1+0x1d0] ;  /* 0x0001d00001147983 */ /* 0x000ee80000300800 */
[----:B------:R-:W3:Y:S04]  /*4fa50*/  LDL.LU R21, [R1+0x1d4] ;  /* 0x0001d40001157983 */ /* 0x000ee80000300800 */
[----:B------:R-:W3:Y:S04]  /*4fa60*/  LDL.LU R22, [R1+0x1d8] ;  /* 0x0001d80001167983 */ /* 0x000ee80000300800 */
[----:B------:R-:W3:Y:S04]  /*4fa70*/  LDL.LU R23, [R1+0x1dc] ;  /* 0x0001dc0001177983 */ /* 0x000ee80000300800 */
[----:B------:R-:W3:Y:S04]  /*4fa80*/  LDL R12, [R1+0xe58] ;  /* 0x000e5800010c7983 */ /* 0x000ee80000100800 */
[----:B------:R-:W3:Y:S01]  /*4fa90*/  LDL R13, [R1+0xe5c] ;  /* 0x000e5c00010d7983 */ /* 0x000ee20000100800 */
[----:B--2---:R-:W-:-:S15]  /*4faa0*/  HMMA.16816.F32 R48, R32, R14, R48 ;  /* 0x0000000e2030723c */ /* 0x004fde0000001830 */
[----:B------:R-:W-:-:S08]  /*4fab0*/  NOP ;  /* 0x0000000000007918 */ /* 0x000fd00000000000 */
[----:B------:R0:W-:Y:S04]  /*4fac0*/  STL.64 [R1+0xe0], R48 ;  /* 0x0000e03001007387 */ /* 0x0001e80000100a00 */
[----:B------:R1:W-:Y:S04]  /*4fad0*/  STL.64 [R1+0xe8], R50 ;  /* 0x0000e83201007387 */ /* 0x0003e80000100a00 */
[----:B0-----:R-:W2:Y:S01]  /*4fae0*/  LDL.LU.64 R48, [R1+0x2ca0] ;  /* 0x002ca00001307983 */ /* 0x001ea20000300a00 */
[----:B-1----:R-:W-:Y:S02]  /*4faf0*/  IMAD.MOV.U32 R51, RZ, RZ, R14 ;  /* 0x000000ffff337224 */ /* 0x002fe400078e000e */
[----:B------:R-:W-:-:S05]  /*4fb00*/  IMAD.MOV.U32 R50, RZ, RZ, R15 ;  /* 0x000000ffff327224 */ /* 0x000fca00078e000f */
[----:B------:R-:W-:Y:S04]  /*4fb10*/  STL.64 [R1+0x2c78], R50 ;  /* 0x002c783201007387 */ /* 0x000fe80000100a00 */
[----:B--2---:R0:W-:Y:S04]  /*4fb20*/  STL.64 [R1+0x2c70], R48 ;  /* 0x002c703001007387 */ /* 0x0041e80000100a00 */
[----:B0-----:R-:W2:Y:S04]  /*4fb30*/  LDL.LU R48, [R1+0x200] ;  /* 0x0002000001307983 */ /* 0x001ea80000300800 */
[----:B------:R-:W2:Y:S04]  /*4fb40*/  LDL.LU R49, [R1+0x204] ;  /* 0x0002040001317983 */ /* 0x000ea80000300800 */
[----:B------:R-:W2:Y:S04]  /*4fb50*/  LDL.LU R50, [R1+0x208] ;  /* 0x0002080001327983 */ /* 0x000ea80000300800 */
[----:B------:R-:W2:Y:S01]  /*4fb60*/  LDL.LU R51, [R1+0x20c] ;  /* 0x00020c0001337983 */ /* 0x000ea20000300800 */
[----:B----4-:R-:W-:-:S02]  /*4fb70*/  F2FP.F16.E4M3.UNPACK_B R60, R60 ;  /* 0x0000003cff3c723e */ /* 0x010fc400020006ff */
[----:B---3--:R-:W-:Y:S02]  /*4fb80*/  F2FP.F16.E4M3.UNPACK_B R61, R61 ;  /* 0x0000003dff3d723e */ /* 0x008fe400020006ff */
[----:B------:R-:W-:Y:S02]  /*4fb90*/  F2FP.F16.E4M3.UNPACK_B R58, R58 ;  /* 0x0000003aff3a723e */ /* 0x000fe400020006ff */
[----:B------:R-:W-:Y:S02]  /*4fba0*/  F2FP.F16.E4M3.UNPACK_B R59, R59 ;  /* 0x0000003bff3b723e */ /* 0x000fe400020006ff */
[----:B------:R-:W-:Y:S02]  /*4fbb0*/  F2FP.F16.E4M3.UNPACK_B R56, R56 ;  /* 0x00000038ff38723e */ /* 0x000fe400020006ff */
[----:B------:R-:W-:Y:S02]  /*4fbc0*/  F2FP.F16.E4M3.UNPACK_B R57, R57 ;  /* 0x00000039ff39723e */ /* 0x000fe400020006ff */
[----:B------:R-:W-:-:S02]  /*4fbd0*/  F2FP.F16.E4M3.UNPACK_B R54, R54 ;  /* 0x00000036ff36723e */ /* 0x000fc400020006ff */
[----:B------:R-:W-:Y:S02]  /*4fbe0*/  F2FP.F16.E4M3.UNPACK_B R55, R55 ;  /* 0x00000037ff37723e */ /* 0x000fe400020006ff */
[----:B------:R-:W-:Y:S02]  /*4fbf0*/  F2FP.F16.E4M3.UNPACK_B R2, R2 ;  /* 0x00000002ff02723e */ /* 0x000fe400020006ff */
[----:B------:R-:W-:Y:S02]  /*4fc00*/  F2FP.F16.E4M3.UNPACK_B R3, R3 ;  /* 0x00000003ff03723e */ /* 0x000fe400020006ff */
[----:B------:R-:W-:Y:S02]  /*4fc10*/  F2FP.F16.E4M3.UNPACK_B R8, R8 ;  /* 0x00000008ff08723e */ /* 0x000fe400020006ff */
[----:B------:R-:W-:Y:S02]  /*4fc20*/  F2FP.F16.E4M3.UNPACK_B R9, R9 ;  /* 0x00000009ff09723e */ /* 0x000fe400020006ff */
[----:B------:R-:W-:-:S02]  /*4fc30*/  F2FP.F16.E4M3.UNPACK_B R10, R10 ;  /* 0x0000000aff0a723e */ /* 0x000fc400020006ff */
[----:B------:R-:W-:Y:S01]  /*4fc40*/  F2FP.F16.E4M3.UNPACK_B R11, R11 ;  /* 0x0000000bff0b723e */ /* 0x000fe200020006ff */
[----:B--2---:R-:W-:-:S15]  /*4fc50*/  HMMA.16816.F32 R4, R32, R4, R48 ;  /* 0x000000042004723c */ /* 0x004fde0000001830 */
[----:B------:R-:W-:-:S08]  /*4fc60*/  NOP ;  /* 0x0000000000007918 */ /* 0x000fd00000000000 */
[----:B------:R-:W-:Y:S04]  /*4fc70*/  STL.64 [R1+0x100], R4 ;  /* 0x0001000401007387 */ /* 0x000fe80000100a00 */
[----:B------:R0:W-:Y:S02]  /*4fc80*/  STL.64 [R1+0x108], R6 ;  /* 0x0001080601007387 */ /* 0x0001e40000100a00 */
[----:B0-----:R-:W-:-:S15]  /*4fc90*/  HMMA.16816.F32 R4, R32, R60, R44 ;  /* 0x0000003c2004723c */ /* 0x001fde000000182c */
[----:B------:R-:W-:-:S08]  /*4fca0*/  NOP ;  /* 0x0000000000007918 */ /* 0x000fd00000000000 */
[----:B------:R-:W-:Y:S04]  /*4fcb0*/  STL.64 [R1+0x120], R4 ;  /* 0x0001200401007387 */ /* 0x000fe80000100a00 */
[----:B------:R0:W-:Y:S02]  /*4fcc0*/  STL.64 [R1+0x128], R6 ;  /* 0x0001280601007387 */ /* 0x0001e40000100a00 */
[----:B0-----:R-:W-:-:S15]  /*4fcd0*/  HMMA.16816.F32 R4, R32, R58, R40 ;  /* 0x0000003a2004723c */ /* 0x001fde0000001828 */
[----:B------:R-:W-:-:S08]  /*4fce0*/  NOP ;  /* 0x0000000000007918 */ /* 0x000fd00000000000 */
[----:B------:R-:W-:Y:S04]  /*4fcf0*/  STL.64 [R1+0x150], R4 ;  /* 0x0001500401007387 */ /* 0x000fe80000100a00 */
[----:B------:R0:W-:Y:S02]  /*4fd00*/  STL.64 [R1+0x158], R6 ;  /* 0x0001580601007387 */ /* 0x0001e40000100a00 */
[----:B0-----:R-:W-:Y:S02]  /*4fd10*/  HMMA.16816.F32 R4, R32, R56, R36 ;  /* 0x000000382004723c */ /* 0x001fe40000001824 */
[----:B------:R-:W-:Y:S04]  /*4fd20*/  STL.64 [R1+0x2c28], R58 ;  /* 0x002c283a01007387 */ /* 0x000fe80000100a00 */
[----:B------:R-:W-:-:S15]  /*4fd30*/  STL.64 [R1+0x2c20], R56 ;  /* 0x002c203801007387 */ /* 0x000fde0000100a00 */
[----:B------:R-:W-:-:S02]  /*4fd40*/  NOP ;  /* 0x0000000000007918 */ /* 0x000fc40000000000 */
[----:B------:R-:W-:Y:S04]  /*4fd50*/  STL.64 [R1+0x170], R4 ;  /* 0x0001700401007387 */ /* 0x000fe80000100a00 */
[----:B------:R0:W-:Y:S02]  /*4fd60*/  STL.64 [R1+0x178], R6 ;  /* 0x0001780601007387 */ /* 0x0001e40000100a00 */
[----:B0-----:R-:W-:Y:S06]  /*4fd70*/  HMMA.16816.F32 R4, R32, R54, R28 ;  /* 0x000000362004723c */ /* 0x001fec000000181c */
[----:B------:R-:W-:-:S15]  /*4fd80*/  STL.64 [R1+0x2c98], R54 ;  /* 0x002c983601007387 */ /* 0x000fde0000100a00 */
[----:B------:R-:W-:-:S02]  /*4fd90*/  NOP ;  /* 0x0000000000007918 */ /* 0x000fc40000000000 */
        /* <DEDUP_REMOVED lines=30> */
[----:B------:R-:W3:Y:S04]  /*4ff80*/  LDL R14, [R1+0xe68] ;  /* 0x000e6800010e7983 */ /* 0x000ee80000100800 */
[----:B------:R-:W4:Y:S04]  /*4ff90*/  LDL R15, [R1+0xe6c] ;  /* 0x000e6c00010f7983 */ /* 0x000f280000100800 */
[----:B------:R-:W2:Y:S04]  /*4ffa0*/  LDL.LU R52, [R1+0x420] ;  /* 0x0004200001347983 */ /* 0x000ea80000300800 */
[----:B------:R-:W2:Y:S04]  /*4ffb0*/  LDL.LU R53, [R1+0x424] ;  /* 0x0004240001357983 */ /* 0x000ea80000300800 */
[----:B------:R-:W2:Y:S04]  /*4ffc0*/  LDL.LU R54, [R1+0x428] ;  /* 0x0004280001367983 */ /* 0x000ea80000300800 */
[----:B------:R-:W2:Y:S04]  /*4ffd0*/  LDL.LU R55, [R1+0x42c] ;  /* 0x00042c0001377983 */ /* 0x000ea80000300800 */
        /* <DEDUP_REMOVED lines=22> */
[----:B------:R-:W-:Y:S04]  /*50140*/  STL.64 [R1+0x2bf0], R10 ;  /* 0x002bf00a01007387 */ /* 0x000fe80000100a00 */
[----:B------:R0:W-:Y:S04]  /*50150*/  STL.64 [R1+0x2be8], R8 ;  /* 0x002be80801007387 */ /* 0x0001e80000100a00 */
[----:B0-----:R-:W2:Y:S04]  /*50160*/  LDL.LU R8, [R1+0x270] ;  /* 0x0002700001087983 */ /* 0x001ea80000300800 */
[----:B------:R-:W2:Y:S04]  /*50170*/  LDL.LU R9, [R1+0x274] ;  /* 0x0002740001097983 */ /* 0x000ea80000300800 */
[----:B------:R-:W2:Y:S04]  /*50180*/  LDL.LU R10, [R1+0x278] ;  /* 0x00027800010a7983 */ /* 0x000ea80000300800 */
[----:B------:R-:W2:Y:S01]  /*50190*/  LDL.LU R11, [R1+0x27c] ;  /* 0x00027c00010b7983 */ /* 0x000ea20000300800 */
[----:B------:R-:W-:-:S02]  /*501a0*/  F2FP.F16.E4M3.UNPACK_B R12, R12 ;  /* 0x0000000cff0c723e */ /* 0x000fc400020006ff */
[----:B------:R-:W-:Y:S02]  /*501b0*/  F2FP.F16.E4M3.UNPACK_B R13, R13 ;  /* 0x0000000dff0d723e */ /* 0x000fe400020006ff */
[----:B---3--:R-:W-:Y:S02]  /*501c0*/  F2FP.F16.E4M3.UNPACK_B R14, R14 ;  /* 0x0000000eff0e723e */ /* 0x008fe400020006ff */
[----:B----4-:R-:W-:-:S03]  /*501d0*/  F2FP.F16.E4M3.UNPACK_B R15, R15 ;  /* 0x0000000fff0f723e */ /* 0x010fc600020006ff */
[----:B--2---:R-:W-:Y:S01]  /*501e0*/  HMMA.16816.F32 R52, R32, R12, R52 ;  /* 0x0000000c2034723c */ /* 0x004fe20000001834 */
[----:B------:R-:W-:Y:S02]  /*501f0*/  F2FP.F16.E4M3.UNPACK_B R16, R16 ;  /* 0x00000010ff10723e */ /* 0x000fe400020006ff */
[----:B------:R-:W-:-:S03]  /*50200*/  F2FP.F16.E4M3.UNPACK_B R17, R17 ;  /* 0x00000011ff11723e */ /* 0x000fc600020006ff */
[----:B------:R-:W-:Y:S01]  /*50210*/  HMMA.16816.F32 R4, R32, R14, R4 ;  /* 0x0000000e2004723c */ /* 0x000fe20000001804 */
[----:B------:R-:W-:Y:S02]  /*50220*/  F2FP.F16.E4M3.UNPACK_B R18, R18 ;  /* 0x00000012ff12723e */ /* 0x000fe400020006ff */
[----:B------:R-:W-:-:S14]  /*50230*/  F2FP.F16.E4M3.UNPACK_B R19, R19 ;  /* 0x00000013ff13723e */ /* 0x000fdc00020006ff */
[----:B------:R-:W-:Y:S01]  /*50240*/  STL.64 [R1+0x210], R52 ;  /* 0x0002103401007387 */ /* 0x000fe20000100a00 */
[C---:B------:R-:W-:Y:S03]  /*50250*/  HMMA.16816.F32 R8, R32.reuse, R16, R8 ;  /* 0x000000102008723c */ /* 0x040fe60000001808 */
[----:B------:R0:W-:Y:S04]  /*50260*/  STL.64 [R1+0x218], R54 ;  /* 0x0002183601007387 */ /* 0x0001e80000100a00 */
[----:B0-----:R-:W2:Y:S04]  /*50270*/  LDL.LU.64 R54, [R1+0x2c98] ;  /* 0x002c980001367983 */ /* 0x001ea80000300a00 */
[----:B------:R-:W-:Y:S04]  /*50280*/  STL.64 [R1+0x230], R4 ;  /* 0x0002300401007387 */ /* 0x000fe80000100a00 */
[----:B------:R0:W-:Y:S04]  /*50290*/  STL.64 [R1+0x238], R6 ;  /* 0x0002380601007387 */ /* 0x0001e80000100a00 */
[----:B0-----:R-:W3:Y:S04]  /*502a0*/  LDL.LU R7, [R1+0x2c90] ;  /* 0x002c900001077983 */ /* 0x001ee80000300800 */
[----:B------:R-:W-:Y:S04]  /*502b0*/  STL.64 [R1+0x2bd0], R14 ;  /* 0x002bd00e01007387 */ /* 0x000fe80000100a00 */
[----:B------:R-:W-:Y:S04]  /*502c0*/  STL.64 [R1+0x2bc8], R12 ;  /* 0x002bc80c01007387 */ /* 0x000fe80000100a00 */
[----:B------:R-:W-:Y:S04]  /*502d0*/  STL.64 [R1+0x250], R8 ;  /* 0x0002500801007387 */ /* 0x000fe80000100a00 */
[----:B------:R0:W-:Y:S02]  /*502e0*/  STL.64 [R1+0x258], R10 ;  /* 0x0002580a01007387 */ /* 0x0001e40000100a00 */
[----:B0-----:R-:W-:Y:S01]  /*502f0*/  HMMA.16816.F32 R8, R32, R18, R56 ;  /* 0x000000122008723c */ /* 0x001fe20000001838 */
[----:B------:R-:W-:-:S02]  /*50300*/  F2FP.F16.E4M3.UNPACK_B R20, R20 ;  /* 0x00000014ff14723e */ /* 0x000fc400020006ff */
[----:B------:R-:W-:-:S03]  /*50310*/  F2FP.F16.E4M3.UNPACK_B R21, R21 ;  /* 0x00000015ff15723e */ /* 0x000fc600020006ff */
[----:B------:R-:W-:Y:S04]  /*50320*/  STL.64 [R1+0x2bb0], R18 ;  /* 0x002bb01201007387 */ /* 0x000fe80000100a00 */
[----:B------:R-:W-:-:S13]  /*50330*/  STL.64 [R1+0x2ba8], R16 ;  /* 0x002ba81001007387 */ /* 0x000fda0000100a00 */
[----:B------:R-:W-:Y:S04]  /*50340*/  STL.64 [R1+0x270], R8 ;  /* 0x0002700801007387 */ /* 0x000fe80000100a00 */
[----:B------:R0:W-:Y:S02]  /*50350*/  STL.64 [R1+0x278], R10 ;  /* 0x0002780a01007387 */ /* 0x0001e40000100a00 */
[----:B0-----:R-:W-:Y:S01]  /*50360*/  HMMA.16816.F32 R8, R32, R20, R48 ;  /* 0x000000142008723c */ /* 0x001fe20000001830 */
[----:B------:R-:W-:Y:S02]  /*50370*/  F2FP.F16.E4M3.UNPACK_B R22, R22 ;  /* 0x00000016ff16723e */ /* 0x000fe400020006ff */
[----:B------:R-:W-:Y:S02]  /*50380*/  F2FP.F16.E4M3.UNPACK_B R23, R23 ;  /* 0x00000017ff17723e */ /* 0x000fe400020006ff */
[----:B------:R-:W-:-:S15]  /*50390*/  F2FP.F16.E4M3.UNPACK_B R24, R24 ;  /* 0x00000018ff18723e */ /* 0x000fde00020006ff */
[----:B------:R-:W-:-:S03]  /*503a0*/  NOP ;  /* 0x0000000000007918 */ /* 0x000fc60000000000 */
[----:B------:R-:W-:Y:S04]  /*503b0*/  STL.64 [R1+0x290], R8 ;  /* 0x0002900801007387 */ /* 0x000fe80000100a00 */
[----:B------:R0:W-:Y:S02]  /*503c0*/  STL.64 [R1+0x298], R10 ;  /* 0x0002980a01007387 */ /* 0x0001e40000100a00 */
[----:B0-----:R-:W-:Y:S01]  /*503d0*/  HMMA.16816.F32 R8, R32, R22, R44 ;  /* 0x000000162008723c */ /* 0x001fe2000000182c */
[----:B------:R-:W-:-:S05]  /*503e0*/  F2FP.F16.E4M3.UNPACK_B R25, R25 ;  /* 0x00000019ff19723e */ /* 0x000fca00020006ff */
[----:B------:R-:W-:Y:S01]  /*503f0*/  STL.64 [R1+0x2b90], R22 ;  /* 0x002b901601007387 */ /* 0x000fe20000100a00 */
[----:B------:R-:W-:Y:S02]  /*50400*/  F2FP.F16.E4M3.UNPACK_B R26, R26 ;  /* 0x0000001aff1a723e */ /* 0x000fe400020006ff */
[----:B------:R-:W-:Y:S01]  /*50410*/  F2FP.F16.E4M3.UNPACK_B R27, R27 ;  /* 0x0000001bff1b723e */ /* 0x000fe200020006ff */
        /* <DEDUP_REMOVED lines=8> */
[----:B0-----:R-:W4:Y:S04]  /*504a0*/  LDL.LU R8, [R1+0x3f0] ;  /* 0x0003f00001087983 */ /* 0x001f280000300800 */
[----:B------:R0:W-:Y:S04]  /*504b0*/  STL.64 [R1+0x2f0], R12 ;  /* 0x0002f00c01007387 */ /* 0x0001e80000100a00 */
[----:B------:R0:W-:Y:S04]  /*504c0*/  STL.64 [R1+0x2f8], R14 ;  /* 0x0002f80e01007387 */ /* 0x0001e80000100a00 */
[----:B------:R-:W4:Y:S04]  /*504d0*/  LDL.LU R9, [R1+0x3f4] ;  /* 0x0003f40001097983 */ /* 0x000f280000300800 */
[----:B-1----:R-:W2:Y:S04]  /*504e0*/  LDL.LU R10, [R1+0x3f8] ;  /* 0x0003f800010a7983 */ /* 0x002ea80000300800 */
[----:B------:R-:W2:Y:S04]  /*504f0*/  LDL.LU R11, [R1+0x3fc] ;  /* 0x0003fc00010b7983 */ /* 0x000ea80000300800 */
[----:B--2---:R-:W-:Y:S04]  /*50500*/  STL.64 [R1+0x2c88], R10 ;  /* 0x002c880a01007387 */ /* 0x004fe80000100a00 */
[----:B----4-:R1:W-:Y:S04]  /*50510*/  STL.64 [R1+0x2c80], R8 ;  /* 0x002c800801007387 */ /* 0x0103e80000100a00 */
[----:B0-----:R-:W2:Y:S04]  /*50520*/  LDL.LU R12, [R1+0x3d0] ;  /* 0x0003d000010c7983 */ /* 0x001ea80000300800 */
[----:B------:R-:W2:Y:S04]  /*50530*/  LDL.LU R13, [R1+0x3d4] ;  /* 0x0003d400010d7983 */ /* 0x000ea80000300800 */
[----:B------:R-:W2:Y:S04]  /*50540*/  LDL.LU R14, [R1+0x3d8] ;  /* 0x0003d800010e7983 */ /* 0x000ea80000300800 */
        /* <DEDUP_REMOVED lines=9> */
[----:B------:R-:W2:Y:S04]  /*505e0*/  LDL R30, [R1+0xee8] ;  /* 0x000ee800011e7983 */ /* 0x000ea80000100800 */
[----:B------:R-:W4:Y:S04]  /*505f0*/  LDL R31, [R1+0xeec] ;  /* 0x000eec00011f7983 */ /* 0x000f280000100800 */
[----:B-1----:R-:W3:Y:S04]  /*50600*/  LDL.LU R8, [R1+0x330] ;  /* 0x0003300001087983 */ /* 0x002ee80000300800 */
[----:B------:R-:W3:Y:S04]  /*50610*/  LDL.LU R9, [R1+0x334] ;  /* 0x0003340001097983 */ /* 0x000ee80000300800 */
[----:B------:R-:W3:Y:S04]  /*50620*/  LDL.LU R10, [R1+0x338] ;  /* 0x00033800010a7983 */ /* 0x000ee80000300800 */
[----:B------:R-:W3:Y:S01]  /*50630*/  LDL.LU R11, [R1+0x33c] ;  /* 0x00033c00010b7983 */ /* 0x000ee20000300800 */
[----:B------:R-:W-:-:S02]  /*50640*/  F2FP.F16.E4M3.UNPACK_B R28, R28 ;  /* 0x0000001cff1c723e */ /* 0x000fc400020006ff */
[----:B------:R-:W-:Y:S01]  /*50650*/  F2FP.F16.E4M3.UNPACK_B R29, R29 ;  /* 0x0000001dff1d723e */ /* 0x000fe200020006ff */
        /* <DEDUP_REMOVED lines=8> */
[----:B------:R-:W4:Y:S04]  /*506e0*/  LDL.LU R16, [R1+0x3b0] ;  /* 0x0003b00001107983 */ /* 0x000f280000300800 */
[----:B------:R-:W4:Y:S04]  /*506f0*/  LDL.LU R17, [R1+0x3b4] ;  /* 0x0003b40001117983 */ /* 0x000f280000300800 */
[----:B------:R-:W4:Y:S04]  /*50700*/  LDL.LU R18, [R1+0x3b8] ;  /* 0x0003b80001127983 */ /* 0x000f280000300800 */
[----:B------:R-:W4:Y:S04]  /*50710*/  LDL.LU R19, [R1+0x3bc] ;  /* 0x0003bc0001137983 */ /* 0x000f280000300800 */
        /* <DEDUP_REMOVED lines=8> */
[----:B------:R-:W4:Y:S04]  /*507a0*/  LDL.LU R52, [R1+0x24b0] ;  /* 0x0024b00001347983 */ /* 0x000f280000300800 */
[----:B------:R-:W4:Y:S04]  /*507b0*/  LDL.LU R53, [R1+0x24ac] ;  /* 0x0024ac0001357983 */ /* 0x000f280000300800 */
[----:B------:R-:W-:Y:S04]  /*507c0*/  STL.64 [R1+0x2ba0], R26 ;  /* 0x002ba01a01007387 */ /* 0x000fe80000100a00 */
[----:B------:R0:W-:Y:S04]  /*507d0*/  STL.64 [R1+0x2b98], R24 ;  /* 0x002b981801007387 */ /* 0x0001e80000100a00 */
[----:B0-----:R-:W4:Y:S04]  /*507e0*/  LDL.LU R24, [R1+0x370] ;  /* 0x0003700001187983 */ /* 0x001f280000300800 */
[----:B------:R-:W4:Y:S04]  /*507f0*/  LDL.LU R25, [R1+0x374] ;  /* 0x0003740001197983 */ /* 0x000f280000300800 */
[----:B------:R-:W4:Y:S04]  /*50800*/  LDL.LU R26, [R1+0x378] ;  /* 0x00037800011a7983 */ /* 0x000f280000300800 */
[----:B------:R-:W4:Y:S01]  /*50810*/  LDL.LU R27, [R1+0x37c] ;  /* 0x00037c00011b7983 */ /* 0x000f220000300800 */
[----:B---3--:R-:W-:-:S15]  /*50820*/  HMMA.16816.F32 R8, R32, R28, R8 ;  /* 0x0000001c2008723c */ /* 0x008fde0000001808 */
[----:B------:R-:W-:-:S08]  /*50830*/  NOP ;  /* 0x0000000000007918 */ /* 0x000fd00000000000 */
[----:B------:R-:W-:Y:S04]  /*50840*/  STL.64 [R1+0x310], R8 ;  /* 0x0003100801007387 */ /* 0x000fe80000100a00 */
[----:B------:R0:W-:Y:S04]  /*50850*/  STL.64 [R1+0x318], R10 ;  /* 0x0003180a01007387 */ /* 0x0001e80000100a00 */
[----:B0-----:R-:W3:Y:S04]  /*50860*/  LDL.LU.64 R10, [R1+0x2c88] ;  /* 0x002c8800010a7983 */ /* 0x001ee80000300a00 */
[----:B------:R-:W3:Y:S01]  /*50870*/  LDL.LU.64 R8, [R1+0x2c80] ;  /* 0x002c800001087983 */ /* 0x000ee20000300a00 */
[----:B--2---:R-:W-:-:S02]  /*50880*/  F2FP.F16.E4M3.UNPACK_B R30, R30 ;  /* 0x0000001eff1e723e */ /* 0x004fc400020006ff */
[----:B----4-:R-:W-:Y:S02]  /*50890*/  F2FP.F16.E4M3.UNPACK_B R31, R31 ;  /* 0x0000001fff1f723e */ /* 0x010fe400020006ff */
[----:B------:R-:W-:Y:S02]  /*508a0*/  F2FP.F16.E4M3.UNPACK_B R36, R36 ;  /* 0x00000024ff24723e */ /* 0x000fe400020006ff */
[----:B------:R-:W-:Y:S02]  /*508b0*/  F2FP.F16.E4M3.UNPACK_B R37, R37 ;  /* 0x00000025ff25723e */ /* 0x000fe400020006ff */
[----:B------:R-:W-:Y:S02]  /*508c0*/  F2FP.F16.E4M3.UNPACK_B R38, R38 ;  /* 0x00000026ff26723e */ /* 0x000fe400020006ff */
[----:B------:R-:W-:Y:S01]  /*508d0*/  F2FP.F16.E4M3.UNPACK_B R39, R39 ;  /* 0x00000027ff27723e */ /* 0x000fe200020006ff */
[----:B------:R-:W-:Y:S01]  /*508e0*/  HMMA.16816.F32 R48, R32, R30, R48 ;  /* 0x0000001e2030723c */ /* 0x000fe20000001830 */
[----:B------:R-:W-:-:S02]  /*508f0*/  F2FP.F16.E4M3.UNPACK_B R40, R40 ;  /* 0x00000028ff28723e */ /* 0x000fc400020006ff */
[----:B------:R-:W-:-:S03]  /*50900*/  F2FP.F16.E4M3.UNPACK_B R41, R41 ;  /* 0x00000029ff29723e */ /* 0x000fc600020006ff */
[----:B------:R-:W-:Y:S01]  /*50910*/  HMMA.16816.F32 R24, R32, R36, R24 ;  /* 0x000000242018723c */ /* 0x000fe20000001818 */
[----:B------:R-:W-:Y:S02]  /*50920*/  F2FP.F16.E4M3.UNPACK_B R42, R42 ;  /* 0x0000002aff2a723e */ /* 0x000fe400020006ff */
[----:B------:R-:W-:-:S03]  /*50930*/  F2FP.F16.E4M3.UNPACK_B R43, R43 ;  /* 0x0000002bff2b723e */ /* 0x000fc600020006ff */
[----:B------:R-:W-:Y:S01]  /*50940*/  HMMA.16816.F32 R20, R32, R38, R20 ;  /* 0x000000262014723c */ /* 0x000fe20000001814 */
[----:B------:R-:W-:Y:S02]  /*50950*/  F2FP.F16.E4M3.UNPACK_B R44, R44 ;  /* 0x0000002cff2c723e */ /* 0x000fe400020006ff */
[----:B------:R-:W-:-:S03]  /*50960*/  F2FP.F16.E4M3.UNPACK_B R45, R45 ;  /* 0x0000002dff2d723e */ /* 0x000fc600020006ff */
[C---:B------:R-:W-:Y:S06]  /*50970*/  HMMA.16816.F32 R16, R32.reuse, R40, R16 ;  /* 0x000000282010723c */ /* 0x040fec0000001810 */
[C---:B------:R-:W-:Y:S01]  /*50980*/  HMMA.16816.F32 R12, R32.reuse, R42, R12 ;  /* 0x0000002a200c723c */ /* 0x040fe2000000180c */
[----:B------:R-:W-:Y:S04]  /*50990*/  STL.64 [R1+0x330], R48 ;  /* 0x0003303001007387 */ /* 0x000fe80000100a00 */
[----:B------:R0:W-:Y:S04]  /*509a0*/  STL.64 [R1+0x338], R50 ;  /* 0x0003383201007387 */ /* 0x0001e80000100a00 */
[----:B0-----:R-:W2:Y:S04]  /*509b0*/  LDL.LU.64 R50, [R1+0x2c78] ;  /* 0x002c780001327983 */ /* 0x001ea80000300a00 */
[----:B------:R-:W4:Y:S04]  /*509c0*/  LDL.LU.64 R48, [R1+0x2c70] ;  /* 0x002c700001307983 */ /* 0x000f280000300a00 */
        /* <DEDUP_REMOVED lines=14> */
[----:B---3--:R-:W-:-:S15]  /*50ab0*/  HMMA.16816.F32 R8, R32, R44, R8 ;  /* 0x0000002c2008723c */ /* 0x008fde0000001808 */
[----:B------:R-:W-:-:S08]  /*50ac0*/  NOP ;  /* 0x0000000000007918 */ /* 0x000fd00000000000 */
[----:B------:R0:W-:Y:S04]  /*50ad0*/  STL.64 [R1+0x3e0], R8 ;  /* 0x0003e00801007387 */ /* 0x0001e80000100a00 */
[----:B------:R1:W-:Y:S04]  /*50ae0*/  STL.64 [R1+0x3e8], R10 ;  /* 0x0003e80a01007387 */ /* 0x0003e80000100a00 */
[----:B0-----:R-:W3:Y:S04]  /*50af0*/  LDL.LU R8, [R1+0xce0] ;  /* 0x000ce00001087983 */ /* 0x001ee80000300800 */
[----:B------:R-:W3:Y:S04]  /*50b00*/  LDL.LU R9, [R1+0xce4] ;  /* 0x000ce40001097983 */ /* 0x000ee80000300800 */
[----:B-1----:R-:W3:Y:S04]  /*50b10*/  LDL.LU R10, [R1+0xce8] ;  /* 0x000ce800010a7983 */ /* 0x002ee80000300800 */
[----:B------:R-:W3:Y:S01]  /*50b20*/  LDL.LU R11, [R1+0xcec] ;  /* 0x000cec00010b7983 */ /* 0x000ee20000300800 */
[----:B------:R-:W-:-:S02]  /*50b30*/  IMAD R4, R4, 0x100, R59 ;  /* 0x0000010004047824 */ /* 0x000fc400078e023b */
[----:B--2---:R-:W-:Y:S02]  /*50b40*/  IMAD.MOV.U32 R58, RZ, RZ, R51 ;  /* 0x000000ffff3a7224 */ /* 0x004fe400078e0033 */
[----:B------:R-:W-:Y:S02]  /*50b50*/  IMAD.MOV.U32 R59, RZ, RZ, R50 ;  /* 0x000000ffff3b7224 */ /* 0x000fe400078e0032 */
[----:B----4-:R-:W-:Y:S02]  /*50b60*/  IMAD.MOV.U32 R56, RZ, RZ, R49 ;  /* 0x000000ffff387224 */ /* 0x010fe400078e0031 */
[----:B------:R-:W-:Y:S02]  /*50b70*/  IMAD.MOV.U32 R57, RZ, RZ, R48 ;  /* 0x000000ffff397224 */ /* 0x000fe400078e0030 */
[----:B------:R-:W-:Y:S01]  /*50b80*/  IMAD.MOV.U32 R18, RZ, RZ, R7 ;  /* 0x000000ffff127224 */ /* 0x000fe200078e0007 */
[----:B---3--:R-:W-:Y:S04]  /*50b90*/  STL.64 [R1+0x2c58], R10 ;  /* 0x002c580a01007387 */ /* 0x008fe80000100a00 */
[----:B------:R-:W-:Y:S04]  /*50ba0*/  STL.64 [R1+0x2c50], R8 ;  /* 0x002c500801007387 */ /* 0x000fe80000100a00 */
[----:B------:R-:W-:Y:S04]  /*50bb0*/  STL.64 [R1+0x2c68], R58 ;  /* 0x002c683a01007387 */ /* 0x000fe80000100a00 */
[----:B------:R0:W-:Y:S04]  /*50bc0*/  STL.64 [R1+0x2c60], R56 ;  /* 0x002c603801007387 */ /* 0x0001e80000100a00 */
        /* <DEDUP_REMOVED lines=8> */
[----:B------:R-:W4:Y:S04]  /*50c50*/  LDL R48, [R1+0xf58] ;  /* 0x000f580001307983 */ /* 0x000f280000100800 */
[----:B------:R-:W2:Y:S04]  /*50c60*/  LDL R49, [R1+0xf5c] ;  /* 0x000f5c0001317983 */ /* 0x000ea80000100800 */
        /* <DEDUP_REMOVED lines=10> */
[----:B------:R-:W-:-:S02]  /*50d10*/  F2FP.F16.E4M3.UNPACK_B R46, R46 ;  /* 0x0000002eff2e723e */ /* 0x000fc400020006ff */
[----:B------:R-:W-:Y:S01]  /*50d20*/  F2FP.F16.E4M3.UNPACK_B R47, R47 ;  /* 0x0000002fff2f723e */ /* 0x000fe200020006ff */
[----:B------:R-:W-:Y:S02]  /*50d30*/  IMAD R5, R6, 0x100, R5 ;  /* 0x0000010006057824 */ /* 0x000fe400078e0205 */
[----:B------:R-:W-:Y:S02]  /*50d40*/  IMAD R6, R53, 0x100, R52 ;  /* 0x0000010035067824 */ /* 0x000fe400078e0234 */
[----:B------:R-:W-:Y:S01]  /*50d50*/  IMAD.MOV.U32 R19, RZ, RZ, R0 ;  /* 0x000000ffff137224 */ /* 0x000fe200078e0000 */
        /* <DEDUP_REMOVED lines=14> */
[----:B------:R-:W2:Y:S04]  /*50e40*/  LDL.64 R16, [R1+0x28] ;  /* 0x0000280001107983 */ /* 0x000ea80000100a00 */
[----:B------:R-:W2:Y:S04]  /*50e50*/  LDL.LU R12, [R1+0xcf0] ;  /* 0x000cf000010c7983 */ /* 0x000ea80000300800 */
[----:B------:R-:W2:Y:S04]  /*50e60*/  LDL.LU R13, [R1+0xcf4] ;  /* 0x000cf400010d7983 */ /* 0x000ea80000300800 */
[----:B------:R-:W2:Y:S04]  /*50e70*/  LDL.LU R14, [R1+0xcf8] ;  /* 0x000cf800010e7983 */ /* 0x000ea80000300800 */
[----:B------:R-:W2:Y:S01]  /*50e80*/  LDL.LU R15, [R1+0xcfc] ;  /* 0x000cfc00010f7983 */ /* 0x000ea20000300800 */
[----:B---3--:R-:W-:Y:S01]  /*50e90*/  HMMA.16816.F32 R56, R32, R46, R56 ;  /* 0x0000002e2038723c */ /* 0x008fe20000001838 */
[----:B----4-:R-:W-:-:S02]  /*50ea0*/  F2FP.F16.E4M3.UNPACK_B R48, R48 ;  /* 0x00000030ff30723e */ /* 0x010fc400020006ff */
[----:B--2---:R-:W-:-:S07]  /*50eb0*/  F2FP.F16.E4M3.UNPACK_B R49, R49 ;  /* 0x00000031ff31723e */ /* 0x004fce00020006ff */
[----:B------:R-:W-:-:S13]  /*50ec0*/  HMMA.16816.F32 R8, R32, R48, R8 ;  /* 0x000000302008723c */ /* 0x000fda0000001808 */
        /* <DEDUP_REMOVED lines=9> */
[----:B------:R-:W4:Y:S04]  /*50f60*/  LDL.LU R47, [R1+0xd9c] ;  /* 0x000d9c00012f7983 */ /* 0x000f280000300800 */
[----:B------:R-:W-:Y:S04]  /*50f70*/  STL.64 [R1+0x440], R8 ;  /* 0x0004400801007387 */ /* 0x000fe80000100a00 */
[----:B------:R0:W-:Y:S04]  /*50f80*/  STL.64 [R1+0x448], R10 ;  /* 0x0004480a01007387 */ /* 0x0001e80000100a00 */
[----:B0-----:R-:W2:Y:S04]  /*50f90*/  LDL.LU.64 R10, [R1+0x2c58] ;  /* 0x002c5800010a7983 */ /* 0x001ea80000300a00 */
[----:B------:R-:W2:Y:S01]  /*50fa0*/  LDL.LU.64 R8, [R1+0x2c50] ;  /* 0x002c500001087983 */ /* 0x000ea20000300a00 */
[----:B------:R-:W-:-:S02]  /*50fb0*/  F2FP.F16.E4M3.UNPACK_B R50, R50 ;  /* 0x00000032ff32723e */ /* 0x000fc400020006ff */
[----:B------:R-:W-:Y:S02]  /*50fc0*/  F2FP.F16.E4M3.UNPACK_B R51, R51 ;  /* 0x00000033ff33723e */ /* 0x000fe400020006ff */
[----:B------:R-:W-:Y:S02]  /*50fd0*/  F2FP.F16.E4M3.UNPACK_B R52, R52 ;  /* 0x00000034ff34723e */ /* 0x000fe400020006ff */
[----:B------:R-:W-:Y:S01]  /*50fe0*/  F2FP.F16.E4M3.UNPACK_B R53, R53 ;  /* 0x00000035ff35723e */ /* 0x000fe200020006ff */
[----:B------:R-:W-:Y:S01]  /*50ff0*/  IMAD R7, R7, 0x100, R30 ;  /* 0x0000010007077824 */ /* 0x000fe200078e021e */
[----:B------:R-:W-:Y:S02]  /*51000*/  F2FP.F16.E4M3.UNPACK_B R28, R31 ;  /* 0x0000001fff1c723e */ /* 0x000fe400020006ff */
[----:B------:R-:W-:Y:S02]  /*51010*/  F2FP.F16.E4M3.UNPACK_B R29, R0 ;  /* 0x00000000ff1d723e */ /* 0x000fe400020006ff */
[----:B------:R-:W-:-:S02]  /*51020*/  F2FP.F16.E4M3.UNPACK_B R4, R4 ;  /* 0x00000004ff04723e */ /* 0x000fc400020006ff */
[----:B------:R-:W-:Y:S02]  /*51030*/  F2FP.F16.E4M3.UNPACK_B R5, R5 ;  /* 0x00000005ff05723e */ /* 0x000fe400020006ff */
[----:B------:R-:W-:Y:S02]  /*51040*/  F2FP.F16.E4M3.UNPACK_B R6, R6 ;  /* 0x00000006ff06723e */ /* 0x000fe400020006ff */
[----:B------:R-:W-:Y:S01]  /*51050*/  F2FP.F16.E4M3.UNPACK_B R7, R7 ;  /* 0x00000007ff07723e */ /* 0x000fe200020006ff */
[----:B------:R-:W-:Y:S01]  /*51060*/  HMMA.16816.F32 R40, R32, R52, R40 ;  /* 0x000000342028723c */ /* 0x000fe20000001828 */
[----:B------:R-:W-:-:S05]  /*51070*/  IMAD.MOV.U32 R0, RZ, RZ, R17 ;  /* 0x000000ffff007224 */ /* 0x000fca00078e0011 */
[C---:B------:R-:W-:Y:S06]  /*51080*/  HMMA.16816.F32 R24, R4.reuse, R16, R24 ;  /* 0x000000100418723c */ /* 0x040fec0000001818 */
[----:B------:R-:W-:Y:S01]  /*51090*/  HMMA.16816.F32 R16, R4, R18, R20 ;  /* 0x000000120410723c */ /* 0x000fe20000001814 */
[----:B------:R-:W-:Y:S04]  /*510a0*/  STL.64 [R1+0x2b80], R50 ;  /* 0x002b803201007387 */ /* 0x000fe80000100a00 */
[----:B------:R-:W-:Y:S01]  /*510b0*/  STL [R1+0x20], R28 ;  /* 0x0000201c01007387 */ /* 0x000fe20000100800 */
[C---:B----4-:R-:W-:Y:S06]  /*510c0*/  HMMA.16816.F32 R44, R32.reuse, R50, R44 ;  /* 0x00000032202c723c */ /* 0x050fec000000182c */
[----:B------:R-:W-:Y:S06]  /*510d0*/  HMMA.16816.F32 R32, R32, R28, R36 ;  /* 0x0000001c2020723c */ /* 0x000fec0000001824 */
[C---:B---3--:R-:W-:Y:S06]  /*510e0*/  HMMA.16816.F32 R12, R4.reuse, R56, R12 ;  /* 0x00000038040c723c */ /* 0x048fec000000180c */
[----:B--2---:R-:W-:Y:S05]  /*510f0*/  HMMA.16816.F32 R8, R4, R58, R8 ;  /* 0x0000003a0408723c */ /* 0x004fea0000001808 */
[----:B------:R-:W-:Y:S04]  /*51100*/  STL.64 [R1+0x870], R44 ;  /* 0x0008702c01007387 */ /* 0x000fe80000100a00 */
[----:B------:R-:W-:Y:S04]  /*51110*/  STL.64 [R1+0x878], R46 ;  /* 0x0008782e01007387 */ /* 0x000fe80000100a00 */
[----:B------:R-:W-:Y:S04]  /*51120*/  STL.64 [R1+0x2b78], R48 ;  /* 0x002b783001007387 */ /* 0x000fe80000100a00 */
[----:B------:R-:W-:Y:S04]  /*51130*/  STL [R1+0x24], R29 ;  /* 0x0000241d01007387 */ /* 0x000fe80000100800 */
[----:B------:R-:W-:Y:S04]  /*51140*/  STL.64 [R1+0x2c08], R54 ;  /* 0x002c083601007387 */ /* 0x000fe80000100a00 */
[----:B------:R-:W-:Y:S04]  /*51150*/  STL.64 [R1+0x2c00], R52 ;  /* 0x002c003401007387 */ /* 0x000fe80000100a00 */
[----:B------:R0:W-:Y:S04]  /*51160*/  STL.64 [R1+0x860], R40 ;  /* 0x0008602801007387 */ /* 0x0001e80000100a00 */
[----:B------:R-:W-:Y:S04]  /*51170*/  STL.64 [R1+0x868], R42 ;  /* 0x0008682a01007387 */ /* 0x000fe80000100a00 */
[----:B------:R1:W-:Y:S04]  /*51180*/  STL.64 [R1+0x810], R32 ;  /* 0x0008102001007387 */ /* 0x0003e80000100a00 */
[----:B------:R2:W-:Y:S01]  /*51190*/  STL.64 [R1+0x818], R34 ;  /* 0x0008182201007387 */ /* 0x0005e20000100a00 */
[----:B0-----:R-:W-:-:S02]  /*511a0*/  IMAD.MOV.U32 R41, RZ, RZ, R28 ;  /* 0x000000ffff297224 */ /* 0x001fc400078e001c */
[----:B------:R-:W-:-:S05]  /*511b0*/  IMAD.MOV.U32 R40, RZ, RZ, R29 ;  /* 0x000000ffff287224 */ /* 0x000fca00078e001d */
[----:B------:R-:W-:Y:S04]  /*511c0*/  STL.64 [R1+0x2bf8], R40 ;  /* 0x002bf82801007387 */ /* 0x000fe80000100a00 */
[----:B------:R-:W-:Y:S04]  /*511d0*/  STL.64 [R1+0x800], R24 ;  /* 0x0008001801007387 */ /* 0x000fe80000100a00 */
[----:B------:R-:W-:Y:S04]  /*511e0*/  STL.64 [R1+0x808], R26 ;  /* 0x0008081a01007387 */ /* 0x000fe80000100a00 */
[----:B------:R-:W-:Y:S04]  /*511f0*/  STL.64 [R1+0x7f0], R16 ;  /* 0x0007f01001007387 */ /* 0x000fe80000100a00 */
[----:B------:R-:W-:Y:S04]  /*51200*/  STL.64 [R1+0x7f8], R18 ;  /* 0x0007f81201007387 */ /* 0x000fe80000100a00 */
[----:B------:R-:W3:Y:S04]  /*51210*/  LDL.LU R48, [R1+0xbc0] ;  /* 0x000bc00001307983 */ /* 0x000ee80000300800 */
[----:B------:R-:W-:Y:S04]  /*51220*/  STL.64 [R1+0x7e0], R12 ;  /* 0x0007e00c01007387 */ /* 0x000fe80000100a00 */
[----:B------:R-:W-:Y:S04]  /*51230*/  STL.64 [R1+0x7e8], R14 ;  /* 0x0007e80e01007387 */ /* 0x000fe80000100a00 */
[----:B------:R-:W-:Y:S04]  /*51240*/  STL.64 [R1+0x7d0], R8 ;  /* 0x0007d00801007387 */ /* 0x000fe80000100a00 */
[----:B------:R-:W-:Y:S04]  /*51250*/  STL.64 [R1+0x7d8], R10 ;  /* 0x0007d80a01007387 */ /* 0x000fe80000100a00 */
[----:B------:R-:W3:Y:S04]  /*51260*/  LDL.LU R49, [R1+0xbc4] ;  /* 0x000bc40001317983 */ /* 0x000ee80000300800 */
[----:B------:R-:W4:Y:S04]  /*51270*/  LDL.LU R50, [R1+0xbc8] ;  /* 0x000bc80001327983 */ /* 0x000f280000300800 */
[----:B------:R-:W4:Y:S04]  /*51280*/  LDL.LU R51, [R1+0xbcc] ;  /* 0x000bcc0001337983 */ /* 0x000f280000300800 */
[----:B----4-:R-:W-:Y:S04]  /*51290*/  STL.64 [R1+0x2c18], R50 ;  /* 0x002c183201007387 */ /* 0x010fe80000100a00 */
[----:B---3--:R-:W-:Y:S04]  /*512a0*/  STL.64 [R1+0x2c10], R48 ;  /* 0x002c103001007387 */ /* 0x008fe80000100a00 */
[----:B-1----:R-:W3:Y:S04]  /*512b0*/  LDL.LU R32, [R1+0xbd0] ;  /* 0x000bd00001207983 */ /* 0x002ee80000300800 */
[----:B------:R-:W3:Y:S04]  /*512c0*/  LDL.LU R33, [R1+0xbd4] ;  /* 0x000bd40001217983 */ /* 0x000ee80000300800 */
[----:B--2---:R-:W2:Y:S04]  /*512d0*/  LDL.LU R34, [R1+0xbd8] ;  /* 0x000bd80001227983 */ /* 0x004ea80000300800 */
[----:B------:R-:W2:Y:S04]  /*512e0*/  LDL.LU R35, [R1+0xbdc] ;  /* 0x000bdc0001237983 */ /* 0x000ea80000300800 */
[----:B--2---:R0:W-:Y:S04]  /*512f0*/  STL.64 [R1+0x2c38], R34 ;  /* 0x002c382201007387 */ /* 0x0041e80000100a00 */
[----:B---3--:R-:W-:Y:S04]  /*51300*/  STL.64 [R1+0x2c30], R32 ;  /* 0x002c302001007387 */ /* 0x008fe80000100a00 */
[----:B------:R-:W2:Y:S04]  /*51310*/  LDL.LU R44, [R1+0xbb0] ;  /* 0x000bb000012c7983 */ /* 0x000ea80000300800 */
[----:B------:R-:W2:Y:S04]  /*51320*/  LDL.LU R45, [R1+0xbb4] ;  /* 0x000bb400012d7983 */ /* 0x000ea80000300800 */
[----:B------:R-:W3:Y:S04]  /*51330*/  LDL.LU R46, [R1+0xbb8] ;  /* 0x000bb800012e7983 */ /* 0x000ee80000300800 */
[----:B------:R-:W3:Y:S04]  /*51340*/  LDL.LU R47, [R1+0xbbc] ;  /* 0x000bbc00012f7983 */ /* 0x000ee80000300800 */
[----:B---3--:R-:W-:Y:S04]  /*51350*/  STL.64 [R1+0x2c48], R46 ;  /* 0x002c482e01007387 */ /* 0x008fe80000100a00 */
[----:B--2---:R1:W-:Y:S04]  /*51360*/  STL.64 [R1+0x2c40], R44 ;  /* 0x002c402c01007387 */ /* 0x0043e80000100a00 */
        /* <DEDUP_REMOVED lines=12> */
[----:B0-----:R-:W2:Y:S04]  /*51430*/  LDL R34, [R1] ;  /* 0x0000000001227983 */ /* 0x001ea80000100800 */
[----:B------:R-:W2:Y:S04]  /*51440*/  LDL R35, [R1+0x4] ;  /* 0x0000040001237983 */ /* 0x000ea80000100800 */
[----:B-1----:R-:W2:Y:S04]  /*51450*/  LDL.LU R44, [R1+0xcd0] ;  /* 0x000cd000012c7983 */ /* 0x002ea80000300800 */
        /* <DEDUP_REMOVED lines=35> */
[C---:B----4-:R-:W-:Y:S06]  /*51690*/  HMMA.16816.F32 R56, R4.reuse, R60, R56 ;  /* 0x0000003c0438723c */ /* 0x050fec0000001838 */
[----:B--2---:R-:W-:Y:S01]  /*516a0*/  HMMA.16816.F32 R32, R4, R34, R44 ;  /* 0x000000220420723c */ /* 0x004fe2000000182c */
[----:B------:R-:W2:Y:S04]  /*516b0*/  LDL.LU.64 R46, [R1+0x2c48] ;  /* 0x002c4800012e7983 */ /* 0x000ea80000300a00 */
[----:B------:R-:W2:-:S15]  /*516c0*/  LDL.LU.64 R44, [R1+0x2c40] ;  /* 0x002c4000012c7983 */ /* 0x000e9e0000300a00 */
[----:B------:R-:W-:-:S03]  /*516d0*/  NOP ;  /* 0x0000000000007918 */ /* 0x000fc60000000000 */
[----:B------:R-:W-:Y:S04]  /*516e0*/  STL.64 [R1+0x7c0], R32 ;  /* 0x0007c02001007387 */ /* 0x000fe80000100a00 */
[----:B------:R0:W-:Y:S04]  /*516f0*/  STL.64 [R1+0x7c8], R34 ;  /* 0x0007c82201007387 */ /* 0x0001e80000100a00 */
[----:B0-----:R-:W4:Y:S04]  /*51700*/  LDL.LU.64 R34, [R1+0x2c38] ;  /* 0x002c380001227983 */ /* 0x001f280000300a00 */
[----:B------:R-:W4:Y:S04]  /*51710*/  LDL.LU.64 R32, [R1+0x2c30] ;  /* 0x002c300001207983 */ /* 0x000f280000300a00 */
[----:B------:R-:W-:Y:S04]  /*51720*/  STL.64 [R1+0x7b0], R56 ;  /* 0x0007b03801007387 */ /* 0x000fe80000100a00 */
[----:B------:R0:W-:Y:S04]  /*51730*/  STL.64 [R1+0x7b8], R58 ;  /* 0x0007b83a01007387 */ /* 0x0001e80000100a00 */
[----:B0-----:R-:W3:Y:S04]  /*51740*/  LDL.LU.64 R58, [R1+0x2c28] ;  /* 0x002c2800013a7983 */ /* 0x001ee80000300a00 */
[----:B------:R-:W2:Y:S04]  /*51750*/  LDL.LU.64 R56, [R1+0x2c20] ;  /* 0x002c200001387983 */ /* 0x000ea80000300a00 */
[----:B------:R-:W-:Y:S01]  /*51760*/  STL.64 [R1+0x2b08], R60 ;  /* 0x002b083c01007387 */ /* 0x000fe20000100a00 */
[C---:B---3--:R-:W-:Y:S06]  /*51770*/  HMMA.16816.F32 R48, R4.reuse, R58, R48 ;  /* 0x0000003a0430723c */ /* 0x048fec0000001830 */
[----:B--2---:R-:W-:-:S15]  /*51780*/  HMMA.16816.F32 R52, R4, R56, R52 ;  /* 0x000000380434723c */ /* 0x004fde0000001834 */
[----:B------:R-:W-:-:S02]  /*51790*/  NOP ;  /* 0x0000000000007918 */ /* 0x000fc40000000000 */
[----:B------:R-:W-:Y:S04]  /*517a0*/  STL.64 [R1+0x7a0], R48 ;  /* 0x0007a03001007387 */ /* 0x000fe80000100a00 */
[----:B------:R0:W-:Y:S04]  /*517b0*/  STL.64 [R1+0x7a8], R50 ;  /* 0x0007a83201007387 */ /* 0x0001e80000100a00 */
[----:B0-----:R-:W2:Y:S04]  /*517c0*/  LDL.LU.64 R50, [R1+0x2c18] ;  /* 0x002c180001327983 */ /* 0x001ea80000300a00 */
[----:B------:R-:W2:Y:S04]  /*517d0*/  LDL.LU.64 R48, [R1+0x2c10] ;  /* 0x002c100001307983 */ /* 0x000ea80000300a00 */
[----:B------:R-:W-:Y:S04]  /*517e0*/  STL.64 [R1+0x790], R52 ;  /* 0x0007903401007387 */ /* 0x000fe80000100a00 */
[----:B------:R0:W-:Y:S04]  /*517f0*/  STL.64 [R1+0x798], R54 ;  /* 0x0007983601007387 */ /* 0x0001e80000100a00 */
[----:B0-----:R-:W3:Y:S01]  /*51800*/  LDL.LU.64 R54, [R1+0x2c08] ;  /* 0x002c080001367983 */ /* 0x001ee20000300a00 */
[C---:B------:R-:W-:Y:S03]  /*51810*/  HMMA.16816.F32 R8, R4.reuse, R2, R8 ;  /* 0x000000020408723c */ /* 0x040fe60000001808 */
[----:B------:R-:W2:Y:S04]  /*51820*/  LDL.LU.64 R52, [R1+0x2c00] ;  /* 0x002c000001347983 */ /* 0x000ea80000300a00 */
        /* <DEDUP_REMOVED lines=8> */
[----:B------:R0:W-:Y:S04]  /*518b0*/  STL.64 [R1+0x780], R40 ;  /* 0x0007802801007387 */ /* 0x0001e80000100a00 */
[----:B------:R-:W-:Y:S04]  /*518c0*/  STL.64 [R1+0x788], R42 ;  /* 0x0007882a01007387 */ /* 0x000fe80000100a00 */
[----:B0-----:R-:W3:Y:S04]  /*518d0*/  LDL.LU.64 R40, [R1+0x2bf8] ;  /* 0x002bf80001287983 */ /* 0x001ee80000300a00 */
        /* <DEDUP_REMOVED lines=50> */
[----:B------:R-:W-:Y:S01]  /*51c00*/  STL.64 [R1+0x2b10], R16 ;  /* 0x002b101001007387 */ /* 0x000fe20000100a00 */
[----:B------:R-:W-:-:S02]  /*51c10*/  IMAD.MOV.U32 R61, RZ, RZ, R40 ;  /* 0x000000ffff3d7224 */ /* 0x000fc400078e0028 */
[----:B------:R-:W-:Y:S01]  /*51c20*/  IMAD.MOV.U32 R60, RZ, RZ, R41 ;  /* 0x000000ffff3c7224 */ /* 0x000fe200078e0029 */
        /* <DEDUP_REMOVED lines=8> */
[C---:B----4-:R-:W-:Y:S06]  /*51cb0*/  HMMA.16816.F32 R12, R4.reuse, R24, R56 ;  /* 0x00000018040c723c */ /* 0x050fec0000001838 */
[C---:B0-----:R-:W-:Y:S06]  /*51cc0*/  HMMA.16816.F32 R8, R4.reuse, R26, R32 ;  /* 0x0000001a0408723c */ /* 0x041fec0000001820 */
[----:B------:R-:W-:Y:S11]  /*51cd0*/  STL.64 [R1+0x2aa0], R26 ;  /* 0x002aa01a01007387 */ /* 0x000ff60000100a00 */
[----:B------:R-:W-:Y:S04]  /*51ce0*/  STL.64 [R1+0x6e0], R12 ;  /* 0x0006e00c01007387 */ /* 0x000fe80000100a00 */
[----:B------:R0:W-:Y:S04]  /*51cf0*/  STL.64 [R1+0x6e8], R14 ;  /* 0x0006e80e01007387 */ /* 0x0001e80000100a00 */
[----:B------:R-:W-:Y:S04]  /*51d00*/  STL.64 [R1+0x2a98], R24 ;  /* 0x002a981801007387 */ /* 0x000fe80000100a00 */
[----:B------:R-:W-:Y:S04]  /*51d10*/  STL.64 [R1+0x6d0], R8 ;  /* 0x0006d00801007387 */ /* 0x000fe80000100a00 */
[----:B------:R1:W-:Y:S01]  /*51d20*/  STL.64 [R1+0x6d8], R10 ;  /* 0x0006d80a01007387 */ /* 0x0003e20000100a00 */
[C---:B0-----:R-:W-:Y:S06]  /*51d30*/  HMMA.16816.F32 R12, R4.reuse, R28, R48 ;  /* 0x0000001c040c723c */ /* 0x041fec0000001830 */
[----:B-1----:R-:W-:-:S15]  /*51d40*/  HMMA.16816.F32 R8, R4, R30, R44 ;  /* 0x0000001e0408723c */ /* 0x002fde000000182c */
[----:B------:R-:W-:-:S02]  /*51d50*/  NOP ;  /* 0x0000000000007918 */ /* 0x000fc40000000000 */
[----:B------:R0:W-:Y:S04]  /*51d60*/  STL.64 [R1+0x6c0], R12 ;  /* 0x0006c00c01007387 */ /* 0x0001e80000100a00 */
[----:B------:R1:W-:Y:S04]  /*51d70*/  STL.64 [R1+0x6c8], R14 ;  /* 0x0006c80e01007387 */ /* 0x0003e80000100a00 */
[----:B------:R2:W-:Y:S04]  /*51d80*/  STL.64 [R1+0x6b0], R8 ;  /* 0x0006b00801007387 */ /* 0x0005e80000100a00 */
[----:B------:R3:W-:Y:S04]  /*51d90*/  STL.64 [R1+0x6b8], R10 ;  /* 0x0006b80a01007387 */ /* 0x0007e80000100a00 */
        /* <DEDUP_REMOVED lines=28> */
[----:B0-----:R-:W4:Y:S04]  /*51f60*/  LDL.LU R12, [R1+0xd60] ;  /* 0x000d6000010c7983 */ /* 0x001f280000300800 */
[----:B------:R-:W4:Y:S04]  /*51f70*/  LDL.LU R13, [R1+0xd64] ;  /* 0x000d6400010d7983 */ /* 0x000f280000300800 */
[----:B-1----:R-:W4:Y:S04]  /*51f80*/  LDL.LU R14, [R1+0xd68] ;  /* 0x000d6800010e7983 */ /* 0x002f280000300800 */
[----:B------:R-:W4:Y:S04]  /*51f90*/  LDL.LU R15, [R1+0xd6c] ;  /* 0x000d6c00010f7983 */ /* 0x000f280000300800 */
[----:B--2---:R-:W2:Y:S04]  /*51fa0*/  LDL.LU R8, [R1+0xd50] ;  /* 0x000d500001087983 */ /* 0x004ea80000300800 */
[----:B------:R-:W2:Y:S04]  /*51fb0*/  LDL.LU R9, [R1+0xd54] ;  /* 0x000d540001097983 */ /* 0x000ea80000300800 */
[----:B---3--:R-:W2:Y:S04]  /*51fc0*/  LDL.LU R10, [R1+0xd58] ;  /* 0x000d5800010a7983 */ /* 0x008ea80000300800 */
[----:B------:R-:W2:Y:S04]  /*51fd0*/  LDL.LU R11, [R1+0xd5c] ;  /* 0x000d5c00010b7983 */ /* 0x000ea80000300800 */
        /* <DEDUP_REMOVED lines=11> */
[----:B------:R-:W-:-:S15]  /*52090*/  HMMA.16816.F32 R48, R4, R36, R48 ;  /* 0x000000240430723c */ /* 0x000fde0000001830 */
[----:B------:R-:W-:-:S08]  /*520a0*/  NOP ;  /* 0x0000000000007918 */ /* 0x000fd00000000000 */
[----:B------:R-:W-:Y:S04]  /*520b0*/  STL.64 [R1+0x6a0], R48 ;  /* 0x0006a03001007387 */ /* 0x000fe80000100a00 */
[----:B------:R0:W-:Y:S04]  /*520c0*/  STL.64 [R1+0x6a8], R50 ;  /* 0x0006a83201007387 */ /* 0x0001e80000100a00 */
[----:B0-----:R-:W4:Y:S04]  /*520d0*/  LDL.LU.64 R50, [R1+0x2b80] ;  /* 0x002b800001327983 */ /* 0x001f280000300a00 */
[----:B------:R-:W2:Y:S04]  /*520e0*/  LDL.LU.64 R48, [R1+0x2b78] ;  /* 0x002b780001307983 */ /* 0x000ea80000300a00 */
[----:B------:R-:W-:Y:S04]  /*520f0*/  STL.64 [R1+0x690], R40 ;  /* 0x0006902801007387 */ /* 0x000fe80000100a00 */
[----:B------:R0:W-:Y:S04]  /*52100*/  STL.64 [R1+0x698], R42 ;  /* 0x0006982a01007387 */ /* 0x0001e80000100a00 */
[----:B0-----:R-:W3:Y:S04]  /*52110*/  LDL.LU.64 R42, [R1+0x2b70] ;  /* 0x002b7000012a7983 */ /* 0x001ee80000300a00 */
[----:B------:R-:W4:Y:S04]  /*52120*/  LDL.LU.64 R40, [R1+0x2b68] ;  /* 0x002b680001287983 */ /* 0x000f280000300a00 */
        /* <DEDUP_REMOVED lines=11> */
[----:B------:R-:W4:Y:S01]  /*521e0*/  LDL.LU.64 R44, [R1+0x2b58] ;  /* 0x002b5800012c7983 */ /* 0x000f220000300a00 */
[C---:B---3--:R-:W-:Y:S06]  /*521f0*/  HMMA.16816.F32 R36, R4.reuse, R42, R36 ;  /* 0x0000002a0424723c */ /* 0x048fec0000001824 */
[C---:B--2---:R-:W-:Y:S06]  /*52200*/  HMMA.16816.F32 R20, R4.reuse, R48, R20 ;  /* 0x000000300414723c */ /* 0x044fec0000001814 */
[C---:B------:R-:W-:Y:S06]  /*52210*/  HMMA.16816.F32 R12, R4.reuse, R50, R12 ;  /* 0x00000032040c723c */ /* 0x040fec000000180c */
[C---:B------:R-:W-:Y:S01]  /*52220*/  HMMA.16816.F32 R8, R4.reuse, R52, R8 ;  /* 0x000000340408723c */ /* 0x040fe20000001808 */
[----:B------:R-:W-:Y:S04]  /*52230*/  STL.64 [R1+0x2a70], R42 ;  /* 0x002a702a01007387 */ /* 0x000fe80000100a00 */
[----:B------:R-:W-:Y:S04]  /*52240*/  STL.64 [R1+0x2a68], R40 ;  /* 0x002a682801007387 */ /* 0x000fe80000100a00 */
[----:B------:R-:W-:Y:S04]  /*52250*/  STL.64 [R1+0x670], R36 ;  /* 0x0006702401007387 */ /* 0x000fe80000100a00 */
[----:B------:R-:W-:Y:S01]  /*52260*/  STL.64 [R1+0x678], R38 ;  /* 0x0006782601007387 */ /* 0x000fe20000100a00 */
[C---:B----4-:R-:W-:Y:S06]  /*52270*/  HMMA.16816.F32 R28, R4.reuse, R44, R28 ;  /* 0x0000002c041c723c */ /* 0x050fec000000181c */
[C---:B------:R-:W-:Y:S06]  /*52280*/  HMMA.16816.F32 R24, R4.reuse, R46, R24 ;  /* 0x0000002e0418723c */ /* 0x040fec0000001818 */
[----:B------:R-:W-:Y:S01]  /*52290*/  HMMA.16816.F32 R4, R4, R60, R56 ;  /* 0x0000003c0404723c */ /* 0x000fe20000001838 */
[----:B------:R-:W-:Y:S10]  /*522a0*/  STL.64 [R1+0x2a90], R46 ;  /* 0x002a902e01007387 */ /* 0x000ff40000100a00 */
[----:B------:R-:W-:Y:S04]  /*522b0*/  STL.64 [R1+0x660], R28 ;  /* 0x0006601c01007387 */ /* 0x000fe80000100a00 */
[----:B------:R-:W-:Y:S04]  /*522c0*/  STL.64 [R1+0x668], R30 ;  /* 0x0006681e01007387 */ /* 0x000fe80000100a00 */
[----:B------:R-:W-:Y:S04]  /*522d0*/  STL.64 [R1+0x2a88], R44 ;  /* 0x002a882c01007387 */ /* 0x000fe80000100a00 */
[----:B------:R0:W-:Y:S04]  /*522e0*/  STL.64 [R1+0x650], R24 ;  /* 0x0006501801007387 */ /* 0x0001e80000100a00 */
[----:B------:R1:W-:Y:S04]  /*522f0*/  STL.64 [R1+0x658], R26 ;  /* 0x0006581a01007387 */ /* 0x0003e80000100a00 */
[----:B------:R-:W-:Y:S04]  /*52300*/  STL.64 [R1+0x640], R20 ;  /* 0x0006401401007387 */ /* 0x000fe80000100a00 */
[----:B------:R-:W-:Y:S04]  /*52310*/  STL.64 [R1+0x648], R22 ;  /* 0x0006481601007387 */ /* 0x000fe80000100a00 */
[----:B------:R-:W-:Y:S04]  /*52320*/  STL [R1+0x2a4c], R50 ;  /* 0x002a4c3201007387 */ /* 0x000fe80000100800 */
[----:B------:R-:W-:Y:S04]  /*52330*/  STL [R1+0x2a48], R51 ;  /* 0x002a483301007387 */ /* 0x000fe80000100800 */
[----:B------:R-:W-:Y:S04]  /*52340*/  STL.64 [R1+0x850], R12 ;  /* 0x0008500c01007387 */ /* 0x000fe80000100a00 */
[----:B------:R-:W-:Y:S04]  /*52350*/  STL.64 [R1+0x858], R14 ;  /* 0x0008580e01007387 */ /* 0x000fe80000100a00 */
[----:B------:R-:W-:Y:S04]  /*52360*/  STL.64 [R1+0x2b30], R48 ;  /* 0x002b303001007387 */ /* 0x000fe80000100a00 */
[----:B------:R-:W-:Y:S04]  /*52370*/  STL.64 [R1+0x2b28], R54 ;  /* 0x002b283601007387 */ /* 0x000fe80000100a00 */
[----:B------:R-:W-:Y:S04]  /*52380*/  STL.64 [R1+0x2b20], R52 ;  /* 0x002b203401007387 */ /* 0x000fe80000100a00 */
[----:B------:R2:W-:Y:S04]  /*52390*/  STL.64 [R1+0x840], R8 ;  /* 0x0008400801007387 */ /* 0x0005e80000100a00 */
[----:B------:R3:W-:Y:S04]  /*523a0*/  STL.64 [R1+0x848], R10 ;  /* 0x0008480a01007387 */ /* 0x0007e80000100a00 */
[----:B0-----:R-:W4:Y:S04]  /*523b0*/  LDL.LU R24, [R1+0xa60] ;  /* 0x000a600001187983 */ /* 0x001f280000300800 */
[----:B------:R-:W-:Y:S04]  /*523c0*/  STL.64 [R1+0x630], R4 ;  /* 0x0006300401007387 */ /* 0x000fe80000100a00 */
[----:B------:R-:W-:Y:S04]  /*523d0*/  STL.64 [R1+0x638], R6 ;  /* 0x0006380601007387 */ /* 0x000fe80000100a00 */
[----:B------:R-:W4:Y:S04]  /*523e0*/  LDL.LU R25, [R1+0xa64] ;  /* 0x000a640001197983 */ /* 0x000f280000300800 */
[----:B-1----:R-:W2:Y:S04]  /*523f0*/  LDL.LU R26, [R1+0xa68] ;  /* 0x000a6800011a7983 */ /* 0x002ea80000300800 */
[----:B------:R-:W2:Y:S04]  /*52400*/  LDL.LU R27, [R1+0xa6c] ;  /* 0x000a6c00011b7983 */ /* 0x000ea80000300800 */
[----:B--2---:R0:W-:Y:S04]  /*52410*/  STL.64 [R1+0x2b40], R26 ;  /* 0x002b401a01007387 */ /* 0x0041e80000100a00 */
[----:B----4-:R-:W-:Y:S04]  /*52420*/  STL.64 [R1+0x2b38], R24 ;  /* 0x002b381801007387 */ /* 0x010fe80000100a00 */
[----:B------:R-:W2:Y:S04]  /*52430*/  LDL.LU R36, [R1+0xa80] ;  /* 0x000a800001247983 */ /* 0x000ea80000300800 */
[----:B------:R-:W2:Y:S04]  /*52440*/  LDL.LU R37, [R1+0xa84] ;  /* 0x000a840001257983 */ /* 0x000ea80000300800 */
[----:B------:R-:W4:Y:S04]  /*52450*/  LDL.LU R38, [R1+0xa88] ;  /* 0x000a880001267983 */ /* 0x000f280000300800 */
[----:B------:R-:W4:Y:S04]  /*52460*/  LDL.LU R39, [R1+0xa8c] ;  /* 0x000a8c0001277983 */ /* 0x000f280000300800 */
[----:B----4-:R-:W-:Y:S04]  /*52470*/  STL.64 [R1+0x2b50], R38 ;  /* 0x002b502601007387 */ /* 0x010fe80000100a00 */
[----:B--2---:R1:W-:Y:S04]  /*52480*/  STL.64 [R1+0x2b48], R36 ;  /* 0x002b482401007387 */ /* 0x0043e80000100a00 */
[----:B------:R-:W2:Y:S04]  /*52490*/  LDL.LU R44, [R1+0xaa0] ;  /* 0x000aa000012c7983 */ /* 0x000ea80000300800 */
[----:B------:R-:W2:Y:S04]  /*524a0*/  LDL.LU R45, [R1+0xaa4] ;  /* 0x000aa400012d7983 */ /* 0x000ea80000300800 */
[----:B------:R-:W2:Y:S04]  /*524b0*/  LDL.LU R46, [R1+0xaa8] ;  /* 0x000aa800012e7983 */ /* 0x000ea80000300800 */
[----:B------:R-:W2:Y:S04]  /*524c0*/  LDL.LU R47, [R1+0xaac] ;  /* 0x000aac00012f7983 */ /* 0x000ea80000300800 */
        /* <DEDUP_REMOVED lines=8> */
[----:B0-----:R-:W2:Y:S04]  /*52550*/  LDL R26, [R1+0x28] ;  /* 0x00002800011a7983 */ /* 0x001ea80000100800 */
[----:B-1----:R-:W2:Y:S04]  /*52560*/  LDL.LU R36, [R1+0xb20] ;  /* 0x000b200001247983 */ /* 0x002ea80000300800 */
[----:B------:R-:W2:Y:S04]  /*52570*/  LDL.LU R37, [R1+0xb24] ;  /* 0x000b240001257983 */ /* 0x000ea80000300800 */
[----:B------:R-:W2:Y:S04]  /*52580*/  LDL.LU R38, [R1+0xb28] ;  /* 0x000b280001267983 */ /* 0x000ea80000300800 */
[----:B------:R-:W2:Y:S04]  /*52590*/  LDL.LU R39, [R1+0xb2c] ;  /* 0x000b2c0001277983 */ /* 0x000ea80000300800 */
[----:B------:R-:W3:Y:S01]  /*525a0*/  LDL.LU.64 R6, [R1+0x18] ;  /* 0x0000180001067983 */ /* 0x000ee20000300a00 */
[----:B------:R-:W-:-:S02]  /*525b0*/  IMAD R32, R32, 0x100, R16 ;  /* 0x0000010020207824 */ /* 0x000fc400078e0210 */
[----:B------:R-:W-:Y:S02]  /*525c0*/  IMAD R33, R33, 0x100, R17 ;  /* 0x0000010021217824 */ /* 0x000fe400078e0211 */
[----:B------:R-:W-:Y:S02]  /*525d0*/  IMAD R34, R34, 0x100, R18 ;  /* 0x0000010022227824 */ /* 0x000fe400078e0212 */
[----:B------:R-:W-:Y:S01]  /*525e0*/  IMAD R35, R35, 0x100, R19 ;  /* 0x0000010023237824 */ /* 0x000fe200078e0213 */
[----:B------:R-:W4:Y:S04]  /*525f0*/  LDL.LU R52, [R1+0xb00] ;  /* 0x000b000001347983 */ /* 0x000f280000300800 */
[----:B------:R-:W4:Y:S01]  /*52600*/  LDL.LU R53, [R1+0xb04] ;  /* 0x000b040001357983 */ /* 0x000f220000300800 */
[----:B------:R-:W-:-:S02]  /*52610*/  F2FP.F16.E4M3.UNPACK_B R32, R32 ;  /* 0x00000020ff20723e */ /* 0x000fc400020006ff */
[----:B------:R-:W-:Y:S02]  /*52620*/  F2FP.F16.E4M3.UNPACK_B R33, R33 ;  /* 0x00000021ff21723e */ /* 0x000fe400020006ff */
[----:B------:R-:W-:Y:S02]  /*52630*/  F2FP.F16.E4M3.UNPACK_B R34, R34 ;  /* 0x00000022ff22723e */ /* 0x000fe400020006ff */
[----:B------:R-:W-:Y:S01]  /*52640*/  F2FP.F16.E4M3.UNPACK_B R35, R35 ;  /* 0x00000023ff23723e */ /* 0x000fe200020006ff */
[----:B------:R-:W-:Y:S01]  /*52650*/  IMAD.MOV.U32 R27, RZ, RZ, R0 ;  /* 0x000000ffff1b7224 */ /* 0x000fe200078e0000 */
[----:B------:R-:W4:Y:S04]  /*52660*/  LDL.LU R54, [R1+0xb08] ;  /* 0x000b080001367983 */ /* 0x000f280000300800 */
[----:B------:R-:W4:Y:S04]  /*52670*/  LDL.LU R55, [R1+0xb0c] ;  /* 0x000b0c0001377983 */ /* 0x000f280000300800 */
[----:B------:R-:W4:Y:S04]  /*52680*/  LDL.LU R16, [R1+0xaf0] ;  /* 0x000af00001107983 */ /* 0x000f280000300800 */
[----:B------:R-:W4:Y:S04]  /*52690*/  LDL.LU R17, [R1+0xaf4] ;  /* 0x000af40001117983 */ /* 0x000f280000300800 */
[----:B------:R-:W4:Y:S04]  /*526a0*/  LDL.LU R18, [R1+0xaf8] ;  /* 0x000af80001127983 */ /* 0x000f280000300800 */
[----:B------:R-:W4:Y:S04]  /*526b0*/  LDL.LU R19, [R1+0xafc] ;  /* 0x000afc0001137983 */ /* 0x000f280000300800 */
        /* <DEDUP_REMOVED lines=9> */
[----:B------:R-:W4:Y:S04]  /*52750*/  LDL.64 R4, [R1] ;  /* 0x0000000001047983 */ /* 0x000f280000100a00 */
        /* <DEDUP_REMOVED lines=13> */
[----:B---3--:R-:W-:Y:S01]  /*52830*/  HMMA.16816.F32 R48, R32, R6, R48 ;  /* 0x000000062030723c */ /* 0x008fe20000001830 */
[----:B------:R-:W2:Y:S04]  /*52840*/  LDL.LU.64 R38, [R1+0x2b50] ;  /* 0x002b500001267983 */ /* 0x000ea80000300a00 */
[----:B------:R-:W2:-:S12]  /*52850*/  LDL.LU.64 R36, [R1+0x2b48] ;  /* 0x002b480001247983 */ /* 0x000e980000300a00 */
[----:B------:R-:W-:Y:S04]  /*52860*/  STL.64 [R1+0x620], R24 ;  /* 0x0006201801007387 */ /* 0x000fe80000100a00 */
[----:B------:R0:W-:Y:S04]  /*52870*/  STL.64 [R1+0x628], R26 ;  /* 0x0006281a01007387 */ /* 0x0001e80000100a00 */
[----:B0-----:R-:W3:Y:S04]  /*52880*/  LDL.LU.64 R26, [R1+0x2b40] ;  /* 0x002b4000011a7983 */ /* 0x001ee80000300a00 */
[----:B------:R-:W3:Y:S04]  /*52890*/  LDL.LU.64 R24, [R1+0x2b38] ;  /* 0x002b380001187983 */ /* 0x000ee80000300a00 */
[----:B------:R0:W-:Y:S04]  /*528a0*/  STL.64 [R1+0x610], R48 ;  /* 0x0006103001007387 */ /* 0x0001e80000100a00 */
[----:B------:R1:W-:Y:S04]  /*528b0*/  STL.64 [R1+0x618], R50 ;  /* 0x0006183201007387 */ /* 0x0003e80000100a00 */
[----:B0-----:R-:W2:Y:S01]  /*528c0*/  LDL.LU.64 R48, [R1+0x2b30] ;  /* 0x002b300001307983 */ /* 0x001ea20000300a00 */
[----:B-1----:R-:W-:-:S02]  /*528d0*/  IMAD.MOV.U32 R51, RZ, RZ, R7 ;  /* 0x000000ffff337224 */ /* 0x002fc400078e0007 */
[----:B------:R-:W-:-:S03]  /*528e0*/  IMAD.MOV.U32 R50, RZ, RZ, R6 ;  /* 0x000000ffff327224 */ /* 0x000fc600078e0006 */
[----:B------:R-:W-:Y:S04]  /*528f0*/  STL [R1+0x2a54], R51 ;  /* 0x002a543301007387 */ /* 0x000fe80000100800 */
[----:B------:R0:W-:Y:S04]  /*52900*/  STL [R1+0x2a50], R50 ;  /* 0x002a503201007387 */ /* 0x0001e80000100800 */
[----:B0-----:R-:W3:Y:S01]  /*52910*/  LDL.LU.64 R50, [R1+0x10] ;  /* 0x0000100001327983 */ /* 0x001ee20000300a00 */
[C---:B----4-:R-:W-:Y:S06]  /*52920*/  HMMA.16816.F32 R16, R32.reuse, R60, R16 ;  /* 0x0000003c2010723c */ /* 0x050fec0000001810 */
[----:B---3--:R-:W-:Y:S06]  /*52930*/  HMMA.16816.F32 R52, R32, R50, R52 ;  /* 0x000000322034723c */ /* 0x008fec0000001834 */
[----:B------:R-:W-:-:S02]  /*52940*/  IMAD.MOV.U32 R7, RZ, RZ, R50 ;  /* 0x000000ffff077224 */ /* 0x000fc400078e0032 */
[----:B------:R-:W-:Y:S02]  /*52950*/  IMAD.MOV.U32 R6, RZ, RZ, R51 ;  /* 0x000000ffff067224 */ /* 0x000fe400078e0033 */
[----:B------:R-:W-:Y:S02]  /*52960*/  IMAD.MOV.U32 R51, RZ, RZ, R60 ;  /* 0x000000ffff337224 */ /* 0x000fe400078e003c */
[----:B------:R-:W-:-:S11]  /*52970*/  IMAD.MOV.U32 R50, RZ, RZ, R61 ;  /* 0x000000ffff327224 */ /* 0x000fd600078e003d */
[----:B------:R-:W-:Y:S04]  /*52980*/  STL.64 [R1+0x600], R52 ;  /* 0x0006003401007387 */ /* 0x000fe80000100a00 */
[----:B------:R0:W-:Y:S04]  /*52990*/  STL.64 [R1+0x608], R54 ;  /* 0x0006083601007387 */ /* 0x0001e80000100a00 */
[----:B0-----:R-:W3:Y:S04]  /*529a0*/  LDL.LU.64 R54, [R1+0x2b28] ;  /* 0x002b280001367983 */ /* 0x001ee80000300a00 */
[----:B------:R-:W4:Y:S04]  /*529b0*/  LDL.LU.64 R52, [R1+0x2b20] ;  /* 0x002b200001347983 */ /* 0x000f280000300a00 */
[----:B------:R-:W-:Y:S04]  /*529c0*/  STL.64 [R1+0x5f0], R16 ;  /* 0x0005f01001007387 */ /* 0x000fe80000100a00 */
[----:B------:R0:W-:Y:S04]  /*529d0*/  STL.64 [R1+0x5f8], R18 ;  /* 0x0005f81201007387 */ /* 0x0001e80000100a00 */
[----:B0-----:R-:W4:Y:S04]  /*529e0*/  LDL.LU.64 R18, [R1+0x2b18] ;  /* 0x002b180001127983 */ /* 0x001f280000300a00 */
[----:B------:R-:W4:Y:S04]  /*529f0*/  LDL.LU.64 R16, [R1+0x2b10] ;  /* 0x002b100001107983 */ /* 0x000f280000300a00 */
[----:B------:R-:W3:Y:S01]  /*52a00*/  LDL.LU.64 R60, [R1+0x2b08] ;  /* 0x002b0800013c7983 */ /* 0x000ee20000300a00 */
[C---:B------:R-:W-:Y:S03]  /*52a10*/  HMMA.16816.F32 R12, R32.reuse, R4, R12 ;  /* 0x00000004200c723c */ /* 0x040fe6000000180c */
[----:B------:R-:W-:Y:S04]  /*52a20*/  STL.64 [R1+0x2ab0], R50 ;  /* 0x002ab03201007387 */ /* 0x000fe80000100a00 */
[----:B--2---:R0:W-:Y:S04]  /*52a30*/  STL.64 [R1+0x2aa8], R48 ;  /* 0x002aa83001007387 */ /* 0x0041e80000100a00 */
[----:B0-----:R-:W2:Y:S04]  /*52a40*/  LDL.LU R48, [R1+0xab0] ;  /* 0x000ab00001307983 */ /* 0x001ea80000300800 */
[----:B------:R-:W2:Y:S04]  /*52a50*/  LDL.LU R49, [R1+0xab4] ;  /* 0x000ab40001317983 */ /* 0x000ea80000300800 */
[----:B------:R-:W2:Y:S04]  /*52a60*/  LDL.LU R50, [R1+0xab8] ;  /* 0x000ab80001327983 */ /* 0x000ea80000300800 */
[----:B------:R-:W2:Y:S04]  /*52a70*/  LDL.LU R51, [R1+0xabc] ;  /* 0x000abc0001337983 */ /* 0x000ea80000300800 */
        /* <DEDUP_REMOVED lines=10> */
[----:B---3--:R-:W-:-:S15]  /*52b20*/  HMMA.16816.F32 R8, R32, R58, R8 ;  /* 0x0000003a2008723c */ /* 0x008fde0000001808 */
[----:B------:R-:W-:-:S08]  /*52b30*/  NOP ;  /* 0x0000000000007918 */ /* 0x000fd00000000000 */
[----:B------:R-:W-:Y:S04]  /*52b40*/  STL.64 [R1+0x5c0], R8 ;  /* 0x0005c00801007387 */ /* 0x000fe80000100a00 */
[----:B------:R0:W-:Y:S04]  /*52b50*/  STL.64 [R1+0x5c8], R10 ;  /* 0x0005c80a01007387 */ /* 0x0001e80000100a00 */
[----:B0-----:R-:W3:Y:S04]  /*52b60*/  LDL.LU.64 R10, [R1+0x2ae0] ;  /* 0x002ae000010a7983 */ /* 0x001ee80000300a00 */
[----:B------:R-:W3:Y:S01]  /*52b70*/  LDL.LU.64 R8, [R1+0x2ad8] ;  /* 0x002ad80001087983 */ /* 0x000ee20000300a00 */
[C---:B--2---:R-:W-:Y:S06]  /*52b80*/  HMMA.16816.F32 R48, R32.reuse, R56, R48 ;  /* 0x000000382030723c */ /* 0x044fec0000001830 */
        /* <DEDUP_REMOVED lines=13> */
[C---:B---3--:R-:W-:Y:S06]  /*52c60*/  HMMA.16816.F32 R36, R32.reuse, R8, R36 ;  /* 0x000000082024723c */ /* 0x048fec0000001824 */
[C---:B------:R-:W-:Y:S06]  /*52c70*/  HMMA.16816.F32 R28, R32.reuse, R10, R28 ;  /* 0x0000000a201c723c */ /* 0x040fec000000181c */
[----:B------:R-:W-:Y:S11]  /*52c80*/  STL.64 [R1+0x29c8], R10 ;  /* 0x0029c80a01007387 */ /* 0x000ff60000100a00 */
[----:B------:R-:W-:Y:S04]  /*52c90*/  STL.64 [R1+0x580], R36 ;  /* 0x0005802401007387 */ /* 0x000fe80000100a00 */
[----:B------:R-:W-:Y:S04]  /*52ca0*/  STL.64 [R1+0x588], R38 ;  /* 0x0005882601007387 */ /* 0x000fe80000100a00 */
[----:B------:R0:W-:Y:S02]  /*52cb0*/  STL.64 [R1+0x29c0], R8 ;  /* 0x0029c00801007387 */ /* 0x0001e40000100a00 */
[----:B0-----:R-:W-:Y:S02]  /*52cc0*/  HMMA.16816.F32 R8, R32, R14, R20 ;  /* 0x0000000e2008723c */ /* 0x001fe40000001814 */
        /* <DEDUP_REMOVED lines=12> */
[----:B0-----:R-:W3:Y:S04]  /*52d90*/  LDL.LU R8, [R1+0x830] ;  /* 0x0008300001087983 */ /* 0x001ee80000300800 */
[----:B------:R-:W3:Y:S04]  /*52da0*/  LDL.LU R9, [R1+0x834] ;  /* 0x0008340001097983 */ /* 0x000ee80000300800 */
[----:B-1----:R-:W3:Y:S04]  /*52db0*/  LDL.LU R10, [R1+0x838] ;  /* 0x00083800010a7983 */ /* 0x002ee80000300800 */
        /* <DEDUP_REMOVED lines=53> */
[----:B0-----:R-:W3:Y:S04]  /*53110*/  LDL.LU.64 R22, [R1+0x2ac0] ;  /* 0x002ac00001167983 */ /* 0x001ee80000300a00 */
[----:B------:R-:W4:Y:S04]  /*53120*/  LDL.LU.64 R20, [R1+0x2ab8] ;  /* 0x002ab80001147983 */ /* 0x000f280000300a00 */
[----:B------:R-:W-:Y:S04]  /*53130*/  STL.64 [R1+0x29a8], R18 ;  /* 0x0029a81201007387 */ /* 0x000fe80000100a00 */
[----:B------:R0:W-:Y:S04]  /*53140*/  STL.64 [R1+0x29a0], R16 ;  /* 0x0029a01001007387 */ /* 0x0001e80000100a00 */
[----:B0-----:R-:W2:Y:S04]  /*53150*/  LDL.LU R16, [R1+0x990] ;  /* 0x0009900001107983 */ /* 0x001ea80000300800 */
[----:B------:R-:W2:Y:S04]  /*53160*/  LDL.LU R17, [R1+0x994] ;  /* 0x0009940001117983 */ /* 0x000ea80000300800 */
[----:B------:R-:W2:Y:S04]  /*53170*/  LDL.LU R18, [R1+0x998] ;  /* 0x0009980001127983 */ /* 0x000ea80000300800 */
[----:B------:R-:W2:Y:S01]  /*53180*/  LDL.LU R19, [R1+0x99c] ;  /* 0x00099c0001137983 */ /* 0x000ea20000300800 */
[C---:B----4-:R-:W-:Y:S06]  /*53190*/  HMMA.16816.F32 R48, R32.reuse, R20, R48 ;  /* 0x000000142030723c */ /* 0x050fec0000001830 */
[----:B---3--:R-:W-:-:S15]  /*531a0*/  HMMA.16816.F32 R24, R32, R22, R24 ;  /* 0x000000162018723c */ /* 0x008fde0000001818 */
        /* <DEDUP_REMOVED lines=49> */
[C---:B---3--:R-:W-:Y:S06]  /*534c0*/  HMMA.16816.F32 R12, R32.reuse, R44, R12 ;  /* 0x0000002c200c723c */ /* 0x048fec000000180c */
[C---:B------:R-:W-:Y:S06]  /*534d0*/  HMMA.16816.F32 R8, R32.reuse, R46, R8 ;  /* 0x0000002e2008723c */ /* 0x040fec0000001808 */
[C---:B----4-:R-:W-:Y:S06]  /*534e0*/  HMMA.16816.F32 R20, R32.reuse, R40, R20 ;  /* 0x000000282014723c */ /* 0x050fec0000001814 */
[C---:B--2---:R-:W-:Y:S06]  /*534f0*/  HMMA.16816.F32 R16, R32.reuse, R42, R16 ;  /* 0x0000002a2010723c */ /* 0x044fec0000001810 */
[C---:B------:R-:W-:Y:S06]  /*53500*/  HMMA.16816.F32 R24, R32.reuse, R38, R24 ;  /* 0x000000262018723c */ /* 0x040fec0000001818 */
[----:B------:R-:W-:Y:S01]  /*53510*/  HMMA.16816.F32 R28, R32, R36, R28 ;  /* 0x00000024201c723c */ /* 0x000fe2000000181c */
[----:B------:R-:W-:-:S15]  /*53520*/  STL.64 [R1+0x2920], R38 ;  /* 0x0029202601007387 */ /* 0x000fde0000100a00 */
[----:B------:R-:W-:-:S07]  /*53530*/  NOP ;  /* 0x0000000000007918 */ /* 0x000fce0000000000 */
[----:B------:R0:W-:Y:S04]  /*53540*/  STL.64 [R1+0x4c0], R28 ;  /* 0x0004c01c01007387 */ /* 0x0001e80000100a00 */
        /* <DEDUP_REMOVED lines=16> */
[----:B0-----:R-:W2:Y:S01]  /*53650*/  LDL.LU R28, [R1+0x8c0] ;  /* 0x0008c000011c7983 */ /* 0x001ea20000300800 */
[----:B-1----:R-:W-:-:S15]  /*53660*/  HMMA.16816.F32 R8, R32, R48, R56 ;  /* 0x000000302008723c */ /* 0x002fde0000001838 */
[----:B------:R-:W-:-:S08]  /*53670*/  NOP ;  /* 0x0000000000007918 */ /* 0x000fd00000000000 */
[----:B------:R-:W-:Y:S04]  /*53680*/  STL.64 [R1+0x460], R8 ;  /* 0x0004600801007387 */ /* 0x000fe80000100a00 */
[----:B------:R0:W-:Y:S04]  /*53690*/  STL.64 [R1+0x468], R10 ;  /* 0x0004680a01007387 */ /* 0x0001e80000100a00 */
[----:B------:R-:W2:Y:S04]  /*536a0*/  LDL.LU R29, [R1+0x8c4] ;  /* 0x0008c400011d7983 */ /* 0x000ea80000300800 */
[----:B------:R-:W3:Y:S04]  /*536b0*/  LDL.LU R30, [R1+0x8c8] ;  /* 0x0008c800011e7983 */ /* 0x000ee80000300800 */
[----:B------:R-:W3:Y:S04]  /*536c0*/  LDL.LU R31, [R1+0x8cc] ;  /* 0x0008cc00011f7983 */ /* 0x000ee80000300800 */
[----:B---3--:R-:W-:Y:S04]  /*536d0*/  STL.64 [R1+0x29e8], R30 ;  /* 0x0029e81e01007387 */ /* 0x008fe80000100a00 */
[----:B--2---:R1:W-:Y:S04]  /*536e0*/  STL.64 [R1+0x29e0], R28 ;  /* 0x0029e01c01007387 */ /* 0x0043e80000100a00 */
[----:B------:R-:W2:Y:S04]  /*536f0*/  LDL.LU R36, [R1+0x8d0] ;  /* 0x0008d00001247983 */ /* 0x000ea80000300800 */
[----:B------:R-:W2:Y:S04]  /*53700*/  LDL.LU R37, [R1+0x8d4] ;  /* 0x0008d40001257983 */ /* 0x000ea80000300800 */
[----:B------:R-:W3:Y:S04]  /*53710*/  LDL.LU R38, [R1+0x8d8] ;  /* 0x0008d80001267983 */ /* 0x000ee80000300800 */
[----:B------:R-:W3:Y:S04]  /*53720*/  LDL.LU R39, [R1+0x8dc] ;  /* 0x0008dc0001277983 */ /* 0x000ee80000300800 */
[----:B---3--:R-:W-:Y:S04]  /*53730*/  STL.64 [R1+0x29f8], R38 ;  /* 0x0029f82601007387 */ /* 0x008fe80000100a00 */
[----:B--2---:R2:W-:Y:S04]  /*53740*/  STL.64 [R1+0x29f0], R36 ;  /* 0x0029f02401007387 */ /* 0x0045e80000100a00 */
[----:B------:R-:W3:Y:S04]  /*53750*/  LDL.LU R44, [R1+0x8f0] ;  /* 0x0008f000012c7983 */ /* 0x000ee80000300800 */
[----:B------:R-:W3:Y:S04]  /*53760*/  LDL.LU R45, [R1+0x8f4] ;  /* 0x0008f400012d7983 */ /* 0x000ee80000300800 */
[----:B------:R-:W4:Y:S04]  /*53770*/  LDL.LU R46, [R1+0x8f8] ;  /* 0x0008f800012e7983 */ /* 0x000f280000300800 */
[----:B------:R-:W4:Y:S04]  /*53780*/  LDL.LU R47, [R1+0x8fc] ;  /* 0x0008fc00012f7983 */ /* 0x000f280000300800 */
[----:B----4-:R-:W-:Y:S04]  /*53790*/  STL.64 [R1+0x2a08], R46 ;  /* 0x002a082e01007387 */ /* 0x010fe80000100a00 */
[----:B---3--:R-:W-:Y:S04]  /*537a0*/  STL.64 [R1+0x2a00], R44 ;  /* 0x002a002c01007387 */ /* 0x008fe80000100a00 */
        /* <DEDUP_REMOVED lines=9> */
[----:B------:R-:W4:Y:S01]  /*53840*/  LDL.LU R59, [R1+0x91c] ;  /* 0x00091c00013b7983 */ /* 0x000f220000300800 */
[----:B0-----:R-:W-:-:S02]  /*53850*/  IMAD.MOV.U32 R10, RZ, RZ, R51 ;  /* 0x000000ffff0a7224 */ /* 0x001fc400078e0033 */
[----:B------:R-:W-:Y:S02]  /*53860*/  IMAD.MOV.U32 R11, RZ, RZ, R50 ;  /* 0x000000ffff0b7224 */ /* 0x000fe400078e0032 */
[----:B------:R-:W-:Y:S02]  /*53870*/  IMAD.MOV.U32 R9, RZ, RZ, R6 ;  /* 0x000000ffff097224 */ /* 0x000fe400078e0006 */
[----:B------:R-:W-:Y:S02]  /*53880*/  IMAD.MOV.U32 R8, RZ, RZ, R7 ;  /* 0x000000ffff087224 */ /* 0x000fe400078e0007 */
[----:B------:R-:W-:Y:S02]  /*53890*/  IMAD R4, R4, 0x100, R54 ;  /* 0x0000010004047824 */ /* 0x000fe400078e0236 */
[----:B------:R-:W-:Y:S01]  /*538a0*/  IMAD R5, R5, 0x100, R55 ;  /* 0x0000010005057824 */ /* 0x000fe200078e0237 */
[----:B----4-:R-:W-:Y:S04]  /*538b0*/  STL.64 [R1+0x2a30], R58 ;  /* 0x002a303a01007387 */ /* 0x010fe80000100a00 */
[----:B---3--:R0:W-:Y:S04]  /*538c0*/  STL.64 [R1+0x2a28], R56 ;  /* 0x002a283801007387 */ /* 0x0081e80000100a00 */
[----:B------:R-:W3:Y:S04]  /*538d0*/  LDL.LU R51, [R1+0x2a54] ;  /* 0x002a540001337983 */ /* 0x000ee80000300800 */
[----:B------:R-:W4:Y:S04]  /*538e0*/  LDL.LU R50, [R1+0x2a50] ;  /* 0x002a500001327983 */ /* 0x000f280000300800 */
[----:B------:R-:W4:Y:S04]  /*538f0*/  LDL.LU R12, [R1+0x920] ;  /* 0x00092000010c7983 */ /* 0x000f280000300800 */
[----:B------:R-:W4:Y:S04]  /*53900*/  LDL.LU R13, [R1+0x924] ;  /* 0x00092400010d7983 */ /* 0x000f280000300800 */
[----:B------:R-:W4:Y:S04]  /*53910*/  LDL.LU R14, [R1+0x928] ;  /* 0x00092800010e7983 */ /* 0x000f280000300800 */
[----:B------:R-:W4:Y:S04]  /*53920*/  LDL.LU R15, [R1+0x92c] ;  /* 0x00092c00010f7983 */ /* 0x000f280000300800 */
[----:B-1----:R-:W4:Y:S04]  /*53930*/  LDL.LU R28, [R1+0x930] ;  /* 0x00093000011c7983 */ /* 0x002f280000300800 */
[----:B------:R-:W4:Y:S04]  /*53940*/  LDL.LU R29, [R1+0x934] ;  /* 0x00093400011d7983 */ /* 0x000f280000300800 */
[----:B------:R-:W4:Y:S04]  /*53950*/  LDL.LU R30, [R1+0x938] ;  /* 0x00093800011e7983 */ /* 0x000f280000300800 */
[----:B------:R-:W4:Y:S04]  /*53960*/  LDL.LU R31, [R1+0x93c] ;  /* 0x00093c00011f7983 */ /* 0x000f280000300800 */
[----:B--2---:R-:W2:Y:S04]  /*53970*/  LDL.LU R36, [R1+0x24f0] ;  /* 0x0024f00001247983 */ /* 0x004ea80000300800 */
[----:B------:R-:W2:Y:S04]  /*53980*/  LDL.LU R6, [R1+0x24ec] ;  /* 0x0024ec0001067983 */ /* 0x000ea80000300800 */
[----:B------:R-:W2:Y:S04]  /*53990*/  LDL.LU R37, [R1+0x24f8] ;  /* 0x0024f80001257983 */ /* 0x000ea80000300800 */
[----:B------:R-:W2:Y:S04]  /*539a0*/  LDL.LU R7, [R1+0x24f4] ;  /* 0x0024f40001077983 */ /* 0x000ea80000300800 */
[----:B------:R-:W2:Y:S04]  /*539b0*/  LDL.LU R52, [R1+0xd40] ;  /* 0x000d400001347983 */ /* 0x000ea80000300800 */
[----:B------:R-:W2:Y:S04]  /*539c0*/  LDL.LU R53, [R1+0xd44] ;  /* 0x000d440001357983 */ /* 0x000ea80000300800 */
[----:B------:R-:W2:Y:S04]  /*539d0*/  LDL.LU R54, [R1+0xd48] ;  /* 0x000d480001367983 */ /* 0x000ea80000300800 */
[----:B------:R-:W2:Y:S04]  /*539e0*/  LDL.LU R55, [R1+0xd4c] ;  /* 0x000d4c0001377983 */ /* 0x000ea80000300800 */
[----:B------:R-:W2:Y:S04]  /*539f0*/  LDL R16, [R1+0x20] ;  /* 0x0000200001107983 */ /* 0x000ea80000100800 */
[----:B------:R-:W2:Y:S04]  /*53a00*/  LDL R17, [R1+0x24] ;  /* 0x0000240001117983 */ /* 0x000ea80000100800 */
[----:B0-----:R-:W2:Y:S04]  /*53a10*/  LDL.LU R56, [R1+0xd30] ;  /* 0x000d300001387983 */ /* 0x001ea80000300800 */
        /* <DEDUP_REMOVED lines=13> */
[----:B---3--:R-:W-:-:S02]  /*53af0*/  IMAD.MOV.U32 R39, RZ, RZ, R51 ;  /* 0x000000ffff277224 */ /* 0x008fc400078e0033 */
[----:B----4-:R-:W-:Y:S02]  /*53b00*/  IMAD.MOV.U32 R38, RZ, RZ, R50 ;  /* 0x000000ffff267224 */ /* 0x010fe400078e0032 */
        /* <DEDUP_REMOVED lines=15> */
[----:B------:R-:W3:Y:S04]  /*53c00*/  LDL.LU.64 R52, [R1+0x2a38] ;  /* 0x002a380001347983 */ /* 0x000ee80000300a00 */
[----:B------:R-:W-:Y:S04]  /*53c10*/  STL.64 [R1+0x2930], R50 ;  /* 0x0029303201007387 */ /* 0x000fe80000100a00 */
[----:B------:R0:W-:Y:S01]  /*53c20*/  STL.64 [R1+0x2928], R48 ;  /* 0x0029283001007387 */ /* 0x0001e20000100a00 */
[----:B------:R-:W-:Y:S03]  /*53c30*/  HMMA.16816.F32 R20, R32, R16, R20 ;  /* 0x000000102014723c */ /* 0x000fe60000001814 */
[----:B0-----:R-:W4:Y:S04]  /*53c40*/  LDL.LU R48, [R1+0x900] ;  /* 0x0009000001307983 */ /* 0x001f280000300800 */
[----:B------:R-:W4:Y:S04]  /*53c50*/  LDL.LU R49, [R1+0x904] ;  /* 0x0009040001317983 */ /* 0x000f280000300800 */
[----:B------:R-:W4:Y:S04]  /*53c60*/  LDL.LU R50, [R1+0x908] ;  /* 0x0009080001327983 */ /* 0x000f280000300800 */
[----:B------:R-:W4:Y:S01]  /*53c70*/  LDL.LU R51, [R1+0x90c] ;  /* 0x00090c0001337983 */ /* 0x000f220000300800 */
[----:B------:R-:W-:-:S02]  /*53c80*/  IMAD R6, R6, 0x100, R36 ;  /* 0x0000010006067824 */ /* 0x000fc400078e0224 */
[----:B------:R-:W-:Y:S01]  /*53c90*/  IMAD R7, R7, 0x100, R37 ;  /* 0x0000010007077824 */ /* 0x000fe200078e0225 */
[----:B------:R-:W-:Y:S02]  /*53ca0*/  F2FP.F16.E4M3.UNPACK_B R4, R4 ;  /* 0x00000004ff04723e */ /* 0x000fe400020006ff */
[----:B------:R-:W-:Y:S02]  /*53cb0*/  F2FP.F16.E4M3.UNPACK_B R5, R5 ;  /* 0x00000005ff05723e */ /* 0x000fe400020006ff */
[----:B------:R-:W-:Y:S02]  /*53cc0*/  F2FP.F16.E4M3.UNPACK_B R6, R6 ;  /* 0x00000006ff06723e */ /* 0x000fe400020006ff */
[----:B------:R-:W-:Y:S01]  /*53cd0*/  F2FP.F16.E4M3.UNPACK_B R7, R7 ;  /* 0x00000007ff07723e */ /* 0x000fe200020006ff */
[----:B---3--:R-:W-:-:S15]  /*53ce0*/  HMMA.16816.F32 R56, R32, R52, R56 ;  /* 0x000000342038723c */ /* 0x008fde0000001838 */
[----:B------:R-:W-:-:S08]  /*53cf0*/  NOP ;  /* 0x0000000000007918 */ /* 0x000fd00000000000 */
[----:B------:R-:W-:Y:S04]  /*53d00*/  STL.64 [R1+0x820], R56 ;  /* 0x0008203801007387 */ /* 0x000fe80000100a00 */
[----:B------:R0:W-:Y:S04]  /*53d10*/  STL.64 [R1+0x828], R58 ;  /* 0x0008283a01007387 */ /* 0x0001e80000100a00 */
[----:B0-----:R-:W3:Y:S04]  /*53d20*/  LDL.LU.64 R58, [R1+0x2a30] ;  /* 0x002a3000013a7983 */ /* 0x001ee80000300a00 */
[----:B------:R-:W3:Y:S04]  /*53d30*/  LDL.LU.64 R56, [R1+0x2a28] ;  /* 0x002a280001387983 */ /* 0x000ee80000300a00 */
[----:B------:R-:W3:Y:S01]  /*53d40*/  LDL.LU R34, [R1] ;  /* 0x0000000001227983 */ /* 0x000ee20000300800 */
[C---:B------:R-:W-:Y:S06]  /*53d50*/  HMMA.16816.F32 R16, R4.reuse, R18, R40 ;  /* 0x000000120410723c */ /* 0x040fec0000001828 */
[C---:B------:R-:W-:Y:S06]  /*53d60*/  HMMA.16816.F32 R36, R4.reuse, R38, R44 ;  /* 0x000000260424723c */ /* 0x040fec000000182c */
[----:B------:R-:W-:Y:S01]  /*53d70*/  HMMA.16816.F32 R28, R4, R8, R28 ;  /* 0x00000008041c723c */ /* 0x000fe2000000181c */
[----:B------:R0:W-:Y:S04]  /*53d80*/  STL.64 [R1+0x450], R20 ;  /* 0x0004501401007387 */ /* 0x0001e80000100a00 */
[----:B------:R1:W-:Y:S01]  /*53d90*/  STL.64 [R1+0x458], R22 ;  /* 0x0004581601007387 */ /* 0x0003e20000100a00 */
[----:B------:R-:W-:-:S03]  /*53da0*/  IMAD.MOV.U32 R35, RZ, RZ, R0 ;  /* 0x000000ffff237224 */ /* 0x000fc600078e0000 */
[----:B------:R-:W2:Y:S01]  /*53db0*/  LDL.LU R0, [R1+0x2a20] ;  /* 0x002a200001007983 */ /* 0x000ea20000300800 */
[C---:B------:R-:W-:Y:S03]  /*53dc0*/  HMMA.16816.F32 R8, R4.reuse, R10, R12 ;  /* 0x0000000a0408723c */ /* 0x040fe6000000180c */
[----:B0-----:R-:W2:Y:S04]  /*53dd0*/  LDL.LU R20, [R1+0x8a0] ;  /* 0x0008a00001147983 */ /* 0x001ea80000300800 */
[----:B------:R-:W2:Y:S04]  /*53de0*/  LDL.LU R21, [R1+0x8a4] ;  /* 0x0008a40001157983 */ /* 0x000ea80000300800 */
[----:B-1----:R-:W2:Y:S04]  /*53df0*/  LDL.LU R22, [R1+0x8a8] ;  /* 0x0008a80001167983 */ /* 0x002ea80000300800 */
[----:B------:R-:W2:Y:S04]  /*53e00*/  LDL.LU R23, [R1+0x8ac] ;  /* 0x0008ac0001177983 */ /* 0x000ea80000300800 */
[----:B------:R-:W2:Y:S04]  /*53e10*/  LDL.LU.64 R42, [R1+0x2a18] ;  /* 0x002a1800012a7983 */ /* 0x000ea80000300a00 */
[----:B------:R-:W2:Y:S04]  /*53e20*/  LDL.LU.64 R40, [R1+0x2a10] ;  /* 0x002a100001287983 */ /* 0x000ea80000300a00 */
[----:B------:R0:W-:Y:S04]  /*53e30*/  STL.64 [R1+0x430], R16 ;  /* 0x0004301001007387 */ /* 0x0001e80000100a00 */
[----:B------:R1:W-:Y:S04]  /*53e40*/  STL.64 [R1+0x438], R18 ;  /* 0x0004381201007387 */ /* 0x0003e80000100a00 */
[----:B0-----:R-:W2:Y:S04]  /*53e50*/  LDL.LU R16, [R1+0x890] ;  /* 0x0008900001107983 */ /* 0x001ea80000300800 */
[----:B------:R-:W2:Y:S04]  /*53e60*/  LDL.LU R17, [R1+0x894] ;  /* 0x0008940001117983 */ /* 0x000ea80000300800 */
[----:B-1----:R-:W2:Y:S04]  /*53e70*/  LDL.LU R18, [R1+0x898] ;  /* 0x0008980001127983 */ /* 0x002ea80000300800 */
[----:B------:R-:W2:Y:S04]  /*53e80*/  LDL.LU R19, [R1+0x89c] ;  /* 0x00089c0001137983 */ /* 0x000ea80000300800 */
[----:B------:R-:W2:Y:S04]  /*53e90*/  LDL.LU.64 R46, [R1+0x2a08] ;  /* 0x002a0800012e7983 */ /* 0x000ea80000300a00 */
[----:B------:R-:W2:Y:S04]  /*53ea0*/  LDL.LU.64 R44, [R1+0x2a00] ;  /* 0x002a0000012c7983 */ /* 0x000ea80000300a00 */
[----:B------:R-:W-:Y:S04]  /*53eb0*/  STL.64 [R1+0x420], R36 ;  /* 0x0004202401007387 */ /* 0x000fe80000100a00 */
[----:B------:R0:W-:Y:S04]  /*53ec0*/  STL.64 [R1+0x428], R38 ;  /* 0x0004282601007387 */ /* 0x0001e80000100a00 */
[----:B0-----:R-:W2:Y:S04]  /*53ed0*/  LDL.LU.64 R38, [R1+0x29f8] ;  /* 0x0029f80001267983 */ /* 0x001ea80000300a00 */
[----:B------:R-:W2:Y:S04]  /*53ee0*/  LDL.LU.64 R36, [R1+0x29f0] ;  /* 0x0029f00001247983 */ /* 0x000ea80000300a00 */
[----:B------:R-:W-:Y:S04]  /*53ef0*/  STL.64 [R1+0x3f0], R28 ;  /* 0x0003f01c01007387 */ /* 0x000fe80000100a00 */
[----:B------:R0:W-:Y:S04]  /*53f00*/  STL.64 [R1+0x3f8], R30 ;  /* 0x0003f81e01007387 */ /* 0x0001e80000100a00 */
[----:B0-----:R-:W2:Y:S04]  /*53f10*/  LDL.LU.64 R30, [R1+0x29e8] ;  /* 0x0029e800011e7983 */ /* 0x001ea80000300a00 */
[----:B------:R-:W2:Y:S04]  /*53f20*/  LDL.LU.64 R28, [R1+0x29e0] ;  /* 0x0029e000011c7983 */ /* 0x000ea80000300a00 */
[----:B------:R-:W2:Y:S04]  /*53f30*/  LDL.LU.64 R14, [R1+0x29d8] ;  /* 0x0029d800010e7983 */ /* 0x000ea80000300a00 */
[----:B------:R-:W2:Y:S04]  /*53f40*/  LDL.LU.64 R12, [R1+0x29d0] ;  /* 0x0029d000010c7983 */ /* 0x000ea80000300a00 */
[----:B------:R-:W-:Y:S04]  /*53f50*/  STL.64 [R1+0x3d0], R8 ;  /* 0x0003d00801007387 */ /* 0x000fe80000100a00 */
[----:B------:R0:W-:Y:S04]  /*53f60*/  STL.64 [R1+0x3d8], R10 ;  /* 0x0003d80a01007387 */ /* 0x0001e80000100a00 */
[----:B0-----:R-:W2:Y:S04]  /*53f70*/  LDL.LU.64 R10, [R1+0x29c8] ;  /* 0x0029c800010a7983 */ /* 0x001ea80000300a00 */
[----:B------:R-:W2:Y:S01]  /*53f80*/  LDL.LU.64 R8, [R1+0x29c0] ;  /* 0x0029c00001087983 */ /* 0x000ea20000300a00 */
[----:B---3--:R-:W-:Y:S03]  /*53f90*/  HMMA.16816.F32 R32, R4, R34, R56 ;  /* 0x000000220420723c */ /* 0x008fe60000001838 */
[----:B------:R-:W3:Y:S04]  /*53fa0*/  LDL.LU.64 R58, [R1+0x29b8] ;  /* 0x0029b800013a7983 */ /* 0x000ee80000300a00 */
[----:B------:R-:W3:-:S15]  /*53fb0*/  LDL.LU.64 R56, [R1+0x29b0] ;  /* 0x0029b00001387983 */ /* 0x000ede0000300a00 */
[----:B------:R-:W-:-:S01]  /*53fc0*/  NOP ;  /* 0x0000000000007918 */ /* 0x000fc20000000000 */
[----:B------:R-:W-:Y:S04]  /*53fd0*/  STL.64 [R1+0x3b0], R32 ;  /* 0x0003b02001007387 */ /* 0x000fe80000100a00 */
[----:B------:R4:W-:Y:S02]  /*53fe0*/  STL.64 [R1+0x3b8], R34 ;  /* 0x0003b82201007387 */ /* 0x0009e40000100a00 */
[----:B----4-:R-:W-:-:S15]  /*53ff0*/  HMMA.16816.F32 R32, R4, R60, R48 ;  /* 0x0000003c0420723c */ /* 0x010fde0000001830 */
[----:B------:R-:W-:-:S08]  /*54000*/  NOP ;  /* 0x0000000000007918 */ /* 0x000fd00000000000 */
[----:B------:R-:W-:Y:S04]  /*54010*/  STL.64 [R1+0x390], R32 ;  /* 0x0003902001007387 */ /* 0x000fe80000100a00 */
[----:B------:R2:W-:Y:S02]  /*54020*/  STL.64 [R1+0x398], R34 ;  /* 0x0003982201007387 */ /* 0x0005e40000100a00 */
[C---:B--2---:R-:W-:Y:S06]  /*54030*/  HMMA.16816.F32 R32, R4.reuse, R54, R36 ;  /* 0x000000360420723c */ /* 0x044fec0000001824 */
[C---:B------:R-:W-:Y:S06]  /*54040*/  HMMA.16816.F32 R28, R4.reuse, R2, R28 ;  /* 0x00000002041c723c */ /* 0x040fec000000181c */
[C---:B------:R-:W-:Y:S06]  /*54050*/  HMMA.16816.F32 R24, R4.reuse, R8, R24 ;  /* 0x000000080418723c */ /* 0x040fec0000001818 */
[C---:B---3--:R-:W-:Y:S06]  /*54060*/  HMMA.16816.F32 R44, R4.reuse, R58, R44 ;  /* 0x0000003a042c723c */ /* 0x048fec000000182c */
[----:B------:R-:W-:-:S15]  /*54070*/  HMMA.16816.F32 R40, R4, R56, R40 ;  /* 0x000000380428723c */ /* 0x000fde0000001828 */
[----:B------:R-:W-:-:S02]  /*54080*/  NOP ;  /* 0x0000000000007918 */ /* 0x000fc40000000000 */
[----:B------:R-:W-:Y:S04]  /*54090*/  STL.64 [R1+0x370], R44 ;  /* 0x0003702c01007387 */ /* 0x000fe80000100a00 */
        /* <DEDUP_REMOVED lines=9> */
[----:B0-----:R-:W3:Y:S04]  /*54130*/  LDL.LU R32, [R1+0x24fc] ;  /* 0x0024fc0001207983 */ /* 0x001ee80000300800 */
[----:B------:R0:W-:Y:S04]  /*54140*/  STL.64 [R1+0x2e0], R24 ;  /* 0x0002e01801007387 */ /* 0x0001e80000100a00 */
[----:B------:R4:W-:Y:S04]  /*54150*/  STL.64 [R1+0x2e8], R26 ;  /* 0x0002e81a01007387 */ /* 0x0009e80000100a00 */
[----:B------:R-:W2:Y:S04]  /*54160*/  LDL.LU R57, [R1+0x2508] ;  /* 0x0025080001397983 */ /* 0x000ea80000300800 */
[----:B------:R-:W3:Y:S04]  /*54170*/  LDL.LU R33, [R1+0x2504] ;  /* 0x0025040001217983 */ /* 0x000ee80000300800 */
[----:B------:R-:W4:Y:S04]  /*54180*/  LDL.LU R58, [R1+0x2510] ;  /* 0x00251000013a7983 */ /* 0x000f280000300800 */
[----:B-1----:R-:W3:Y:S04]  /*54190*/  LDL.LU R34, [R1+0x250c] ;  /* 0x00250c0001227983 */ /* 0x002ee80000300800 */
[----:B------:R-:W4:Y:S01]  /*541a0*/  LDL.LU R59, [R1+0x2518] ;  /* 0x00251800013b7983 */ /* 0x000f220000300800 */
[C---:B------:R-:W-:Y:S06]  /*541b0*/  HMMA.16816.F32 R20, R4.reuse, R10, R20 ;  /* 0x0000000a0414723c */ /* 0x040fec0000001814 */
[C---:B------:R-:W-:Y:S01]  /*541c0*/  HMMA.16816.F32 R16, R4.reuse, R12, R16 ;  /* 0x0000000c0410723c */ /* 0x040fe20000001810 */
[----:B----4-:R-:W-:Y:S04]  /*541d0*/  STL.64 [R1+0x2970], R58 ;  /* 0x0029703a01007387 */ /* 0x010fe80000100a00 */
[----:B--2---:R-:W-:Y:S04]  /*541e0*/  STL.64 [R1+0x2968], R56 ;  /* 0x0029683801007387 */ /* 0x004fe80000100a00 */
[----:B------:R-:W3:Y:S04]  /*541f0*/  LDL.LU R35, [R1+0x2514] ;  /* 0x0025140001237983 */ /* 0x000ee80000300800 */
[----:B---3--:R-:W-:Y:S04]  /*54200*/  STL.64 [R1+0x2990], R34 ;  /* 0x0029902201007387 */ /* 0x008fe80000100a00 */
[----:B------:R-:W-:Y:S04]  /*54210*/  STL.64 [R1+0x2988], R32 ;  /* 0x0029882001007387 */ /* 0x000fe80000100a00 */
[----:B------:R-:W2:Y:S04]  /*54220*/  LDL.LU R60, [R1+0xd88] ;  /* 0x000d8800013c7983 */ /* 0x000ea80000300800 */
[----:B------:R-:W3:Y:S04]  /*54230*/  LDL.LU R61, [R1+0xd8c] ;  /* 0x000d8c00013d7983 */ /* 0x000ee80000300800 */
[----:B------:R-:W4:Y:S04]  /*54240*/  LDL.LU R8, [R1+0x70] ;  /* 0x0000700001087983 */ /* 0x000f280000300800 */
[----:B------:R-:W-:Y:S04]  /*54250*/  STL.64 [R1+0x2c0], R20 ;  /* 0x0002c01401007387 */ /* 0x000fe80000100a00 */
[----:B------:R-:W-:Y:S04]  /*54260*/  STL.64 [R1+0x2c8], R22 ;  /* 0x0002c81601007387 */ /* 0x000fe80000100a00 */
[----:B------:R-:W4:Y:S04]  /*54270*/  LDL.LU R9, [R1+0x74] ;  /* 0x0000740001097983 */ /* 0x000f280000300800 */
[----:B------:R-:W4:Y:S04]  /*54280*/  LDL.LU R10, [R1+0x78] ;  /* 0x00007800010a7983 */ /* 0x000f280000300800 */
[----:B------:R-:W4:Y:S04]  /*54290*/  LDL.LU R11, [R1+0x7c] ;  /* 0x00007c00010b7983 */ /* 0x000f280000300800 */
[----:B------:R-:W2:Y:S04]  /*542a0*/  LDL.LU R36, [R1+0x180] ;  /* 0x0001800001247983 */ /* 0x000ea80000300800 */
[----:B------:R1:W-:Y:S04]  /*542b0*/  STL.64 [R1+0x2a0], R16 ;  /* 0x0002a01001007387 */ /* 0x0003e80000100a00 */
[----:B------:R1:W-:Y:S04]  /*542c0*/  STL.64 [R1+0x2a8], R18 ;  /* 0x0002a81201007387 */ /* 0x0003e80000100a00 */
[----:B------:R-:W2:Y:S04]  /*542d0*/  LDL.LU R37, [R1+0x184] ;  /* 0x0001840001257983 */ /* 0x000ea80000300800 */
[----:B------:R-:W2:Y:S04]  /*542e0*/  LDL.LU R38, [R1+0x188] ;  /* 0x0001880001267983 */ /* 0x000ea80000300800 */
[----:B------:R-:W2:Y:S04]  /*542f0*/  LDL.LU R39, [R1+0x18c] ;  /* 0x00018c0001277983 */ /* 0x000ea80000300800 */
[----:B0-----:R-:W3:Y:S04]  /*54300*/  LDL.LU R24, [R1+0x340] ;  /* 0x0003400001187983 */ /* 0x001ee80000300800 */
[----:B------:R-:W3:Y:S04]  /*54310*/  LDL.LU R25, [R1+0x344] ;  /* 0x0003440001197983 */ /* 0x000ee80000300800 */
[----:B------:R-:W3:Y:S04]  /*54320*/  LDL.LU R26, [R1+0x348] ;  /* 0x00034800011a7983 */ /* 0x000ee80000300800 */
[----:B------:R-:W3:Y:S04]  /*54330*/  LDL.LU R27, [R1+0x34c] ;  /* 0x00034c00011b7983 */ /* 0x000ee80000300800 */
[----:B-1----:R-:W4:Y:S04]  /*54340*/  LDL.LU R16, [R1+0x880] ;  /* 0x0008800001107983 */ /* 0x002f280000300800 */
        /* <DEDUP_REMOVED lines=35> */
[----:B----4-:R-:W-:Y:S03]  /*54580*/  HMMA.16816.F32 R12, R4, R14, R16 ;  /* 0x0000000e040c723c */ /* 0x010fe60000001810 */
[----:B------:R-:W3:Y:S04]  /*54590*/  LDL.LU.64 R18, [R1+0x29a8] ;  /* 0x0029a80001127983 */ /* 0x000ee80000300a00 */
[----:B------:R-:W2:-:S15]  /*545a0*/  LDL.LU.64 R16, [R1+0x29a0] ;  /* 0x0029a00001107983 */ /* 0x000e9e0000300a00 */
[----:B------:R-:W-:-:S01]  /*545b0*/  NOP ;  /* 0x0000000000007918 */ /* 0x000fc20000000000 */
[----:B------:R0:W-:Y:S04]  /*545c0*/  STL.64 [R1+0x280], R12 ;  /* 0x0002800c01007387 */ /* 0x0001e80000100a00 */
[----:B------:R1:W-:Y:S04]  /*545d0*/  STL.64 [R1+0x288], R14 ;  /* 0x0002880e01007387 */ /* 0x0003e80000100a00 */
[----:B0-----:R-:W4:Y:S04]  /*545e0*/  LDL.LU R12, [R1+0x90] ;  /* 0x00009000010c7983 */ /* 0x001f280000300800 */
[----:B------:R-:W4:Y:S04]  /*545f0*/  LDL.LU R13, [R1+0x94] ;  /* 0x00009400010d7983 */ /* 0x000f280000300800 */
[----:B-1----:R-:W4:Y:S01]  /*54600*/  LDL.LU R14, [R1+0x98] ;  /* 0x00009800010e7983 */ /* 0x002f220000300800 */
[----:B------:R-:W-:-:S03]  /*54610*/  IMAD.MOV.U32 R15, RZ, RZ, R0 ;  /* 0x000000ffff0f7224 */ /* 0x000fc600078e0000 */
        /* <DEDUP_REMOVED lines=35> */
[----:B------:R0:W-:Y:S04]  /*54850*/  STL.64 [R1+0x1e0], R52 ;  /* 0x0001e03401007387 */ /* 0x0001e80000100a00 */
[----:B------:R-:W-:Y:S04]  /*54860*/  STL.64 [R1+0x1e8], R54 ;  /* 0x0001e83601007387 */ /* 0x000fe80000100a00 */
[----:B0-----:R-:W2:Y:S04]  /*54870*/  LDL.LU.64 R52, [R1+0x2948] ;  /* 0x0029480001347983 */ /* 0x001ea80000300a00 */
        /* <DEDUP_REMOVED lines=22> */
[C---:B---3--:R-:W-:Y:S06]  /*549e0*/  HMMA.16816.F32 R44, R4.reuse, R36, R44 ;  /* 0x00000024042c723c */ /* 0x048fec000000182c */
[----:B--2---:R-:W-:-:S15]  /*549f0*/  HMMA.16816.F32 R36, R4, R38, R40 ;  /* 0x000000260424723c */ /* 0x004fde0000001828 */
[----:B------:R-:W-:-:S02]  /*54a00*/  NOP ;  /* 0x0000000000007918 */ /* 0x000fc40000000000 */
[----:B------:R-:W-:Y:S04]  /*54a10*/  STL.64 [R1+0x160], R44 ;  /* 0x0001602c01007387 */ /* 0x000fe80000100a00 */
[----:B------:R0:W-:Y:S04]  /*54a20*/  STL.64 [R1+0x168], R46 ;  /* 0x0001682e01007387 */ /* 0x0001e80000100a00 */
[----:B0-----:R-:W2:Y:S04]  /*54a30*/  LDL.LU.64 R46, [R1+0x2910] ;  /* 0x00291000012e7983 */ /* 0x001ea80000300a00 */
[----:B------:R-:W3:Y:S04]  /*54a40*/  LDL.LU.64 R44, [R1+0x2908] ;  /* 0x00290800012c7983 */ /* 0x000ee80000300a00 */
[----:B------:R-:W2:Y:S04]  /*54a50*/  LDL.LU.64 R42, [R1+0x2900] ;  /* 0x00290000012a7983 */ /* 0x000ea80000300a00 */
[----:B------:R-:W3:Y:S01]  /*54a60*/  LDL.LU.64 R40, [R1+0x28f8] ;  /* 0x0028f80001287983 */ /* 0x000ee20000300a00 */
[----:B------:R-:W-:Y:S01]  /*54a70*/  IMAD.MOV.U32 R31, RZ, RZ, R0 ;  /* 0x000000ffff1f7224 */ /* 0x000fe200078e0000 */
[C---:B------:R-:W-:Y:S06]  /*54a80*/  HMMA.16816.F32 R8, R4.reuse, R50, R8 ;  /* 0x000000320408723c */ /* 0x040fec0000001808 */
[----:B----4-:R-:W-:Y:S01]  /*54a90*/  HMMA.16816.F32 R12, R4, R48, R12 ;  /* 0x00000030040c723c */ /* 0x010fe2000000180c */
[----:B------:R-:W-:Y:S04]  /*54aa0*/  STL.64 [R1+0x140], R36 ;  /* 0x0001402401007387 */ /* 0x000fe80000100a00 */
[----:B------:R-:W-:Y:S01]  /*54ab0*/  STL.64 [R1+0x148], R38 ;  /* 0x0001482601007387 */ /* 0x000fe20000100a00 */
[----:B------:R-:W-:-:S02]  /*54ac0*/  IMAD R32, R32, 0x100, R56 ;  /* 0x0000010020207824 */ /* 0x000fc400078e0238 */
[----:B------:R-:W-:Y:S02]  /*54ad0*/  IMAD R33, R33, 0x100, R57 ;  /* 0x0000010021217824 */ /* 0x000fe400078e0239 */
[----:B------:R-:W-:Y:S02]  /*54ae0*/  IMAD R34, R34, 0x100, R58 ;  /* 0x0000010022227824 */ /* 0x000fe400078e023a */
[----:B------:R-:W-:Y:S01]  /*54af0*/  IMAD R35, R35, 0x100, R59 ;  /* 0x0000010023237824 */ /* 0x000fe200078e023b */
[C---:B--2---:R-:W-:Y:S06]  /*54b00*/  HMMA.16816.F32 R24, R4.reuse, R42, R24 ;  /* 0x0000002a0418723c */ /* 0x044fec0000001818 */
[C---:B---3--:R-:W-:Y:S06]  /*54b10*/  HMMA.16816.F32 R28, R4.reuse, R40, R28 ;  /* 0x00000028041c723c */ /* 0x048fec000000181c */
[C---:B------:R-:W-:Y:S06]  /*54b20*/  HMMA.16816.F32 R16, R4.reuse, R46, R16 ;  /* 0x0000002e0410723c */ /* 0x040fec0000001810 */
[----:B------:R-:W-:Y:S05]  /*54b30*/  HMMA.16816.F32 R20, R4, R44, R20 ;  /* 0x0000002c0414723c */ /* 0x000fea0000001814 */
[----:B------:R-:W-:Y:S01]  /*54b40*/  STL.64 [R1+0xf0], R24 ;  /* 0x0000f01801007387 */ /* 0x000fe20000100a00 */
[----:B------:R-:W-:-:S05]  /*54b50*/  IMAD.MOV.U32 R0, RZ, RZ, R27 ;  /* 0x000000ffff007224 */ /* 0x000fca00078e001b */
[----:B------:R-:W-:Y:S04]  /*54b60*/  STL.64 [R1+0x110], R28 ;  /* 0x0001101c01007387 */ /* 0x000fe80000100a00 */
[----:B------:R-:W-:Y:S04]  /*54b70*/  STL.64 [R1+0x118], R30 ;  /* 0x0001181e01007387 */ /* 0x000fe80000100a00 */
[----:B------:R-:W-:Y:S04]  /*54b80*/  STL [R1+0xf8], R26 ;  /* 0x0000f81a01007387 */ /* 0x000fe80000100800 */
[----:B------:R0:W-:Y:S04]  /*54b90*/  STL [R1+0x25d0], R0 ;  /* 0x0025d00001007387 */ /* 0x0001e80000100800 */
[----:B------:R-:W-:Y:S04]  /*54ba0*/  STL.64 [R1+0xb0], R16 ;  /* 0x0000b01001007387 */ /* 0x000fe80000100a00 */
[----:B------:R-:W-:Y:S04]  /*54bb0*/  STL.64 [R1+0xd0], R20 ;  /* 0x0000d01401007387 */ /* 0x000fe80000100a00 */
[----:B------:R-:W-:Y:S04]  /*54bc0*/  STL.64 [R1+0xd8], R22 ;  /* 0x0000d81601007387 */ /* 0x000fe80000100a00 */
[----:B------:R-:W-:Y:S01]  /*54bd0*/  STL [R1+0xb8], R18 ;  /* 0x0000b81201007387 */ /* 0x000fe20000100800 */
[----:B0-----:R-:W-:Y:S01]  /*54be0*/  IMAD.MOV.U32 R0, RZ, RZ, R19 ;  /* 0x000000ffff007224 */ /* 0x001fe200078e0013 */
[----:B------:R-:W-:-:S04]  /*54bf0*/  F2FP.F16.E4M3.UNPACK_B R24, R60.H1 ;  /* 0x0000003cff18723e */ /* 0x000fc800030006ff */
[----:B------:R0:W-:Y:S04]  /*54c00*/  STL [R1+0x2610], R0 ;  /* 0x0026100001007387 */ /* 0x0001e80000100800 */
[----:B------:R1:W-:Y:S04]  /*54c10*/  STL.64 [R1+0x90], R12 ;  /* 0x0000900c01007387 */ /* 0x0003e80000100a00 */
[----:B------:R2:W-:Y:S04]  /*54c20*/  STL.64 [R1+0x98], R14 ;  /* 0x0000980e01007387 */ /* 0x0005e80000100a00 */
[----:B------:R3:W-:Y:S04]  /*54c30*/  STL.64 [R1+0x70], R8 ;  /* 0x0000700801007387 */ /* 0x0007e80000100a00 */
[----:B------:R4:W-:Y:S01]  /*54c40*/  STL [R1+0x78], R10 ;  /* 0x0000780a01007387 */ /* 0x0009e20000100800 */
[----:B------:R-:W-:Y:S01]  /*54c50*/  F2FP.F16.E4M3.UNPACK_B R25, R61.H1 ;  /* 0x0000003dff19723e */ /* 0x000fe200030006ff */
[----:B0-----:R-:W-:-:S05]  /*54c60*/  IMAD.MOV.U32 R0, RZ, RZ, R11 ;  /* 0x000000ffff007224 */ /* 0x001fca00078e000b */
[----:B------:R0:W-:Y:S04]  /*54c70*/  STL [R1+0x2638], R0 ;  /* 0x0026380001007387 */ /* 0x0001e80000100800 */
[----:B------:R-:W4:Y:S04]  /*54c80*/  LDL.LU R20, [R1+0xa0] ;  /* 0x0000a00001147983 */ /* 0x000f280000300800 */
[----:B------:R-:W4:Y:S04]  /*54c90*/  LDL.LU R21, [R1+0xa4] ;  /* 0x0000a40001157983 */ /* 0x000f280000300800 */
[----:B------:R-:W-:Y:S04]  /*54ca0*/  STL [R1+0x28], R24 ;  /* 0x0000281801007387 */ /* 0x000fe80000100800 */
[----:B------:R-:W4:Y:S04]  /*54cb0*/  LDL.LU R22, [R1+0xa8] ;  /* 0x0000a80001167983 */ /* 0x000f280000300800 */
[----:B------:R-:W-:Y:S04]  /*54cc0*/  STL [R1+0x2c], R25 ;  /* 0x00002c1901007387 */ /* 0x000fe80000100800 */
        /* <DEDUP_REMOVED lines=19> */
[----:B-1----:R-:W4:Y:S04]  /*54e00*/  LDL.LU R12, [R1+0xc0] ;  /* 0x0000c000010c7983 */ /* 0x002f280000300800 */
[----:B------:R-:W4:Y:S04]  /*54e10*/  LDL.LU R13, [R1+0xc4] ;  /* 0x0000c400010d7983 */ /* 0x000f280000300800 */
[----:B--2---:R-:W2:Y:S04]  /*54e20*/  LDL.LU R14, [R1+0xc8] ;  /* 0x0000c800010e7983 */ /* 0x004ea80000300800 */
[----:B------:R-:W2:Y:S04]  /*54e30*/  LDL.LU R15, [R1+0xcc] ;  /* 0x0000cc00010f7983 */ /* 0x000ea80000300800 */
[----:B------:R-:W2:Y:S04]  /*54e40*/  LDL.LU R16, [R1+0xdc8] ;  /* 0x000dc80001107983 */ /* 0x000ea80000300800 */
[----:B------:R-:W2:Y:S04]  /*54e50*/  LDL.LU R17, [R1+0xdcc] ;  /* 0x000dcc0001117983 */ /* 0x000ea80000300800 */
[----:B---3--:R-:W3:Y:S04]  /*54e60*/  LDL.LU R8, [R1+0xe0] ;  /* 0x0000e00001087983 */ /* 0x008ee80000300800 */
[----:B------:R-:W3:Y:S04]  /*54e70*/  LDL.LU R9, [R1+0xe4] ;  /* 0x0000e40001097983 */ /* 0x000ee80000300800 */
[----:B----4-:R-:W3:Y:S04]  /*54e80*/  LDL.LU R10, [R1+0xe8] ;  /* 0x0000e800010a7983 */ /* 0x010ee80000300800 */
        /* <DEDUP_REMOVED lines=8> */
[----:B------:R-:W3:Y:S01]  /*54f10*/  LDL.LU R59, [R1+0x10c] ;  /* 0x00010c00013b7983 */ /* 0x000ee20000300800 */
[----:B------:R-:W-:-:S02]  /*54f20*/  F2FP.F16.E4M3.UNPACK_B R32, R32 ;  /* 0x00000020ff20723e */ /* 0x000fc400020006ff */
[----:B------:R-:W-:Y:S02]  /*54f30*/  F2FP.F16.E4M3.UNPACK_B R33, R33 ;  /* 0x00000021ff21723e */ /* 0x000fe400020006ff */
[----:B------:R-:W-:Y:S02]  /*54f40*/  F2FP.F16.E4M3.UNPACK_B R34, R34 ;  /* 0x00000022ff22723e */ /* 0x000fe400020006ff */
[----:B------:R-:W-:Y:S01]  /*54f50*/  F2FP.F16.E4M3.UNPACK_B R35, R35 ;  /* 0x00000023ff23723e */ /* 0x000fe200020006ff */
[C---:B------:R-:W-:Y:S06]  /*54f60*/  HMMA.16816.F32 R40, R4.reuse, R52, R40 ;  /* 0x000000340428723c */ /* 0x040fec0000001828 */
[----:B------:R-:W-:-:S15]  /*54f70*/  HMMA.16816.F32 R4, R4, R26, R36 ;  /* 0x0000001a0404723c */ /* 0x000fde0000001824 */
[----:B------:R-:W-:-:S03]  /*54f80*/  NOP ;  /* 0x0000000000007918 */ /* 0x000fc60000000000 */
[----:B0-----:R-:W-:Y:S01]  /*54f90*/  IMAD.MOV.U32 R0, RZ, RZ, R43 ;  /* 0x000000ffff007224 */ /* 0x001fe200078e002b */
[----:B------:R-:W-:Y:S04]  /*54fa0*/  STL.64 [R1+0x60], R40 ;  /* 0x0000602801007387 */ /* 0x000fe80000100a00 */
[----:B------:R-:W-:Y:S04]  /*54fb0*/  STL [R1+0x68], R42 ;  /* 0x0000682a01007387 */ /* 0x000fe80000100800 */
[----:B------:R-:W-:Y:S04]  /*54fc0*/  STL [R1+0x26e0], R0 ;  /* 0x0026e00001007387 */ /* 0x000fe80000100800 */
[----:B------:R-:W-:Y:S04]  /*54fd0*/  STL.64 [R1+0x50], R4 ;  /* 0x0000500401007387 */ /* 0x000fe80000100a00 */
[----:B------:R0:W-:Y:S02]  /*54fe0*/  STL.64 [R1+0x58], R6 ;  /* 0x0000580601007387 */ /* 0x0001e40000100a00 */
[----:B0-----:R-:W-:Y:S01]  /*54ff0*/  HMMA.16816.F32 R4, R32, R24, R28 ;  /* 0x000000182004723c */ /* 0x001fe2000000181c */
[----:B------:R-:W-:-:S02]  /*55000*/  F2FP.F16.E4M3.UNPACK_B R18, R18.H1 ;  /* 0x00000012ff12723e */ /* 0x000fc400030006ff */
[----:B------:R-:W-:-:S03]  /*55010*/  F2FP.F16.E4M3.UNPACK_B R19, R19.H1 ;  /* 0x00000013ff13723e */ /* 0x000fc600030006ff */
[----:B------:R-:W-:Y:S01]  /*55020*/  STL [R1+0x20], R18 ;  /* 0x0000201201007387 */ /* 0x000fe20000100800 */
[----:B------:R-:W-:Y:S02]  /*55030*/  F2FP.F16.E4M3.UNPACK_B R2, R2.H1 ;  /* 0x00000002ff02723e */ /* 0x000fe400030006ff */
[----:B------:R-:W-:-:S14]  /*55040*/  F2FP.F16.E4M3.UNPACK_B R3, R3.H1 ;  /* 0x00000003ff03723e */ /* 0x000fdc00030006ff */
[----:B------:R-:W-:Y:S04]  /*55050*/  STL.64 [R1+0x130], R4 ;  /* 0x0001300401007387 */ /* 0x000fe80000100a00 */
[----:B------:R0:W-:Y:S01]  /*55060*/  STL.64 [R1+0x138], R6 ;  /* 0x0001380601007387 */ /* 0x0001e20000100a00 */
[C---:B--2---:R-:W-:Y:S06]  /*55070*/  HMMA.16816.F32 R12, R32.reuse, R2, R12 ;  /* 0x00000002200c723c */ /* 0x044fec000000180c */
[----:B0-----:R-:W-:Y:S06]  /*55080*/  HMMA.16816.F32 R4, R32, R18, R20 ;  /* 0x000000122004723c */ /* 0x001fec0000001814 */
[----:B------:R-:W-:Y:S01]  /*55090*/  IMAD.MOV.U32 R0, RZ, RZ, R19 ;  /* 0x000000ffff007224 */ /* 0x000fe200078e0013 */
[----:B------:R-:W-:Y:S04]  /*550a0*/  STL [R1+0x24], R19 ;  /* 0x0000241301007387 */ /* 0x000fe80000100800 */
[----:B------:R4:W-:Y:S01]  /*550b0*/  STL [R1+0x18], R2 ;  /* 0x0000180201007387 */ /* 0x0009e20000100800 */
[----:B------:R-:W-:Y:S01]  /*550c0*/  IMAD.MOV.U32 R31, RZ, RZ, R2 ;  /* 0x000000ffff1f7224 */ /* 0x000fe200078e0002 */
[----:B----4-:R-:W-:-:S10]  /*550d0*/  F2FP.F16.E4M3.UNPACK_B R2, R54.H1 ;  /* 0x00000036ff02723e */ /* 0x010fd400030006ff */
[----:B------:R0:W-:Y:S04]  /*550e0*/  STL.64 [R1+0x340], R4 ;  /* 0x0003400401007387 */ /* 0x0001e80000100a00 */
[----:B------:R-:W-:Y:S04]  /*550f0*/  STL.64 [R1+0x348], R6 ;  /* 0x0003480601007387 */ /* 0x000fe80000100a00 */
[----:B------:R1:W-:Y:S04]  /*55100*/  STL [R1+0x28c8], R0 ;  /* 0x0028c80001007387 */ /* 0x0003e80000100800 */
[----:B------:R3:W-:Y:S04]  /*55110*/  STL [R1+0x1c], R3 ;  /* 0x00001c0301007387 */ /* 0x0007e80000100800 */
[----:B------:R-:W-:Y:S01]  /*55120*/  STL.64 [R1+0x410], R12 ;  /* 0x0004100c01007387 */ /* 0x000fe20000100a00 */
[----:B0-----:R-:W-:-:S02]  /*55130*/  F2FP.F16.E4M3.UNPACK_B R4, R16.H1 ;  /* 0x00000010ff04723e */ /* 0x001fc400030006ff */
[----:B------:R-:W-:Y:S01]  /*55140*/  F2FP.F16.E4M3.UNPACK_B R5, R17.H1 ;  /* 0x00000011ff05723e */ /* 0x000fe200030006ff */
[----:B-1----:R-:W-:Y:S01]  /*55150*/  IMAD.MOV.U32 R0, RZ, RZ, R3 ;  /* 0x000000ffff007224 */ /* 0x002fe200078e0003 */
[----:B---3--:R-:W-:Y:S01]  /*55160*/  F2FP.F16.E4M3.UNPACK_B R3, R55.H1 ;  /* 0x00000037ff03723e */ /* 0x008fe200030006ff */
[----:B------:R-:W-:Y:S04]  /*55170*/  STL.64 [R1+0x418], R14 ;  /* 0x0004180e01007387 */ /* 0x000fe80000100a00 */
[----:B------:R0:W-:Y:S01]  /*55180*/  STL.64 [R1+0x10], R4 ;  /* 0x0000100401007387 */ /* 0x0001e20000100a00 */
[----:B------:R-:W-:Y:S01]  /*55190*/  IMAD.MOV.U32 R49, RZ, RZ, R4 ;  /* 0x000000ffff317224 */ /* 0x000fe200078e0004 */
[----:B------:R-:W-:Y:S06]  /*551a0*/  HMMA.16816.F32 R8, R32, R4, R8 ;  /* 0x000000042008723c */ /* 0x000fec0000001808 */
[----:B------:R-:W-:-:S02]  /*551b0*/  IMAD.MOV.U32 R48, RZ, RZ, R5 ;  /* 0x000000ffff307224 */ /* 0x000fc400078e0005 */
[----:B0-----:R-:W-:Y:S01]  /*551c0*/  HMMA.16816.F32 R4, R32, R2, R56 ;  /* 0x000000022004723c */ /* 0x001fe20000001838 */
[----:B------:R-:W-:Y:S01]  /*551d0*/  STL [R1+0x28f0], R31 ;  /* 0x0028f01f01007387 */ /* 0x000fe20000100800 */
[----:B------:R-:W-:Y:S02]  /*551e0*/  F2FP.F16.E4M3.UNPACK_B R26, R60.H1 ;  /* 0x0000003cff1a723e */ /* 0x000fe400030006ff */
[----:B------:R-:W-:-:S11]  /*551f0*/  F2FP.F16.E4M3.UNPACK_B R27, R61.H1 ;  /* 0x0000003dff1b723e */ /* 0x000fd600030006ff */
[----:B------:R-:W-:Y:S04]  /*55200*/  STL.64 [R1+0xe0], R8 ;  /* 0x0000e00801007387 */ /* 0x000fe80000100a00 */
[----:B------:R-:W-:Y:S04]  /*55210*/  STL.64 [R1+0xe8], R10 ;  /* 0x0000e80a01007387 */ /* 0x000fe80000100a00 */
[----:B------:R-:W-:Y:S04]  /*55220*/  STL.64 [R1+0x8], R2 ;  /* 0x0000080201007387 */ /* 0x000fe80000100a00 */
[----:B------:R0:W-:Y:S04]  /*55230*/  STL.64 [R1+0x880], R4 ;  /* 0x0008800401007387 */ /* 0x0001e80000100a00 */
[----:B------:R1:W-:Y:S04]  /*55240*/  STL.64 [R1+0x888], R6 ;  /* 0x0008880601007387 */ /* 0x0003e80000100a00 */
[----:B------:R-:W-:Y:S04]  /*55250*/  STL.64 [R1], R26 ;  /* 0x0000001a01007387 */ /* 0x000fe80000100a00 */
        /* <DEDUP_REMOVED lines=32> */
[----:B------:R-:W-:-:S02]  /*55460*/  IMAD.MOV.U32 R51, RZ, RZ, R2 ;  /* 0x000000ffff337224 */ /* 0x000fc400078e0002 */
[----:B------:R-:W-:Y:S01]  /*55470*/  IMAD.MOV.U32 R50, RZ, RZ, R3 ;  /* 0x000000ffff327224 */ /* 0x000fe200078e0003 */
        /* <DEDUP_REMOVED lines=17> */
[----:B------:R-:W-:Y:S01]  /*55590*/  STL.64 [R1+0x28d0], R48 ;  /* 0x0028d03001007387 */ /* 0x000fe20000100a00 */
[----:B------:R-:W-:-:S02]  /*555a0*/  IMAD.MOV.U32 R53, RZ, RZ, R26 ;  /* 0x000000ffff357224 */ /* 0x000fc400078e001a */
[----:B------:R-:W-:Y:S01]  /*555b0*/  IMAD.MOV.U32 R52, RZ, RZ, R27 ;  /* 0x000000ffff347224 */ /* 0x000fe200078e001b */
[----:B---3--:R-:W-:Y:S02]  /*555c0*/  F2FP.F16.E4M3.UNPACK_B R60, R60.H1 ;  /* 0x0000003cff3c723e */ /* 0x008fe400030006ff */
[----:B----4-:R-:W-:Y:S01]  /*555d0*/  F2FP.F16.E4M3.UNPACK_B R61, R61.H1 ;  /* 0x0000003dff3d723e */ /* 0x010fe200030006ff */
[C---:B--2---:R-:W-:Y:S06]  /*555e0*/  HMMA.16816.F32 R28, R32.reuse, R26, R28 ;  /* 0x0000001a201c723c */ /* 0x044fec000000181c */
[----:B------:R-:W-:Y:S01]  /*555f0*/  HMMA.16816.F32 R4, R32, R60, R4 ;  /* 0x0000003c2004723c */ /* 0x000fe20000001804 */
[----:B------:R-:W-:-:S02]  /*55600*/  F2FP.F16.E4M3.UNPACK_B R58, R58.H1 ;  /* 0x0000003aff3a723e */ /* 0x000fc400030006ff */
[----:B------:R-:W-:-:S14]  /*55610*/  F2FP.F16.E4M3.UNPACK_B R59, R59.H1 ;  /* 0x0000003bff3b723e */ /* 0x000fdc00030006ff */
        /* <DEDUP_REMOVED lines=18> */
[----:B0-----:R-:W-:Y:S06]  /*55740*/  HMMA.16816.F32 R4, R32, R54, R36 ;  /* 0x000000362004723c */ /* 0x001fec0000001824 */
[----:B------:R-:W-:Y:S01]  /*55750*/  STL.64 [R1+0x28e8], R54 ;  /* 0x0028e83601007387 */ /* 0x000fe20000100a00 */
[----:B------:R-:W-:-:S02]  /*55760*/  F2FP.F16.E4M3.UNPACK_B R2, R2.H1 ;  /* 0x00000002ff02723e */ /* 0x000fc400030006ff */
[----:B------:R-:W-:Y:S01]  /*55770*/  F2FP.F16.E4M3.UNPACK_B R3, R3.H1 ;  /* 0x00000003ff03723e */ /* 0x000fe200030006ff */
[----:B------:R-:W-:Y:S06]  /*55780*/  STL.64 [R1+0x28e0], R52 ;  /* 0x0028e03401007387 */ /* 0x000fec0000100a00 */
[----:B------:R-:W-:Y:S07]  /*55790*/  HMMA.16816.F32 R20, R32, R2, R20 ;  /* 0x000000022014723c */ /* 0x000fee0000001814 */
[----:B------:R0:W-:Y:S04]  /*557a0*/  STL.64 [R1+0x1b0], R4 ;  /* 0x0001b00401007387 */ /* 0x0001e80000100a00 */
[----:B------:R1:W-:Y:S01]  /*557b0*/  STL.64 [R1+0x1b8], R6 ;  /* 0x0001b80601007387 */ /* 0x0003e20000100a00 */
[----:B0-----:R-:W-:-:S02]  /*557c0*/  F2FP.F16.E4M3.UNPACK_B R4, R24.H1 ;  /* 0x00000018ff04723e */ /* 0x001fc400030006ff */
[----:B------:R-:W-:Y:S02]  /*557d0*/  F2FP.F16.E4M3.UNPACK_B R5, R25.H1 ;  /* 0x00000019ff05723e */ /* 0x000fe400030006ff */
[----:B-1----:R-:W-:Y:S02]  /*557e0*/  F2FP.F16.E4M3.UNPACK_B R6, R10.H1 ;  /* 0x0000000aff06723e */ /* 0x002fe400030006ff */
[----:B------:R-:W-:-:S03]  /*557f0*/  F2FP.F16.E4M3.UNPACK_B R7, R11.H1 ;  /* 0x0000000bff07723e */ /* 0x000fc600030006ff */
[C---:B------:R-:W-:Y:S06]  /*55800*/  HMMA.16816.F32 R16, R32.reuse, R4, R16 ;  /* 0x000000042010723c */ /* 0x040fec0000001810 */
[----:B------:R-:W-:Y:S01]  /*55810*/  HMMA.16816.F32 R12, R32, R6, R12 ;  /* 0x00000006200c723c */ /* 0x000fe2000000180c */
[----:B------:R-:W-:Y:S04]  /*55820*/  STL.64 [R1+0x1d0], R20 ;  /* 0x0001d01401007387 */ /* 0x000fe80000100a00 */
[----:B------:R-:W-:-:S12]  /*55830*/  STL.64 [R1+0x1d8], R22 ;  /* 0x0001d81601007387 */ /* 0x000fd80000100a00 */
[----:B------:R-:W-:Y:S04]  /*55840*/  STL.64 [R1+0x1f0], R16 ;  /* 0x0001f01001007387 */ /* 0x000fe80000100a00 */
[----:B------:R-:W-:Y:S04]  /*55850*/  STL.64 [R1+0x1f8], R18 ;  /* 0x0001f81201007387 */ /* 0x000fe80000100a00 */
[----:B------:R-:W2:Y:S04]  /*55860*/  LDL.LU R36, [R1+0x310] ;  /* 0x0003100001247983 */ /* 0x000ea80000300800 */
        /* <DEDUP_REMOVED lines=18> */
[----:B------:R-:W4:Y:S04]  /*55990*/  LDL.LU R11, [R1+0xe7c] ;  /* 0x000e7c00010b7983 */ /* 0x000f280000300800 */
[----:B0-----:R-:W2:Y:S04]  /*559a0*/  LDL.LU R12, [R1+0xe88] ;  /* 0x000e8800010c7983 */ /* 0x001ea80000300800 */
[----:B------:R-:W2:Y:S04]  /*559b0*/  LDL.LU R13, [R1+0xe8c] ;  /* 0x000e8c00010d7983 */ /* 0x000ea80000300800 */
[----:B-1----:R-:W2:Y:S04]  /*559c0*/  LDL.LU R14, [R1+0xe98] ;  /* 0x000e9800010e7983 */ /* 0x002ea80000300800 */
        /* <DEDUP_REMOVED lines=73> */
[----:B------:R-:W-:-:S15]  /*55e60*/  F2FP.F16.E4M3.UNPACK_B R23, R23.H1 ;  /* 0x00000017ff17723e */ /* 0x000fde00030006ff */
[----:B------:R-:W-:-:S05]  /*55e70*/  NOP ;  /* 0x0000000000007918 */ /* 0x000fca0000000000 */
[----:B------:R-:W-:Y:S04]  /*55e80*/  STL.64 [R1+0x910], R4 ;  /* 0x0009100401007387 */ /* 0x000fe80000100a00 */
[----:B------:R0:W-:Y:S04]  /*55e90*/  STL.64 [R1+0x918], R6 ;  /* 0x0009180601007387 */ /* 0x0001e80000100a00 */
[----:B------:R-:W3:Y:S01]  /*55ea0*/  LDL.LU R56, [R1+0x400] ;  /* 0x0004000001387983 */ /* 0x000ee20000300800 */
[----:B0-----:R-:W-:-:S15]  /*55eb0*/  HMMA.16816.F32 R4, R32, R22, R36 ;  /* 0x000000162004723c */ /* 0x001fde0000001824 */
[----:B------:R-:W-:-:S08]  /*55ec0*/  NOP ;  /* 0x0000000000007918 */ /* 0x000fd00000000000 */
[----:B------:R0:W-:Y:S04]  /*55ed0*/  STL.64 [R1+0x920], R4 ;  /* 0x0009200401007387 */ /* 0x0001e80000100a00 */
[----:B------:R1:W-:Y:S04]  /*55ee0*/  STL.64 [R1+0x928], R6 ;  /* 0x0009280601007387 */ /* 0x0003e80000100a00 */
        /* <DEDUP_REMOVED lines=51> */
[----:B----4-:R-:W-:Y:S02]  /*56220*/  F2FP.F16.E4M3.UNPACK_B R26, R26.H1 ;  /* 0x0000001aff1a723e */ /* 0x010fe400030006ff */
[----:B--2---:R-:W-:-:S03]  /*56230*/  F2FP.F16.E4M3.UNPACK_B R27, R27.H1 ;  /* 0x0000001bff1b723e */ /* 0x004fc600030006ff */
        /* <DEDUP_REMOVED lines=10> */
[C---:B------:R-:W-:Y:S06]  /*562e0*/  HMMA.16816.F32 R16, R32.reuse, R38, R16 ;  /* 0x000000262010723c */ /* 0x040fec0000001810 */
[----:B------:R-:W-:Y:S01]  /*562f0*/  HMMA.16816.F32 R12, R32, R40, R12 ;  /* 0x00000028200c723c */ /* 0x000fe2000000180c */
[----:B------:R-:W-:-:S02]  /*56300*/  F2FP.F16.E4M3.UNPACK_B R44, R44.H1 ;  /* 0x0000002cff2c723e */ /* 0x000fc400030006ff */
[----:B------:R-:W-:-:S03]  /*56310*/  F2FP.F16.E4M3.UNPACK_B R45, R45.H1 ;  /* 0x0000002dff2d723e */ /* 0x000fc600030006ff */
[C---:B------:R-:W-:Y:S01]  /*56320*/  HMMA.16816.F32 R8, R32.reuse, R42, R8 ;  /* 0x0000002a2008723c */ /* 0x040fe20000001808 */
[----:B------:R-:W-:Y:S02]  /*56330*/  IMAD R28, R28, 0x100, R5 ;  /* 0x000001001c1c7824 */ /* 0x000fe400078e0205 */
[----:B------:R-:W-:Y:S02]  /*56340*/  IMAD R29, R29, 0x100, R6 ;  /* 0x000001001d1d7824 */ /* 0x000fe400078e0206 */
[----:B------:R-:W-:Y:S02]  /*56350*/  IMAD R30, R30, 0x100, R7 ;  /* 0x000001001e1e7824 */ /* 0x000fe400078e0207 */
        /* <DEDUP_REMOVED lines=24> */
[----:B0-----:R-:W3:Y:S04]  /*564e0*/  LDL.LU R8, [R1+0x790] ;  /* 0x0007900001087983 */ /* 0x001ee80000300800 */
[----:B------:R-:W-:Y:S04]  /*564f0*/  STL.64 [R1+0x9a0], R4 ;  /* 0x0009a00401007387 */ /* 0x000fe80000100a00 */
[----:B------:R-:W-:Y:S04]  /*56500*/  STL.64 [R1+0x9a8], R6 ;  /* 0x0009a80601007387 */ /* 0x000fe80000100a00 */
[----:B------:R-:W3:Y:S04]  /*56510*/  LDL.LU R9, [R1+0x794] ;  /* 0x0007940001097983 */ /* 0x000ee80000300800 */
[----:B-1----:R-:W4:Y:S04]  /*56520*/  LDL.LU R10, [R1+0x798] ;  /* 0x00079800010a7983 */ /* 0x002f280000300800 */
[----:B------:R-:W4:Y:S04]  /*56530*/  LDL.LU R11, [R1+0x79c] ;  /* 0x00079c00010b7983 */ /* 0x000f280000300800 */
[----:B----4-:R-:W-:Y:S04]  /*56540*/  STL.64 [R1+0x2890], R10 ;  /* 0x0028900a01007387 */ /* 0x010fe80000100a00 */
[----:B---3--:R-:W-:Y:S04]  /*56550*/  STL.64 [R1+0x2888], R8 ;  /* 0x0028880801007387 */ /* 0x008fe80000100a00 */
[----:B------:R-:W3:Y:S04]  /*56560*/  LDL.LU R12, [R1+0x7a0] ;  /* 0x0007a000010c7983 */ /* 0x000ee80000300800 */
[----:B------:R-:W3:Y:S04]  /*56570*/  LDL.LU R13, [R1+0x7a4] ;  /* 0x0007a400010d7983 */ /* 0x000ee80000300800 */
[----:B------:R-:W4:Y:S04]  /*56580*/  LDL.LU R14, [R1+0x7a8] ;  /* 0x0007a800010e7983 */ /* 0x000f280000300800 */
[----:B------:R-:W4:Y:S01]  /*56590*/  LDL.LU R15, [R1+0x7ac] ;  /* 0x0007ac00010f7983 */ /* 0x000f220000300800 */
[----:B------:R-:W-:-:S02]  /*565a0*/  IMAD.MOV.U32 R18, RZ, RZ, R53 ;  /* 0x000000ffff127224 */ /* 0x000fc400078e0035 */
[----:B------:R-:W-:Y:S02]  /*565b0*/  IMAD.MOV.U32 R19, RZ, RZ, R52 ;  /* 0x000000ffff137224 */ /* 0x000fe400078e0034 */
[----:B------:R-:W-:Y:S02]  /*565c0*/  IMAD.MOV.U32 R16, RZ, RZ, R51 ;  /* 0x000000ffff107224 */ /* 0x000fe400078e0033 */
[----:B------:R-:W-:Y:S01]  /*565d0*/  IMAD.MOV.U32 R17, RZ, RZ, R50 ;  /* 0x000000ffff117224 */ /* 0x000fe200078e0032 */
[----:B----4-:R-:W-:Y:S04]  /*565e0*/  STL.64 [R1+0x28a0], R14 ;  /* 0x0028a00e01007387 */ /* 0x010fe80000100a00 */
[----:B---3--:R-:W-:Y:S04]  /*565f0*/  STL.64 [R1+0x2898], R12 ;  /* 0x0028980c01007387 */ /* 0x008fe80000100a00 */
[----:B------:R-:W-:Y:S04]  /*56600*/  STL.64 [R1+0x28b0], R18 ;  /* 0x0028b01201007387 */ /* 0x000fe80000100a00 */
[----:B------:R-:W-:Y:S04]  /*56610*/  STL.64 [R1+0x28a8], R16 ;  /* 0x0028a81001007387 */ /* 0x000fe80000100a00 */
[----:B------:R-:W3:Y:S04]  /*56620*/  LDL.LU R24, [R1+0x7c0] ;  /* 0x0007c00001187983 */ /* 0x000ee80000300800 */
[----:B------:R-:W3:Y:S04]  /*56630*/  LDL.LU R25, [R1+0x7c4] ;  /* 0x0007c40001197983 */ /* 0x000ee80000300800 */
[----:B------:R-:W4:Y:S04]  /*56640*/  LDL.LU R26, [R1+0x7c8] ;  /* 0x0007c800011a7983 */ /* 0x000f280000300800 */
[----:B------:R-:W4:Y:S01]  /*56650*/  LDL.LU R27, [R1+0x7cc] ;  /* 0x0007cc00011b7983 */ /* 0x000f220000300800 */
[----:B------:R-:W-:-:S02]  /*56660*/  IMAD.MOV.U32 R37, RZ, RZ, R0 ;  /* 0x000000ffff257224 */ /* 0x000fc400078e0000 */
[----:B------:R-:W-:Y:S02]  /*56670*/  IMAD.MOV.U32 R36, RZ, RZ, R31 ;  /* 0x000000ffff247224 */ /* 0x000fe400078e001f */
[----:B--2---:R-:W-:Y:S02]  /*56680*/  IMAD.MOV.U32 R39, RZ, RZ, R48 ;  /* 0x000000ffff277224 */ /* 0x004fe400078e0030 */
[----:B------:R-:W-:Y:S01]  /*56690*/  IMAD.MOV.U32 R38, RZ, RZ, R49 ;  /* 0x000000ffff267224 */ /* 0x000fe200078e0031 */
[----:B----4-:R-:W-:Y:S04]  /*566a0*/  STL.64 [R1+0x28c0], R26 ;  /* 0x0028c01a01007387 */ /* 0x010fe80000100a00 */
[----:B---3--:R0:W-:Y:S04]  /*566b0*/  STL.64 [R1+0x28b8], R24 ;  /* 0x0028b81801007387 */ /* 0x0081e80000100a00 */
        /* <DEDUP_REMOVED lines=9> */
[----:B------:R-:W4:Y:S04]  /*56750*/  LDL.LU R31, [R1+0x2534] ;  /* 0x00253400011f7983 */ /* 0x000f280000300800 */
        /* <DEDUP_REMOVED lines=22> */
[----:B------:R-:W-:-:S02]  /*568c0*/  F2FP.F16.E4M3.UNPACK_B R46, R46.H1 ;  /* 0x0000002eff2e723e */ /* 0x000fc400030006ff */
[----:B------:R-:W-:Y:S01]  /*568d0*/  F2FP.F16.E4M3.UNPACK_B R47, R47.H1 ;  /* 0x0000002fff2f723e */ /* 0x000fe200030006ff */
        /* <DEDUP_REMOVED lines=8> */
[----:B---3--:R-:W-:Y:S01]  /*56960*/  HMMA.16816.F32 R24, R32, R46, R24 ;  /* 0x0000002e2018723c */ /* 0x008fe20000001818 */
[----:B--2---:R-:W-:-:S02]  /*56970*/  F2FP.F16.E4M3.UNPACK_B R48, R48.H1 ;  /* 0x00000030ff30723e */ /* 0x004fc400030006ff */
[----:B----4-:R-:W-:Y:S02]  /*56980*/  F2FP.F16.E4M3.UNPACK_B R49, R49.H1 ;  /* 0x00000031ff31723e */ /* 0x010fe400030006ff */
[----:B------:R-:W-:Y:S02]  /*56990*/  F2FP.F16.E4M3.UNPACK_B R50, R50.H1 ;  /* 0x00000032ff32723e */ /* 0x000fe400030006ff */
[----:B------:R-:W-:-:S03]  /*569a0*/  F2FP.F16.E4M3.UNPACK_B R51, R51.H1 ;  /* 0x00000033ff33723e */ /* 0x000fc600030006ff */
[C---:B------:R-:W-:Y:S06]  /*569b0*/  HMMA.16816.F32 R16, R32.reuse, R48, R16 ;  /* 0x000000302010723c */ /* 0x040fec0000001810 */
[----:B------:R-:W-:Y:S01]  /*569c0*/  HMMA.16816.F32 R12, R32, R50, R12 ;  /* 0x00000032200c723c */ /* 0x000fe2000000180c */
[----:B------:R-:W-:Y:S02]  /*569d0*/  F2FP.F16.E4M3.UNPACK_B R52, R52.H1 ;  /* 0x00000034ff34723e */ /* 0x000fe400030006ff */
[----:B------:R-:W-:Y:S01]  /*569e0*/  F2FP.F16.E4M3.UNPACK_B R53, R53.H1 ;  /* 0x00000035ff35723e */ /* 0x000fe200030006ff */
[----:B------:R-:W-:-:S02]  /*569f0*/  IMAD R31, R31, 0x100, R0 ;  /* 0x000001001f1f7824 */ /* 0x000fc400078e0200 */
[----:B------:R-:W2:Y:S04]  /*56a00*/  LDL.LU R0, [R1+0x28c8] ;  /* 0x0028c80001007983 */ /* 0x000ea80000300800 */
[----:B------:R-:W-:Y:S04]  /*56a10*/  STL.64 [R1+0x9b0], R24 ;  /* 0x0009b01801007387 */ /* 0x000fe80000100a00 */
[----:B------:R0:W-:Y:S01]  /*56a20*/  STL.64 [R1+0x9b8], R26 ;  /* 0x0009b81a01007387 */ /* 0x0001e20000100a00 */
[----:B------:R-:W-:Y:S03]  /*56a30*/  HMMA.16816.F32 R32, R32, R52, R8 ;  /* 0x000000342020723c */ /* 0x000fe60000001808 */
[----:B0-----:R-:W3:Y:S04]  /*56a40*/  LDL.LU.64 R26, [R1+0x28c0] ;  /* 0x0028c000011a7983 */ /* 0x001ee80000300a00 */
        /* <DEDUP_REMOVED lines=9> */
[----:B0-----:R-:W3:Y:S04]  /*56ae0*/  LDL.LU.64 R18, [R1+0x28b0] ;  /* 0x0028b00001127983 */ /* 0x001ee80000300a00 */
[----:B------:R-:W3:Y:S04]  /*56af0*/  LDL.LU.64 R16, [R1+0x28a8] ;  /* 0x0028a80001107983 */ /* 0x000ee80000300a00 */
[----:B------:R-:W-:Y:S04]  /*56b00*/  STL.64 [R1+0x9e0], R12 ;  /* 0x0009e00c01007387 */ /* 0x000fe80000100a00 */
[----:B------:R0:W-:Y:S04]  /*56b10*/  STL.64 [R1+0x9e8], R14 ;  /* 0x0009e80e01007387 */ /* 0x0001e80000100a00 */
[----:B0-----:R-:W3:Y:S04]  /*56b20*/  LDL.LU.64 R14, [R1+0x28a0] ;  /* 0x0028a000010e7983 */ /* 0x001ee80000300a00 */
[----:B------:R-:W3:Y:S04]  /*56b30*/  LDL.LU.64 R12, [R1+0x2898] ;  /* 0x00289800010c7983 */ /* 0x000ee80000300a00 */
[----:B------:R0:W-:Y:S04]  /*56b40*/  STL.64 [R1+0x27d0], R50 ;  /* 0x0027d03201007387 */ /* 0x0001e80000100a00 */
[----:B0-----:R-:W4:Y:S04]  /*56b50*/  LDL R50, [R1+0x20] ;  /* 0x0000200001327983 */ /* 0x001f280000100800 */
[----:B------:R0:W-:Y:S04]  /*56b60*/  STL.64 [R1+0x27c8], R48 ;  /* 0x0027c83001007387 */ /* 0x0001e80000100a00 */
[----:B0-----:R-:W3:Y:S04]  /*56b70*/  LDL.64 R48, [R1+0x28] ;  /* 0x0000280001307983 */ /* 0x001ee80000100a00 */
[----:B------:R-:W4:Y:S04]  /*56b80*/  LDL.LU.64 R10, [R1+0x2890] ;  /* 0x00289000010a7983 */ /* 0x000f280000300a00 */
[----:B------:R-:W4:Y:S04]  /*56b90*/  LDL.LU.64 R8, [R1+0x2888] ;  /* 0x0028880001087983 */ /* 0x000f280000300a00 */
[----:B------:R0:W-:Y:S04]  /*56ba0*/  STL.64 [R1+0x870], R32 ;  /* 0x0008702001007387 */ /* 0x0001e80000100a00 */
[----:B------:R1:W-:Y:S04]  /*56bb0*/  STL.64 [R1+0x878], R34 ;  /* 0x0008782201007387 */ /* 0x0003e80000100a00 */
[----:B0-----:R-:W3:Y:S04]  /*56bc0*/  LDL.LU R32, [R1+0x800] ;  /* 0x0008000001207983 */ /* 0x001ee80000300800 */
[----:B------:R-:W3:Y:S04]  /*56bd0*/  LDL.LU R33, [R1+0x804] ;  /* 0x0008040001217983 */ /* 0x000ee80000300800 */
[----:B-1----:R-:W3:Y:S04]  /*56be0*/  LDL.LU R34, [R1+0x808] ;  /* 0x0008080001227983 */ /* 0x002ee80000300800 */
[----:B------:R-:W3:Y:S01]  /*56bf0*/  LDL.LU R35, [R1+0x80c] ;  /* 0x00080c0001237983 */ /* 0x000ee20000300800 */
[----:B------:R-:W-:-:S02]  /*56c00*/  F2FP.F16.E4M3.UNPACK_B R28, R28 ;  /* 0x0000001cff1c723e */ /* 0x000fc400020006ff */
[----:B------:R-:W-:Y:S02]  /*56c10*/  F2FP.F16.E4M3.UNPACK_B R29, R29 ;  /* 0x0000001dff1d723e */ /* 0x000fe400020006ff */
[----:B------:R-:W-:Y:S02]  /*56c20*/  F2FP.F16.E4M3.UNPACK_B R30, R30 ;  /* 0x0000001eff1e723e */ /* 0x000fe400020006ff */
[----:B------:R-:W-:Y:S01]  /*56c30*/  F2FP.F16.E4M3.UNPACK_B R31, R31 ;  /* 0x0000001fff1f723e */ /* 0x000fe200020006ff */
[----:B--2---:R-:W-:-:S06]  /*56c40*/  IMAD.MOV.U32 R51, RZ, RZ, R0 ;  /* 0x000000ffff337224 */ /* 0x004fcc00078e0000 */
[----:B---3--:R-:W-:Y:S06]  /*56c50*/  HMMA.16816.F32 R32, R28, R48, R32 ;  /* 0x000000301c20723c */ /* 0x008fec0000001820 */
[----:B------:R-:W-:-:S15]  /*56c60*/  IMAD.MOV.U32 R0, RZ, RZ, R49 ;  /* 0x000000ffff007224 */ /* 0x000fde00078e0031 */
[----:B------:R-:W-:-:S02]  /*56c70*/  NOP ;  /* 0x0000000000007918 */ /* 0x000fc40000000000 */
[----:B------:R0:W-:Y:S04]  /*56c80*/  STL.64 [R1+0x860], R32 ;  /* 0x0008602001007387 */ /* 0x0001e80000100a00 */
[----:B------:R-:W-:Y:S01]  /*56c90*/  STL.64 [R1+0x868], R34 ;  /* 0x0008682201007387 */ /* 0x000fe20000100a00 */
[----:B0-----:R-:W-:Y:S02]  /*56ca0*/  IMAD.MOV.U32 R32, RZ, RZ, R48 ;  /* 0x000000ffff207224 */ /* 0x001fe400078e0030 */
[C---:B----4-:R-:W-:Y:S01]  /*56cb0*/  HMMA.16816.F32 R48, R28.reuse, R50, R56 ;  /* 0x000000321c30723c */ /* 0x050fe20000001838 */
[----:B------:R-:W2:Y:S04]  /*56cc0*/  LDL.LU.64 R58, [R1+0x2880] ;  /* 0x00288000013a7983 */ /* 0x000ea80000300a00 */
[----:B------:R-:W3:Y:S01]  /*56cd0*/  LDL.LU.64 R56, [R1+0x2878] ;  /* 0x0028780001387983 */ /* 0x000ee20000300a00 */
[C---:B------:R-:W-:Y:S06]  /*56ce0*/  HMMA.16816.F32 R44, R28.reuse, R36, R44 ;  /* 0x000000241c2c723c */ /* 0x040fec000000182c */
[C---:B------:R-:W-:Y:S06]  /*56cf0*/  HMMA.16816.F32 R36, R28.reuse, R38, R40 ;  /* 0x000000261c24723c */ /* 0x040fec0000001828 */
[C---:B------:R-:W-:Y:S06]  /*56d00*/  HMMA.16816.F32 R24, R28.reuse, R16, R24 ;  /* 0x000000101c18723c */ /* 0x040fec0000001818 */
[C---:B------:R-:W-:Y:S06]  /*56d10*/  HMMA.16816.F32 R16, R28.reuse, R18, R20 ;  /* 0x000000121c10723c */ /* 0x040fec0000001814 */
[C---:B------:R-:W-:Y:S01]  /*56d20*/  HMMA.16816.F32 R12, R28.reuse, R60, R12 ;  /* 0x0000003c1c0c723c */ /* 0x040fe2000000180c */
[----:B------:R-:W-:Y:S04]  /*56d30*/  STL.64 [R1+0x810], R48 ;  /* 0x0008103001007387 */ /* 0x000fe80000100a00 */
[----:B------:R-:W-:Y:S04]  /*56d40*/  STL.64 [R1+0x818], R50 ;  /* 0x0008183201007387 */ /* 0x000fe80000100a00 */
[----:B------:R0:W-:Y:S04]  /*56d50*/  STL.64 [R1+0x800], R44 ;  /* 0x0008002c01007387 */ /* 0x0001e80000100a00 */
[----:B------:R1:W-:Y:S04]  /*56d60*/  STL.64 [R1+0x808], R46 ;  /* 0x0008082e01007387 */ /* 0x0003e80000100a00 */
[----:B------:R-:W-:Y:S04]  /*56d70*/  STL.64 [R1+0x7f0], R36 ;  /* 0x0007f02401007387 */ /* 0x000fe80000100a00 */
[----:B------:R-:W-:Y:S04]  /*56d80*/  STL.64 [R1+0x7f8], R38 ;  /* 0x0007f82601007387 */ /* 0x000fe80000100a00 */
[----:B------:R-:W-:Y:S04]  /*56d90*/  STL.64 [R1+0x7e0], R24 ;  /* 0x0007e01801007387 */ /* 0x000fe80000100a00 */
[----:B------:R-:W-:Y:S04]  /*56da0*/  STL.64 [R1+0x7e8], R26 ;  /* 0x0007e81a01007387 */ /* 0x000fe80000100a00 */
[----:B------:R-:W-:Y:S04]  /*56db0*/  STL.64 [R1+0x2790], R60 ;  /* 0x0027903c01007387 */ /* 0x000fe80000100a00 */
[----:B------:R4:W-:Y:S04]  /*56dc0*/  STL.64 [R1+0x7d0], R16 ;  /* 0x0007d01001007387 */ /* 0x0009e80000100a00 */
[----:B------:R4:W-:Y:S04]  /*56dd0*/  STL.64 [R1+0x7d8], R18 ;  /* 0x0007d81201007387 */ /* 0x0009e80000100a00 */
[----:B------:R-:W-:Y:S04]  /*56de0*/  STL.64 [R1+0x7c0], R12 ;  /* 0x0007c00c01007387 */ /* 0x000fe80000100a00 */
[----:B------:R-:W-:Y:S04]  /*56df0*/  STL.64 [R1+0x7c8], R14 ;  /* 0x0007c80e01007387 */ /* 0x000fe80000100a00 */
[----:B0-----:R-:W4:Y:S01]  /*56e00*/  LDL.LU R44, [R1+0x680] ;  /* 0x00068000012c7983 */ /* 0x001f220000300800 */
[C---:B--2---:R-:W-:Y:S06]  /*56e10*/  HMMA.16816.F32 R8, R28.reuse, R58, R8 ;  /* 0x0000003a1c08723c */ /* 0x044fec0000001808 */
[----:B---3--:R-:W-:-:S15]  /*56e20*/  HMMA.16816.F32 R4, R28, R56, R4 ;  /* 0x000000381c04723c */ /* 0x008fde0000001804 */
[----:B------:R-:W-:-:S02]  /*56e30*/  NOP ;  /* 0x0000000000007918 */ /* 0x000fc40000000000 */
[----:B------:R0:W-:Y:S04]  /*56e40*/  STL.64 [R1+0x7b0], R8 ;  /* 0x0007b00801007387 */ /* 0x0001e80000100a00 */
[----:B------:R2:W-:Y:S04]  /*56e50*/  STL.64 [R1+0x7b8], R10 ;  /* 0x0007b80a01007387 */ /* 0x0005e80000100a00 */
[----:B------:R3:W-:Y:S04]  /*56e60*/  STL.64 [R1+0x7a0], R4 ;  /* 0x0007a00401007387 */ /* 0x0007e80000100a00 */
[----:B------:R3:W-:Y:S04]  /*56e70*/  STL.64 [R1+0x7a8], R6 ;  /* 0x0007a80601007387 */ /* 0x0007e80000100a00 */
[----:B------:R-:W3:Y:S04]  /*56e80*/  LDL.LU R45, [R1+0x684] ;  /* 0x00068400012d7983 */ /* 0x000ee80000300800 */
[----:B-1----:R-:W3:Y:S04]  /*56e90*/  LDL.LU R46, [R1+0x688] ;  /* 0x00068800012e7983 */ /* 0x002ee80000300800 */
[----:B------:R-:W3:Y:S04]  /*56ea0*/  LDL.LU R47, [R1+0x68c] ;  /* 0x00068c00012f7983 */ /* 0x000ee80000300800 */
[----:B------:R-:W3:Y:S04]  /*56eb0*/  LDL.LU R48, [R1+0x690] ;  /* 0x0006900001307983 */ /* 0x000ee80000300800 */
[----:B------:R-:W3:Y:S04]  /*56ec0*/  LDL.LU R49, [R1+0x694] ;  /* 0x0006940001317983 */ /* 0x000ee80000300800 */
[----:B------:R-:W3:Y:S04]  /*56ed0*/  LDL.LU R50, [R1+0x698] ;  /* 0x0006980001327983 */ /* 0x000ee80000300800 */
[----:B------:R-:W3:Y:S04]  /*56ee0*/  LDL.LU R51, [R1+0x69c] ;  /* 0x00069c0001337983 */ /* 0x000ee80000300800 */
[----:B----4-:R-:W4:Y:S04]  /*56ef0*/  LDL.LU R16, [R1+0x700] ;  /* 0x0007000001107983 */ /* 0x010f280000300800 */
        /* <DEDUP_REMOVED lines=9> */
[----:B--2---:R-:W2:Y:S04]  /*56f90*/  LDL.LU R10, [R1+0x748] ;  /* 0x00074800010a7983 */ /* 0x004ea80000300800 */
[----:B------:R-:W2:Y:S04]  /*56fa0*/  LDL.LU R11, [R1+0x74c] ;  /* 0x00074c00010b7983 */ /* 0x000ea80000300800 */
[----:B---3--:R-:W3:Y:S04]  /*56fb0*/  LDL.LU R4, [R1+0x760] ;  /* 0x0007600001047983 */ /* 0x008ee80000300800 */
        /* <DEDUP_REMOVED lines=28> */
[----:B------:R0:W-:Y:S04]  /*57180*/  STL.64 [R1+0x790], R20 ;  /* 0x0007901401007387 */ /* 0x0001e80000100a00 */
[----:B------:R1:W-:Y:S04]  /*57190*/  STL.64 [R1+0x798], R22 ;  /* 0x0007981601007387 */ /* 0x0003e80000100a00 */
[----:B0-----:R-:W3:Y:S04]  /*571a0*/  LDL.LU R20, [R1+0x6f0] ;  /* 0x0006f00001147983 */ /* 0x001ee80000300800 */
[----:B------:R-:W3:Y:S04]  /*571b0*/  LDL.LU R21, [R1+0x6f4] ;  /* 0x0006f40001157983 */ /* 0x000ee80000300800 */
[----:B-1----:R-:W3:Y:S04]  /*571c0*/  LDL.LU R22, [R1+0x6f8] ;  /* 0x0006f80001167983 */ /* 0x002ee80000300800 */
[----:B------:R-:W3:Y:S04]  /*571d0*/  LDL.LU R23, [R1+0x6fc] ;  /* 0x0006fc0001177983 */ /* 0x000ee80000300800 */
        /* <DEDUP_REMOVED lines=9> */
[----:B------:R-:W2:Y:S02]  /*57270*/  LDL.LU.64 R4, [R1+0x2868] ;  /* 0x0028680001047983 */ /* 0x000ea40000300a00 */
        /* <DEDUP_REMOVED lines=62> */
[C---:B0-----:R-:W-:Y:S06]  /*57660*/  HMMA.16816.F32 R12, R28.reuse, R36, R48 ;  /* 0x000000241c0c723c */ /* 0x041fec0000001830 */
        /* <DEDUP_REMOVED lines=11> */
[----:B------:R0:W-:Y:S04]  /*57720*/  STL.64 [R1+0x6d0], R8 ;  /* 0x0006d00801007387 */ /* 0x0001e80000100a00 */
[----:B------:R-:W-:Y:S04]  /*57730*/  STL.64 [R1+0x6d8], R10 ;  /* 0x0006d80a01007387 */ /* 0x000fe80000100a00 */
[----:B------:R-:W-:Y:S04]  /*57740*/  STL.64 [R1+0x2720], R24 ;  /* 0x0027201801007387 */ /* 0x000fe80000100a00 */
[----:B------:R-:W-:Y:S04]  /*57750*/  STL.64 [R1+0x6c0], R4 ;  /* 0x0006c00401007387 */ /* 0x000fe80000100a00 */
[----:B------:R1:W-:Y:S04]  /*57760*/  STL.64 [R1+0x6c8], R6 ;  /* 0x0006c80601007387 */ /* 0x0003e80000100a00 */
[----:B0-----:R-:W2:Y:S01]  /*57770*/  LDL.LU R8, [R1+0x610] ;  /* 0x0006100001087983 */ /* 0x001ea20000300800 */
[----:B-1----:R-:W-:Y:S03]  /*57780*/  HMMA.16816.F32 R4, R28, R38, R44 ;  /* 0x000000261c04723c */ /* 0x002fe6000000182c */
[----:B------:R-:W-:Y:S04]  /*57790*/  STL.64 [R1+0x6b0], R12 ;  /* 0x0006b00c01007387 */ /* 0x000fe80000100a00 */
[----:B------:R-:W-:-:S15]  /*577a0*/  STL.64 [R1+0x6b8], R14 ;  /* 0x0006b80e01007387 */ /* 0x000fde0000100a00 */
[----:B------:R-:W-:-:S01]  /*577b0*/  NOP ;  /* 0x0000000000007918 */ /* 0x000fc20000000000 */
        /* <DEDUP_REMOVED lines=19> */
[----:B------:R-:W3:Y:S01]  /*578f0*/  LDL.LU R50, [R1+0x658] ;  /* 0x0006580001327983 */ /* 0x000ee20000300800 */
[----:B0-----:R-:W-:-:S03]  /*57900*/  IMAD.MOV.U32 R4, RZ, RZ, R32 ;  /* 0x000000ffff047224 */ /* 0x001fc600078e0020 */
        /* <DEDUP_REMOVED lines=19> */
[----:B-1----:R-:W3:Y:S04]  /*57a40*/  LDL.LU.64 R6, [R1+0x20] ;  /* 0x0000200001067983 */ /* 0x002ee80000300a00 */
[----:B------:R-:W3:Y:S04]  /*57a50*/  LDL.LU R56, [R1+0x600] ;  /* 0x0006000001387983 */ /* 0x000ee80000300800 */
[----:B------:R-:W3:Y:S04]  /*57a60*/  LDL.LU R57, [R1+0x604] ;  /* 0x0006040001397983 */ /* 0x000ee80000300800 */
[----:B------:R-:W3:Y:S04]  /*57a70*/  LDL.LU R58, [R1+0x608] ;  /* 0x00060800013a7983 */ /* 0x000ee80000300800 */
[----:B------:R-:W3:Y:S04]  /*57a80*/  LDL.LU R59, [R1+0x60c] ;  /* 0x00060c00013b7983 */ /* 0x000ee80000300800 */
[----:B------:R-:W3:Y:S04]  /*57a90*/  LDL.64 R60, [R1+0x18] ;  /* 0x00001800013c7983 */ /* 0x000ee80000100a00 */
[----:B------:R0:W-:Y:S04]  /*57aa0*/  STL.64 [R1+0x2708], R38 ;  /* 0x0027082601007387 */ /* 0x0001e80000100a00 */
[----:B0-----:R-:W3:Y:S04]  /*57ab0*/  LDL.LU R38, [R1+0x2548] ;  /* 0x0025480001267983 */ /* 0x001ee80000300800 */
[----:B------:R-:W3:Y:S04]  /*57ac0*/  LDL.LU R39, [R1+0x2550] ;  /* 0x0025500001277983 */ /* 0x000ee80000300800 */
[----:B------:R0:W-:Y:S04]  /*57ad0*/  STL.64 [R1+0x2700], R36 ;  /* 0x0027002401007387 */ /* 0x0001e80000100a00 */
[----:B0-----:R-:W3:Y:S01]  /*57ae0*/  LDL.LU R37, [R1+0x2540] ;  /* 0x0025400001257983 */ /* 0x001ee20000300800 */
        /* <DEDUP_REMOVED lines=13> */
[----:B0-----:R-:W2:Y:S04]  /*57bc0*/  LDL.LU R40, [R1+0x640] ;  /* 0x0006400001287983 */ /* 0x001ea80000300800 */
[----:B------:R-:W2:Y:S04]  /*57bd0*/  LDL.LU R41, [R1+0x644] ;  /* 0x0006440001297983 */ /* 0x000ea80000300800 */
[----:B------:R-:W2:Y:S04]  /*57be0*/  LDL.LU R42, [R1+0x648] ;  /* 0x00064800012a7983 */ /* 0x000ea80000300800 */
[----:B------:R-:W2:Y:S01]  /*57bf0*/  LDL.LU R43, [R1+0x64c] ;  /* 0x00064c00012b7983 */ /* 0x000ea20000300800 */
[----:B---3--:R-:W-:-:S15]  /*57c00*/  HMMA.16816.F32 R48, R28, R44, R48 ;  /* 0x0000002c1c30723c */ /* 0x008fde0000001830 */
[----:B------:R-:W-:-:S08]  /*57c10*/  NOP ;  /* 0x0000000000007918 */ /* 0x000fd00000000000 */
[----:B------:R-:W-:Y:S04]  /*57c20*/  STL.64 [R1+0x670], R48 ;  /* 0x0006703001007387 */ /* 0x000fe80000100a00 */
[----:B------:R0:W-:Y:S04]  /*57c30*/  STL.64 [R1+0x678], R50 ;  /* 0x0006783201007387 */ /* 0x0001e80000100a00 */
[----:B0-----:R-:W3:Y:S04]  /*57c40*/  LDL.LU.64 R50, [R1+0x27d0] ;  /* 0x0027d00001327983 */ /* 0x001ee80000300a00 */
[----:B------:R-:W3:Y:S01]  /*57c50*/  LDL.LU.64 R48, [R1+0x27c8] ;  /* 0x0027c80001307983 */ /* 0x000ee20000300a00 */
[----:B--2---:R-:W-:Y:S01]  /*57c60*/  HMMA.16816.F32 R40, R28, R46, R40 ;  /* 0x0000002e1c28723c */ /* 0x004fe20000001828 */
        /* <DEDUP_REMOVED lines=8> */
[----:B------:R-:W-:Y:S01]  /*57cf0*/  STL.64 [R1+0x2738], R46 ;  /* 0x0027382e01007387 */ /* 0x000fe20000100a00 */
[----:B----4-:R-:W-:Y:S03]  /*57d00*/  HMMA.16816.F32 R16, R28, R52, R16 ;  /* 0x000000341c10723c */ /* 0x010fe60000001810 */
[----:B------:R-:W-:Y:S03]  /*57d10*/  STL.64 [R1+0x2730], R44 ;  /* 0x0027302c01007387 */ /* 0x000fe60000100a00 */
[C---:B------:R-:W-:Y:S06]  /*57d20*/  HMMA.16816.F32 R12, R32.reuse, R4, R12 ;  /* 0x00000004200c723c */ /* 0x040fec000000180c */
[----:B------:R-:W-:Y:S06]  /*57d30*/  HMMA.16816.F32 R8, R32, R6, R8 ;  /* 0x000000062008723c */ /* 0x000fec0000001808 */
[----:B------:R-:W-:Y:S01]  /*57d40*/  IMAD.MOV.U32 R0, RZ, RZ, R7 ;  /* 0x000000ffff007224 */ /* 0x000fe200078e0007 */
[----:B------:R-:W-:Y:S04]  /*57d50*/  STL.64 [R1+0x660], R40 ;  /* 0x0006602801007387 */ /* 0x000fe80000100a00 */
[----:B------:R-:W-:Y:S01]  /*57d60*/  STL.64 [R1+0x668], R42 ;  /* 0x0006682a01007387 */ /* 0x000fe20000100a00 */
[C---:B---3--:R-:W-:Y:S06]  /*57d70*/  HMMA.16816.F32 R24, R28.reuse, R48, R24 ;  /* 0x000000301c18723c */ /* 0x048fec0000001818 */
[----:B------:R-:W-:-:S15]  /*57d80*/  HMMA.16816.F32 R20, R28, R50, R20 ;  /* 0x000000321c14723c */ /* 0x000fde0000001814 */
[----:B------:R-:W-:-:S02]  /*57d90*/  NOP ;  /* 0x0000000000007918 */ /* 0x000fc40000000000 */
[----:B------:R-:W-:Y:S04]  /*57da0*/  STL.64 [R1+0x9d0], R24 ;  /* 0x0009d01801007387 */ /* 0x000fe80000100a00 */
[----:B------:R-:W-:Y:S04]  /*57db0*/  STL.64 [R1+0x9d8], R26 ;  /* 0x0009d81a01007387 */ /* 0x000fe80000100a00 */
[----:B------:R-:W-:Y:S04]  /*57dc0*/  STL [R1+0x26e8], R50 ;  /* 0x0026e83201007387 */ /* 0x000fe80000100800 */
[----:B------:R0:W-:Y:S02]  /*57dd0*/  STL [R1+0x26e4], R51 ;  /* 0x0026e43301007387 */ /* 0x0001e40000100800 */
[----:B0-----:R-:W-:-:S02]  /*57de0*/  IMAD.MOV.U32 R51, RZ, RZ, R6 ;  /* 0x000000ffff337224 */ /* 0x001fc400078e0006 */
[----:B------:R-:W-:Y:S01]  /*57df0*/  HMMA.16816.F32 R4, R32, R60, R56 ;  /* 0x0000003c2004723c */ /* 0x000fe20000001838 */
        /* <DEDUP_REMOVED lines=10> */
[----:B------:R-:W-:Y:S04]  /*57ea0*/  STL [R1+0x26f0], R0 ;  /* 0x0026f00001007387 */ /* 0x000fe80000100800 */
[----:B------:R-:W-:Y:S04]  /*57eb0*/  STL [R1+0x26ec], R51 ;  /* 0x0026ec3301007387 */ /* 0x000fe80000100800 */
[----:B------:R-:W2:Y:S04]  /*57ec0*/  LDL.LU R24, [R1+0x520] ;  /* 0x0005200001187983 */ /* 0x000ea80000300800 */
[----:B------:R-:W-:Y:S04]  /*57ed0*/  STL.64 [R1+0x620], R4 ;  /* 0x0006200401007387 */ /* 0x000fe80000100a00 */
[----:B------:R-:W-:Y:S04]  /*57ee0*/  STL.64 [R1+0x628], R6 ;  /* 0x0006280601007387 */ /* 0x000fe80000100a00 */
[----:B------:R-:W2:Y:S04]  /*57ef0*/  LDL.LU R25, [R1+0x524] ;  /* 0x0005240001197983 */ /* 0x000ea80000300800 */
[----:B------:R-:W3:Y:S04]  /*57f00*/  LDL.LU R26, [R1+0x528] ;  /* 0x00052800011a7983 */ /* 0x000ee80000300800 */
[----:B------:R-:W3:Y:S01]  /*57f10*/  LDL.LU R27, [R1+0x52c] ;  /* 0x00052c00011b7983 */ /* 0x000ee20000300800 */
[----:B------:R-:W-:-:S03]  /*57f20*/  IMAD.MOV.U32 R50, RZ, RZ, R61 ;  /* 0x000000ffff327224 */ /* 0x000fc600078e003d */
        /* <DEDUP_REMOVED lines=26> */
[----:B------:R-:W4:Y:S04]  /*580d0*/  LDL.LU.64 R60, [R1] ;  /* 0x00000000013c7983 */ /* 0x000f280000300a00 */
        /* <DEDUP_REMOVED lines=24> */
[----:B------:R0:W-:Y:S04]  /*58260*/  STL [R1+0x26f4], R50 ;  /* 0x0026f43201007387 */ /* 0x0001e80000100800 */
[----:B0-----:R-:W2:Y:S02]  /*58270*/  LDL.LU.64 R50, [R1+0x10] ;  /* 0x0000100001327983 */ /* 0x001ea40000300a00 */
[----:B--2---:R-:W-:Y:S06]  /*58280*/  HMMA.16816.F32 R24, R32, R50, R24 ;  /* 0x000000322018723c */ /* 0x004fec0000001818 */
[----:B------:R-:W-:-:S15]  /*58290*/  IMAD.MOV.U32 R0, RZ, RZ, R50 ;  /* 0x000000ffff007224 */ /* 0x000fde00078e0032 */
[----:B------:R-:W-:-:S02]  /*582a0*/  NOP ;  /* 0x0000000000007918 */ /* 0x000fc40000000000 */
[----:B------:R-:W-:Y:S04]  /*582b0*/  STL.64 [R1+0x610], R24 ;  /* 0x0006101801007387 */ /* 0x000fe80000100a00 */
[----:B------:R0:W-:Y:S04]  /*582c0*/  STL.64 [R1+0x618], R26 ;  /* 0x0006181a01007387 */ /* 0x0001e80000100a00 */
[----:B0-----:R-:W2:Y:S04]  /*582d0*/  LDL.LU.64 R26, [R1+0x27c0] ;  /* 0x0027c000011a7983 */ /* 0x001ea80000300a00 */
[----:B------:R-:W2:Y:S04]  /*582e0*/  LDL.LU.64 R24, [R1+0x27b8] ;  /* 0x0027b80001187983 */ /* 0x000ea80000300a00 */
[----:B------:R0:W-:Y:S04]  /*582f0*/  STL [R1+0x26fc], R51 ;  /* 0x0026fc3301007387 */ /* 0x0001e80000100800 */
[----:B0-----:R-:W3:Y:S01]  /*58300*/  LDL.64 R50, [R1+0x8] ;  /* 0x0000080001327983 */ /* 0x001ee20000100a00 */
[C---:B----4-:R-:W-:Y:S03]  /*58310*/  HMMA.16816.F32 R16, R32.reuse, R60, R16 ;  /* 0x0000003c2010723c */ /* 0x050fe60000001810 */
[----:B------:R0:W-:Y:S03]  /*58320*/  STL [R1+0x26f8], R0 ;  /* 0x0026f80001007387 */ /* 0x0001e60000100800 */
[----:B0-----:R-:W-:Y:S01]  /*58330*/  IMAD.MOV.U32 R0, RZ, RZ, R61 ;  /* 0x000000ffff007224 */ /* 0x001fe200078e003d */
[----:B---3--:R-:W-:Y:S07]  /*58340*/  HMMA.16816.F32 R52, R32, R50, R52 ;  /* 0x000000322034723c */ /* 0x008fee0000001834 */
[----:B------:R-:W-:-:S02]  /*58350*/  IMAD.MOV.U32 R50, RZ, RZ, R51 ;  /* 0x000000ffff327224 */ /* 0x000fc400078e0033 */
[----:B------:R-:W-:-:S14]  /*58360*/  IMAD.MOV.U32 R51, RZ, RZ, R60 ;  /* 0x000000ffff337224 */ /* 0x000fdc00078e003c */
[----:B------:R-:W-:Y:S04]  /*58370*/  STL.64 [R1+0x600], R52 ;  /* 0x0006003401007387 */ /* 0x000fe80000100a00 */
[----:B------:R0:W-:Y:S04]  /*58380*/  STL.64 [R1+0x608], R54 ;  /* 0x0006083601007387 */ /* 0x0001e80000100a00 */
[----:B0-----:R-:W3:Y:S04]  /*58390*/  LDL.LU.64 R54, [R1+0x27b0] ;  /* 0x0027b00001367983 */ /* 0x001ee80000300a00 */
[----:B------:R-:W4:Y:S04]  /*583a0*/  LDL.LU.64 R52, [R1+0x27a8] ;  /* 0x0027a80001347983 */ /* 0x000f280000300a00 */
[----:B------:R-:W-:Y:S04]  /*583b0*/  STL.64 [R1+0x5f0], R16 ;  /* 0x0005f01001007387 */ /* 0x000fe80000100a00 */
[----:B------:R0:W-:Y:S04]  /*583c0*/  STL.64 [R1+0x5f8], R18 ;  /* 0x0005f81201007387 */ /* 0x0001e80000100a00 */
[----:B0-----:R-:W2:Y:S04]  /*583d0*/  LDL.LU.64 R18, [R1+0x27a0] ;  /* 0x0027a00001127983 */ /* 0x001ea80000300a00 */
[----:B------:R-:W2:Y:S04]  /*583e0*/  LDL.LU.64 R16, [R1+0x2798] ;  /* 0x0027980001107983 */ /* 0x000ea80000300a00 */
[----:B------:R-:W3:Y:S02]  /*583f0*/  LDL.LU.64 R60, [R1+0x2790] ;  /* 0x00279000013c7983 */ /* 0x000ee40000300a00 */
[----:B---3--:R-:W-:-:S15]  /*58400*/  HMMA.16816.F32 R56, R32, R60, R56 ;  /* 0x0000003c2038723c */ /* 0x008fde0000001838 */
[----:B------:R-:W-:-:S08]  /*58410*/  NOP ;  /* 0x0000000000007918 */ /* 0x000fd00000000000 */
[----:B------:R-:W-:Y:S04]  /*58420*/  STL.64 [R1+0x5e0], R56 ;  /* 0x0005e03801007387 */ /* 0x000fe80000100a00 */
[----:B------:R0:W-:Y:S04]  /*58430*/  STL.64 [R1+0x5e8], R58 ;  /* 0x0005e83a01007387 */ /* 0x0001e80000100a00 */
[----:B0-----:R-:W3:Y:S04]  /*58440*/  LDL.LU.64 R58, [R1+0x2788] ;  /* 0x00278800013a7983 */ /* 0x001ee80000300a00 */
[----:B------:R-:W4:Y:S01]  /*58450*/  LDL.LU.64 R56, [R1+0x2780] ;  /* 0x0027800001387983 */ /* 0x000f220000300a00 */
[C---:B------:R-:W-:Y:S06]  /*58460*/  HMMA.16816.F32 R4, R32.reuse, R54, R4 ;  /* 0x000000362004723c */ /* 0x040fec0000001804 */
        /* <DEDUP_REMOVED lines=26> */
[----:B------:R-:W2:Y:S02]  /*58610*/  LDL.LU R55, [R1+0x58c] ;  /* 0x00058c0001377983 */ /* 0x000ea40000300800 */
[C---:B--2---:R-:W-:Y:S06]  /*58620*/  HMMA.16816.F32 R52, R32.reuse, R2, R52 ;  /* 0x000000022034723c */ /* 0x044fec0000001834 */
[----:B----4-:R-:W-:-:S15]  /*58630*/  HMMA.16816.F32 R28, R32, R6, R28 ;  /* 0x00000006201c723c */ /* 0x010fde000000181c */
[----:B------:R-:W-:-:S02]  /*58640*/  NOP ;  /* 0x0000000000007918 */ /* 0x000fc40000000000 */
[----:B------:R-:W-:Y:S04]  /*58650*/  STL.64 [R1+0x5a0], R52 ;  /* 0x0005a03401007387 */ /* 0x000fe80000100a00 */
[----:B------:R3:W-:Y:S02]  /*58660*/  STL.64 [R1+0x5a8], R54 ;  /* 0x0005a83601007387 */ /* 0x0007e40000100a00 */
[----:B---3--:R-:W-:Y:S02]  /*58670*/  HMMA.16816.F32 R52, R32, R4, R56 ;  /* 0x000000042034723c */ /* 0x008fe40000001838 */
[----:B------:R-:W-:-:S15]  /*58680*/  STL.64 [R1+0x2658], R6 ;  /* 0x0026580601007387 */ /* 0x000fde0000100a00 */
[----:B------:R-:W-:-:S06]  /*58690*/  NOP ;  /* 0x0000000000007918 */ /* 0x000fcc0000000000 */
        /* <DEDUP_REMOVED lines=10> */
[----:B------:R0:W-:Y:S04]  /*58740*/  STL.64 [R1+0x2660], R8 ;  /* 0x0026600801007387 */ /* 0x0001e80000100a00 */
        /* <DEDUP_REMOVED lines=11> */
[----:B-1----:R-:W-:-:S15]  /*58800*/  HMMA.16816.F32 R4, R32, R16, R20 ;  /* 0x000000102004723c */ /* 0x002fde0000001814 */
        /* <DEDUP_REMOVED lines=46> */
[----:B----4-:R-:W-:-:S15]  /*58af0*/  HMMA.16816.F32 R20, R32, R18, R20 ;  /* 0x000000122014723c */ /* 0x010fde0000001814 */
[----:B------:R-:W-:-:S08]  /*58b00*/  NOP ;  /* 0x0000000000007918 */ /* 0x000fd00000000000 */
        /* <DEDUP_REMOVED lines=77> */
[----:B---3--:R1:W-:Y:S04]  /*58fe0*/  STL.64 [R1+0x2688], R42 ;  /* 0x0026882a01007387 */ /* 0x0083e80000100a00 */
[----:B--2---:R-:W-:Y:S04]  /*58ff0*/  STL.64 [R1+0x2680], R40 ;  /* 0x0026802801007387 */ /* 0x004fe80000100a00 */
        /* <DEDUP_REMOVED lines=11> */
[----:B---3--:R3:W-:Y:S04]  /*590b0*/  STL.64 [R1+0x26a0], R36 ;  /* 0x0026a02401007387 */ /* 0x0087e80000100a00 */
[----:B------:R-:W4:Y:S04]  /*590c0*/  LDL.LU R56, [R1+0x370] ;  /* 0x0003700001387983 */ /* 0x000f280000300800 */
[----:B------:R-:W4:Y:S04]  /*590d0*/  LDL.LU R57, [R1+0x374] ;  /* 0x0003740001397983 */ /* 0x000f280000300800 */
[----:B------:R-:W2:Y:S04]  /*590e0*/  LDL.LU R58, [R1+0x378] ;  /* 0x00037800013a7983 */ /* 0x000ea80000300800 */
[----:B------:R-:W2:Y:S01]  /*590f0*/  LDL.LU R59, [R1+0x37c] ;  /* 0x00037c00013b7983 */ /* 0x000ea20000300800 */
[----:B0-----:R-:W-:-:S02]  /*59100*/  IMAD.MOV.U32 R6, RZ, RZ, R51 ;  /* 0x000000ffff067224 */ /* 0x001fc400078e0033 */
[----:B------:R-:W-:Y:S01]  /*59110*/  IMAD.MOV.U32 R7, RZ, RZ, R0 ;  /* 0x000000ffff077224 */ /* 0x000fe200078e0000 */
[----:B--2---:R0:W-:Y:S04]  /*59120*/  STL.64 [R1+0x26b8], R58 ;  /* 0x0026b83a01007387 */ /* 0x0041e80000100a00 */
[----:B----4-:R-:W-:Y:S04]  /*59130*/  STL.64 [R1+0x26b0], R56 ;  /* 0x0026b03801007387 */ /* 0x010fe80000100a00 */
[----:B------:R-:W2:Y:S04]  /*59140*/  LDL.LU R51, [R1+0x26fc] ;  /* 0x0026fc0001337983 */ /* 0x000ea80000300800 */
[----:B------:R-:W1:Y:S04]  /*59150*/  LDL.LU R0, [R1+0x26f8] ;  /* 0x0026f80001007983 */ /* 0x000e680000300800 */
[----:B------:R-:W4:Y:S01]  /*59160*/  LDL.LU R4, [R1+0x8] ;  /* 0x0000080001047983 */ /* 0x000f220000300800 */
[----:B------:R-:W-:-:S03]  /*59170*/  IMAD.MOV.U32 R5, RZ, RZ, R50 ;  /* 0x000000ffff057224 */ /* 0x000fc600078e0032 */
[----:B------:R-:W3:Y:S04]  /*59180*/  LDL.LU R50, [R1+0x26f4] ;  /* 0x0026f40001327983 */ /* 0x000ee80000300800 */
[----:B------:R-:W-:Y:S01]  /*59190*/  STL.64 [R1+0x26c8], R6 ;  /* 0x0026c80601007387 */ /* 0x000fe20000100a00 */
[----:B------:R-:W-:Y:S02]  /*591a0*/  IMAD R28, R28, 0x100, R52 ;  /* 0x000001001c1c7824 */ /* 0x000fe400078e0234 */
[----:B------:R-:W-:Y:S02]  /*591b0*/  IMAD R29, R29, 0x100, R53 ;  /* 0x000001001d1d7824 */ /* 0x000fe400078e0235 */
[----:B------:R-:W-:Y:S02]  /*591c0*/  IMAD R30, R30, 0x100, R54 ;  /* 0x000001001e1e7824 */ /* 0x000fe400078e0236 */
[----:B------:R-:W-:Y:S01]  /*591d0*/  IMAD R31, R31, 0x100, R55 ;  /* 0x000001001f1f7824 */ /* 0x000fe200078e0237 */
[----:B----4-:R4:W-:Y:S04]  /*591e0*/  STL.64 [R1+0x26c0], R4 ;  /* 0x0026c00401007387 */ /* 0x0109e80000100a00 */
[----:B------:R-:W4:Y:S04]  /*591f0*/  LDL.LU R12, [R1+0x3b0] ;  /* 0x0003b000010c7983 */ /* 0x000f280000300800 */
[----:B------:R-:W4:Y:S04]  /*59200*/  LDL.LU R13, [R1+0x3b4] ;  /* 0x0003b400010d7983 */ /* 0x000f280000300800 */
[----:B------:R-:W4:Y:S04]  /*59210*/  LDL.LU R14, [R1+0x3b8] ;  /* 0x0003b800010e7983 */ /* 0x000f280000300800 */
[----:B------:R-:W4:Y:S01]  /*59220*/  LDL.LU R15, [R1+0x3bc] ;  /* 0x0003bc00010f7983 */ /* 0x000f220000300800 */
[----:B-1----:R-:W-:-:S03]  /*59230*/  IMAD.MOV.U32 R42, RZ, RZ, R0 ;  /* 0x000000ffff2a7224 */ /* 0x002fc600078e0000 */
[----:B------:R-:W4:Y:S01]  /*59240*/  LDL.LU R0, [R1+0x26f0] ;  /* 0x0026f00001007983 */ /* 0x000f220000300800 */
[----:B--2---:R-:W-:-:S03]  /*59250*/  IMAD.MOV.U32 R43, RZ, RZ, R51 ;  /* 0x000000ffff2b7224 */ /* 0x004fc600078e0033 */
[----:B------:R-:W0:Y:S04]  /*59260*/  LDL.LU R51, [R1+0x26ec] ;  /* 0x0026ec0001337983 */ /* 0x000e280000300800 */
        /* <DEDUP_REMOVED lines=19> */
[----:B---3--:R-:W-:-:S03]  /*593a0*/  IMAD.MOV.U32 R41, RZ, RZ, R50 ;  /* 0x000000ffff297224 */ /* 0x008fc600078e0032 */
[----:B------:R-:W2:Y:S04]  /*593b0*/  LDL.LU R50, [R1+0x26e8] ;  /* 0x0026e80001327983 */ /* 0x000ea80000300800 */
[----:B------:R-:W3:Y:S04]  /*593c0*/  LDL.LU R36, [R1+0x3f0] ;  /* 0x0003f00001247983 */ /* 0x000ee80000300800 */
[----:B------:R-:W3:Y:S04]  /*593d0*/  LDL.LU R37, [R1+0x3f4] ;  /* 0x0003f40001257983 */ /* 0x000ee80000300800 */
[----:B------:R-:W3:Y:S04]  /*593e0*/  LDL.LU R38, [R1+0x3f8] ;  /* 0x0003f80001267983 */ /* 0x000ee80000300800 */
[----:B------:R-:W3:Y:S01]  /*593f0*/  LDL.LU R39, [R1+0x3fc] ;  /* 0x0003fc0001277983 */ /* 0x000ee20000300800 */
[----:B0-----:R-:W-:-:S03]  /*59400*/  IMAD.MOV.U32 R58, RZ, RZ, R51 ;  /* 0x000000ffff3a7224 */ /* 0x001fc600078e0033 */
[----:B------:R-:W2:Y:S01]  /*59410*/  LDL.LU R51, [R1+0x26e4] ;  /* 0x0026e40001337983 */ /* 0x000ea20000300800 */
[----:B----4-:R-:W-:-:S03]  /*59420*/  IMAD.MOV.U32 R59, RZ, RZ, R0 ;  /* 0x000000ffff3b7224 */ /* 0x010fc600078e0000 */
        /* <DEDUP_REMOVED lines=14> */
[----:B------:R-:W4:Y:S01]  /*59510*/  LDL.LU.64 R52, [R1+0x26d0] ;  /* 0x0026d00001347983 */ /* 0x000f220000300a00 */
[----:B------:R-:W-:-:S02]  /*59520*/  F2FP.F16.E4M3.UNPACK_B R28, R28 ;  /* 0x0000001cff1c723e */ /* 0x000fc400020006ff */
[----:B------:R-:W-:Y:S02]  /*59530*/  F2FP.F16.E4M3.UNPACK_B R29, R29 ;  /* 0x0000001dff1d723e */ /* 0x000fe400020006ff */
[----:B------:R-:W-:Y:S02]  /*59540*/  F2FP.F16.E4M3.UNPACK_B R30, R30 ;  /* 0x0000001eff1e723e */ /* 0x000fe400020006ff */
[----:B------:R-:W-:-:S07]  /*59550*/  F2FP.F16.E4M3.UNPACK_B R31, R31 ;  /* 0x0000001fff1f723e */ /* 0x000fce00020006ff */
[C---:B------:R-:W-:Y:S01]  /*59560*/  HMMA.16816.F32 R16, R28.reuse, R18, R20 ;  /* 0x000000121c10723c */ /* 0x040fe20000001814 */
[----:B------:R-:W-:Y:S04]  /*59570*/  STL.64 [R1+0x25c8], R50 ;  /* 0x0025c83201007387 */ /* 0x000fe80000100a00 */
[----:B------:R0:W-:Y:S01]  /*59580*/  STL.64 [R1+0x25c0], R48 ;  /* 0x0025c03001007387 */ /* 0x0001e20000100a00 */
[----:B---3--:R-:W-:Y:S03]  /*59590*/  HMMA.16816.F32 R56, R28, R58, R4 ;  /* 0x0000003a1c38723c */ /* 0x008fe60000001804 */
[----:B0-----:R-:W3:Y:S04]  /*595a0*/  LDL.LU R48, [R1+0x320] ;  /* 0x0003200001307983 */ /* 0x001ee80000300800 */
[----:B------:R-:W3:Y:S04]  /*595b0*/  LDL.LU R49, [R1+0x324] ;  /* 0x0003240001317983 */ /* 0x000ee80000300800 */
[----:B------:R-:W3:Y:S04]  /*595c0*/  LDL.LU R50, [R1+0x328] ;  /* 0x0003280001327983 */ /* 0x000ee80000300800 */
[----:B------:R-:W3:Y:S01]  /*595d0*/  LDL.LU R51, [R1+0x32c] ;  /* 0x00032c0001337983 */ /* 0x000ee20000300800 */
[----:B----4-:R-:W-:Y:S03]  /*595e0*/  HMMA.16816.F32 R24, R32, R52, R24 ;  /* 0x000000342018723c */ /* 0x010fe60000001818 */
[----:B------:R-:W4:-:S15]  /*595f0*/  LDL.LU R32, [R1+0x350] ;  /* 0x0003500001207983 */ /* 0x000f1e0000300800 */
[----:B------:R-:W-:-:S05]  /*59600*/  NOP ;  /* 0x0000000000007918 */ /* 0x000fca0000000000 */
[----:B------:R0:W-:Y:S04]  /*59610*/  STL.64 [R1+0x470], R24 ;  /* 0x0004701801007387 */ /* 0x0001e80000100a00 */
[----:B------:R1:W-:Y:S04]  /*59620*/  STL.64 [R1+0x478], R26 ;  /* 0x0004781a01007387 */ /* 0x0003e80000100a00 */
[----:B------:R-:W4:Y:S04]  /*59630*/  LDL.LU R33, [R1+0x354] ;  /* 0x0003540001217983 */ /* 0x000f280000300800 */
[----:B------:R-:W4:Y:S04]  /*59640*/  LDL.LU R34, [R1+0x358] ;  /* 0x0003580001227983 */ /* 0x000f280000300800 */
[----:B------:R-:W4:Y:S04]  /*59650*/  LDL.LU R35, [R1+0x35c] ;  /* 0x00035c0001237983 */ /* 0x000f280000300800 */
[----:B0-----:R-:W2:Y:S04]  /*59660*/  LDL.LU R24, [R1+0x2a0] ;  /* 0x0002a00001187983 */ /* 0x001ea80000300800 */
[----:B------:R0:W-:Y:S04]  /*59670*/  STL.64 [R1+0x440], R16 ;  /* 0x0004401001007387 */ /* 0x0001e80000100a00 */
[----:B------:R3:W-:Y:S04]  /*59680*/  STL.64 [R1+0x448], R18 ;  /* 0x0004481201007387 */ /* 0x0007e80000100a00 */
[----:B------:R-:W2:Y:S04]  /*59690*/  LDL.LU R25, [R1+0x2a4] ;  /* 0x0002a40001197983 */ /* 0x000ea80000300800 */
[----:B-1----:R-:W2:Y:S04]  /*596a0*/  LDL.LU R26, [R1+0x2a8] ;  /* 0x0002a800011a7983 */ /* 0x002ea80000300800 */
[----:B------:R-:W2:Y:S04]  /*596b0*/  LDL.LU R27, [R1+0x2ac] ;  /* 0x0002ac00011b7983 */ /* 0x000ea80000300800 */
[----:B------:R-:W2:Y:S04]  /*596c0*/  LDL.LU R20, [R1+0x280] ;  /* 0x0002800001147983 */ /* 0x000ea80000300800 */
[----:B------:R-:W2:Y:S04]  /*596d0*/  LDL.LU R21, [R1+0x284] ;  /* 0x0002840001157983 */ /* 0x000ea80000300800 */
[----:B------:R-:W2:Y:S04]  /*596e0*/  LDL.LU R22, [R1+0x288] ;  /* 0x0002880001167983 */ /* 0x000ea80000300800 */
[----:B------:R-:W2:Y:S04]  /*596f0*/  LDL.LU R23, [R1+0x28c] ;  /* 0x00028c0001177983 */ /* 0x000ea80000300800 */
[----:B0-----:R-:W2:Y:S04]  /*59700*/  LDL.LU R16, [R1+0x260] ;  /* 0x0002600001107983 */ /* 0x001ea80000300800 */
[----:B------:R-:W2:Y:S04]  /*59710*/  LDL.LU R17, [R1+0x264] ;  /* 0x0002640001117983 */ /* 0x000ea80000300800 */
[----:B---3--:R-:W3:Y:S04]  /*59720*/  LDL.LU R18, [R1+0x268] ;  /* 0x0002680001127983 */ /* 0x008ee80000300800 */
[----:B------:R-:W3:Y:S04]  /*59730*/  LDL.LU R19, [R1+0x26c] ;  /* 0x00026c0001137983 */ /* 0x000ee80000300800 */
[----:B------:R-:W4:Y:S04]  /*59740*/  LDL.LU.64 R6, [R1+0x26c8] ;  /* 0x0026c80001067983 */ /* 0x000f280000300a00 */
[----:B------:R-:W2:Y:S04]  /*59750*/  LDL.LU.64 R4, [R1+0x26c0] ;  /* 0x0026c00001047983 */ /* 0x000ea80000300a00 */
[----:B------:R-:W-:Y:S04]  /*59760*/  STL.64 [R1+0x430], R56 ;  /* 0x0004303801007387 */ /* 0x000fe80000100a00 */
[----:B------:R0:W-:Y:S04]  /*59770*/  STL.64 [R1+0x438], R58 ;  /* 0x0004383a01007387 */ /* 0x0001e80000100a00 */
[----:B0-----:R-:W3:Y:S04]  /*59780*/  LDL.LU.64 R58, [R1+0x26b8] ;  /* 0x0026b800013a7983 */ /* 0x001ee80000300a00 */
[----:B------:R-:W3:Y:S01]  /*59790*/  LDL.LU.64 R56, [R1+0x26b0] ;  /* 0x0026b00001387983 */ /* 0x000ee20000300a00 */
[C---:B------:R-:W-:Y:S06]  /*597a0*/  HMMA.16816.F32 R36, R28.reuse, R40, R36 ;  /* 0x000000281c24723c */ /* 0x040fec0000001824 */
[----:B------:R-:W-:-:S15]  /*597b0*/  HMMA.16816.F32 R40, R28, R42, R44 ;  /* 0x0000002a1c28723c */ /* 0x000fde000000182c */
[----:B------:R-:W-:-:S02]  /*597c0*/  NOP ;  /* 0x0000000000007918 */ /* 0x000fc40000000000 */
        /* <DEDUP_REMOVED lines=8> */
[----:B0-----:R-:W3:Y:S04]  /*59850*/  LDL.LU.64 R42, [R1+0x2688] ;  /* 0x00268800012a7983 */ /* 0x001ee80000300a00 */
[----:B------:R-:W3:Y:S01]  /*59860*/  LDL.LU.64 R40, [R1+0x2680] ;  /* 0x0026800001287983 */ /* 0x000ee20000300a00 */
[C---:B--2---:R-:W-:Y:S06]  /*59870*/  HMMA.16816.F32 R12, R28.reuse, R4, R12 ;  /* 0x000000041c0c723c */ /* 0x044fec000000180c */
[C---:B----4-:R-:W-:Y:S06]  /*59880*/  HMMA.16816.F32 R4, R28.reuse, R6, R8 ;  /* 0x000000061c04723c */ /* 0x050fec0000001808 */
[C---:B---3--:R-:W-:Y:S11]  /*59890*/  HMMA.16816.F32 R56, R28.reuse, R60, R56 ;  /* 0x0000003c1c38723c */ /* 0x048ff60000001838 */
[----:B------:R-:W-:Y:S04]  /*598a0*/  STL.64 [R1+0x3c0], R12 ;  /* 0x0003c00c01007387 */ /* 0x000fe80000100a00 */
[----:B------:R0:W-:Y:S04]  /*598b0*/  STL.64 [R1+0x3c8], R14 ;  /* 0x0003c80e01007387 */ /* 0x0001e80000100a00 */
[----:B0-----:R-:W2:Y:S04]  /*598c0*/  LDL.LU.64 R14, [R1+0x2678] ;  /* 0x00267800010e7983 */ /* 0x001ea80000300a00 */
[----:B------:R-:W3:Y:S04]  /*598d0*/  LDL.LU.64 R12, [R1+0x2670] ;  /* 0x00267000010c7983 */ /* 0x000ee80000300a00 */
[----:B------:R-:W4:Y:S04]  /*598e0*/  LDL.LU.64 R10, [R1+0x2668] ;  /* 0x00266800010a7983 */ /* 0x000f280000300a00 */
[----:B------:R-:W2:Y:S04]  /*598f0*/  LDL.LU.64 R8, [R1+0x2660] ;  /* 0x0026600001087983 */ /* 0x000ea80000300a00 */
[----:B------:R-:W-:Y:S04]  /*59900*/  STL.64 [R1+0x3a0], R4 ;  /* 0x0003a00401007387 */ /* 0x000fe80000100a00 */
[----:B------:R0:W-:Y:S04]  /*59910*/  STL.64 [R1+0x3a8], R6 ;  /* 0x0003a80601007387 */ /* 0x0001e80000100a00 */
[----:B0-----:R-:W3:Y:S04]  /*59920*/  LDL.LU.64 R6, [R1+0x2658] ;  /* 0x0026580001067983 */ /* 0x001ee80000300a00 */
[----:B------:R-:W4:Y:S04]  /*59930*/  LDL.LU.64 R4, [R1+0x2650] ;  /* 0x0026500001047983 */ /* 0x000f280000300a00 */
[----:B------:R-:W-:Y:S04]  /*59940*/  STL.64 [R1+0x380], R56 ;  /* 0x0003803801007387 */ /* 0x000fe80000100a00 */
[----:B------:R0:W-:Y:S04]  /*59950*/  STL.64 [R1+0x388], R58 ;  /* 0x0003883a01007387 */ /* 0x0001e80000100a00 */
[----:B0-----:R-:W2:Y:S04]  /*59960*/  LDL.LU.64 R58, [R1+0x2648] ;  /* 0x00264800013a7983 */ /* 0x001ea80000300a00 */
[----:B------:R-:W3:Y:S01]  /*59970*/  LDL.LU.64 R56, [R1+0x2640] ;  /* 0x0026400001387983 */ /* 0x000ee20000300a00 */
[C---:B------:R-:W-:Y:S06]  /*59980*/  HMMA.16816.F32 R40, R28.reuse, R2, R40 ;  /* 0x000000021c28723c */ /* 0x040fec0000001828 */
[C---:B--2---:R-:W-:Y:S06]  /*59990*/  HMMA.16816.F32 R32, R28.reuse, R58, R32 ;  /* 0x0000003a1c20723c */ /* 0x044fec0000001820 */
[----:B---3--:R-:W-:-:S15]  /*599a0*/  HMMA.16816.F32 R48, R28, R56, R48 ;  /* 0x000000381c30723c */ /* 0x008fde0000001830 */
[----:B------:R-:W-:-:S02]  /*599b0*/  NOP ;  /* 0x0000000000007918 */ /* 0x000fc40000000000 */
[----:B------:R-:W-:Y:S04]  /*599c0*/  STL.64 [R1+0x360], R32 ;  /* 0x0003602001007387 */ /* 0x000fe80000100a00 */
[----:B------:R0:W-:Y:S02]  /*599d0*/  STL.64 [R1+0x368], R34 ;  /* 0x0003682201007387 */ /* 0x0001e40000100a00 */
[C---:B0-----:R-:W-:Y:S02]  /*599e0*/  HMMA.16816.F32 R32, R28.reuse, R54, R44 ;  /* 0x000000361c20723c */ /* 0x041fe4000000182c */
[----:B------:R-:W-:Y:S04]  /*599f0*/  STL.64 [R1+0x25e8], R52 ;  /* 0x0025e83401007387 */ /* 0x000fe80000100a00 */
[----:B------:R-:W-:Y:S04]  /*59a00*/  STL.64 [R1+0x930], R48 ;  /* 0x0009303001007387 */ /* 0x000fe80000100a00 */
[----:B------:R-:W-:Y:S04]  /*59a10*/  STL.64 [R1+0x938], R50 ;  /* 0x0009383201007387 */ /* 0x000fe80000100a00 */
[----:B------:R-:W2:Y:S09]  /*59a20*/  LDL.LU R56, [R1+0x1060] ;  /* 0x0010600001387983 */ /* 0x000eb20000300800 */
[----:B------:R-:W-:Y:S04]  /*59a30*/  STL.64 [R1+0x320], R32 ;  /* 0x0003202001007387 */ /* 0x000fe80000100a00 */
[----:B------:R4:W-:Y:S04]  /*59a40*/  STL.64 [R1+0x328], R34 ;  /* 0x0003282201007387 */ /* 0x0009e80000100a00 */
[----:B------:R-:W2:Y:S01]  /*59a50*/  LDL.LU R57, [R1+0xf98] ;  /* 0x000f980001397983 */ /* 0x000ea20000300800 */
[----:B----4-:R-:W-:Y:S03]  /*59a60*/  HMMA.16816.F32 R32, R28, R4, R36 ;  /* 0x000000041c20723c */ /* 0x010fe60000001824 */
[----:B------:R-:W-:Y:S04]  /*59a70*/  STL.64 [R1+0x300], R40 ;  /* 0x0003002801007387 */ /* 0x000fe80000100a00 */
[----:B------:R-:W-:Y:S04]  /*59a80*/  STL.64 [R1+0x308], R42 ;  /* 0x0003082a01007387 */ /* 0x000fe80000100a00 */
[----:B------:R-:W3:-:S12]  /*59a90*/  LDL.LU R58, [R1+0xf9c] ;  /* 0x000f9c00013a7983 */ /* 0x000ed80000300800 */
[----:B------:R0:W-:Y:S04]  /*59aa0*/  STL.64 [R1+0x2e0], R32 ;  /* 0x0002e02001007387 */ /* 0x0001e80000100a00 */
[----:B------:R-:W-:Y:S04]  /*59ab0*/  STL.64 [R1+0x2e8], R34 ;  /* 0x0002e82201007387 */ /* 0x000fe80000100a00 */
[----:B------:R-:W3:Y:S01]  /*59ac0*/  LDL.LU R59, [R1+0x149c] ;  /* 0x00149c00013b7983 */ /* 0x000ee20000300800 */
[C---:B------:R-:W-:Y:S03]  /*59ad0*/  HMMA.16816.F32 R24, R28.reuse, R6, R24 ;  /* 0x000000061c18723c */ /* 0x040fe60000001818 */
[----:B---3--:R-:W-:Y:S04]  /*59ae0*/  STL.64 [R1+0x2608], R58 ;  /* 0x0026083a01007387 */ /* 0x008fe80000100a00 */
[----:B--2---:R-:W-:Y:S04]  /*59af0*/  STL.64 [R1+0x2600], R56 ;  /* 0x0026003801007387 */ /* 0x004fe80000100a00 */
[----:B------:R-:W2:Y:S04]  /*59b00*/  LDL.LU R60, [R1+0x1494] ;  /* 0x00149400013c7983 */ /* 0x000ea80000300800 */
[----:B------:R-:W3:Y:S04]  /*59b10*/  LDL.LU R61, [R1+0x148c] ;  /* 0x00148c00013d7983 */ /* 0x000ee80000300800 */
[----:B0-----:R-:W4:Y:S04]  /*59b20*/  LDL.LU R32, [R1+0x1484] ;  /* 0x0014840001207983 */ /* 0x001f280000300800 */
[----:B------:R-:W4:Y:S04]  /*59b30*/  LDL.LU R33, [R1+0xf90] ;  /* 0x000f900001217983 */ /* 0x000f280000300800 */
[----:B------:R-:W2:Y:S04]  /*59b40*/  LDL.LU R4, [R1+0x50] ;  /* 0x0000500001047983 */ /* 0x000ea80000300800 */
[----:B------:R-:W-:Y:S04]  /*59b50*/  STL.64 [R1+0x2c0], R24 ;  /* 0x0002c01801007387 */ /* 0x000fe80000100a00 */
[----:B------:R-:W-:Y:S04]  /*59b60*/  STL.64 [R1+0x2c8], R26 ;  /* 0x0002c81a01007387 */ /* 0x000fe80000100a00 */
[----:B------:R-:W2:Y:S04]  /*59b70*/  LDL.LU R5, [R1+0x54] ;  /* 0x0000540001057983 */ /* 0x000ea80000300800 */
[----:B------:R-:W3:Y:S04]  /*59b80*/  LDL.LU R6, [R1+0x58] ;  /* 0x0000580001067983 */ /* 0x000ee80000300800 */
[----:B------:R-:W3:Y:S01]  /*59b90*/  LDL.LU R7, [R1+0x5c] ;  /* 0x00005c0001077983 */ /* 0x000ee20000300800 */
[C---:B------:R-:W-:Y:S03]  /*59ba0*/  HMMA.16816.F32 R20, R28.reuse, R8, R20 ;  /* 0x000000081c14723c */ /* 0x040fe60000001814 */
[----:B---3--:R-:W-:Y:S04]  /*59bb0*/  STL.64 [R1+0x2630], R6 ;  /* 0x0026300601007387 */ /* 0x008fe80000100a00 */
[----:B--2---:R0:W-:Y:S04]  /*59bc0*/  STL.64 [R1+0x2628], R4 ;  /* 0x0026280401007387 */ /* 0x0041e80000100a00 */
[----:B------:R-:W2:Y:S01]  /*59bd0*/  LDL.LU R36, [R1+0x160] ;  /* 0x0001600001247983 */ /* 0x000ea20000300800 */
[----:B0-----:R-:W-:Y:S11]  /*59be0*/  HMMA.16816.F32 R4, R28, R10, R16 ;  /* 0x0000000a1c04723c */ /* 0x001ff60000001810 */
[----:B------:R0:W-:Y:S04]  /*59bf0*/  STL.64 [R1+0x2a0], R20 ;  /* 0x0002a01401007387 */ /* 0x0001e80000100a00 */
[----:B------:R1:W-:Y:S08]  /*59c00*/  STL.64 [R1+0x2a8], R22 ;  /* 0x0002a81601007387 */ /* 0x0003f00000100a00 */
[----:B------:R3:W-:Y:S04]  /*59c10*/  STL.64 [R1+0x280], R4 ;  /* 0x0002800401007387 */ /* 0x0007e80000100a00 */
[----:B------:R4:W-:Y:S04]  /*59c20*/  STL.64 [R1+0x288], R6 ;  /* 0x0002880601007387 */ /* 0x0009e80000100a00 */
[----:B------:R-:W2:Y:S04]  /*59c30*/  LDL.LU R37, [R1+0x164] ;  /* 0x0001640001257983 */ /* 0x000ea80000300800 */
[----:B------:R-:W2:Y:S04]  /*59c40*/  LDL.LU R38, [R1+0x168] ;  /* 0x0001680001267983 */ /* 0x000ea80000300800 */
[----:B------:R-:W2:Y:S04]  /*59c50*/  LDL.LU R39, [R1+0x16c] ;  /* 0x00016c0001277983 */ /* 0x000ea80000300800 */
[----:B0-----:R-:W2:Y:S04]  /*59c60*/  LDL.LU R20, [R1+0x1e0] ;  /* 0x0001e00001147983 */ /* 0x001ea80000300800 */
[----:B------:R-:W2:Y:S04]  /*59c70*/  LDL.LU R21, [R1+0x1e4] ;  /* 0x0001e40001157983 */ /* 0x000ea80000300800 */
[----:B-1----:R-:W2:Y:S04]  /*59c80*/  LDL.LU R22, [R1+0x1e8] ;  /* 0x0001e80001167983 */ /* 0x002ea80000300800 */
[----:B------:R-:W2:Y:S04]  /*59c90*/  LDL.LU R23, [R1+0x1ec] ;  /* 0x0001ec0001177983 */ /* 0x000ea80000300800 */
[----:B---3--:R-:W3:Y:S04]  /*59ca0*/  LDL.LU R4, [R1+0x240] ;  /* 0x0002400001047983 */ /* 0x008ee80000300800 */
[----:B------:R-:W3:Y:S04]  /*59cb0*/  LDL.LU R5, [R1+0x244] ;  /* 0x0002440001057983 */ /* 0x000ee80000300800 */
[----:B----4-:R-:W3:Y:S04]  /*59cc0*/  LDL.LU R6, [R1+0x248] ;  /* 0x0002480001067983 */ /* 0x010ee80000300800 */
        /* <DEDUP_REMOVED lines=32> */
[----:B------:R-:W-:-:S03]  /*59ed0*/  IMAD.MOV.U32 R11, RZ, RZ, R0 ;  /* 0x000000ffff0b7224 */ /* 0x000fc600078e0000 */
        /* <DEDUP_REMOVED lines=8> */
[----:B------:R-:W3:Y:S04]  /*59f60*/  LDL.LU.64 R4, [R1+0x2628] ;  /* 0x0026280001047983 */ /* 0x000ee80000300a00 */
[----:B------:R-:W4:Y:S04]  /*59f70*/  LDL.LU.64 R18, [R1+0x2620] ;  /* 0x0026200001127983 */ /* 0x000f280000300a00 */
[----:B------:R-:W3:Y:S04]  /*59f80*/  LDL.LU.64 R16, [R1+0x2618] ;  /* 0x0026180001107983 */ /* 0x000ee80000300a00 */
[----:B------:R0:W-:Y:S04]  /*59f90*/  STL.64 [R1+0x230], R12 ;  /* 0x0002300c01007387 */ /* 0x0001e80000100a00 */
[----:B------:R1:W-:Y:S04]  /*59fa0*/  STL.64 [R1+0x238], R14 ;  /* 0x0002380e01007387 */ /* 0x0003e80000100a00 */
[----:B0-----:R-:W4:Y:S04]  /*59fb0*/  LDL.LU R12, [R1+0x70] ;  /* 0x00007000010c7983 */ /* 0x001f280000300800 */
[----:B------:R-:W4:Y:S04]  /*59fc0*/  LDL.LU R13, [R1+0x74] ;  /* 0x00007400010d7983 */ /* 0x000f280000300800 */
[----:B-1----:R-:W4:Y:S01]  /*59fd0*/  LDL.LU R14, [R1+0x78] ;  /* 0x00007800010e7983 */ /* 0x002f220000300800 */
[----:B--2---:R-:W-:-:S03]  /*59fe0*/  IMAD.MOV.U32 R15, RZ, RZ, R0 ;  /* 0x000000ffff0f7224 */ /* 0x004fc600078e0000 */
        /* <DEDUP_REMOVED lines=14> */
[----:B-1----:R-:W4:Y:S04]  /*5a0d0*/  LDL.LU R18, [R1+0x98] ;  /* 0x0000980001127983 */ /* 0x002f280000300800 */
[----:B------:R-:W4:Y:S01]  /*5a0e0*/  LDL.LU R19, [R1+0x9c] ;  /* 0x00009c0001137983 */ /* 0x000f220000300800 */
[C---:B---3--:R-:W-:Y:S06]  /*5a0f0*/  HMMA.16816.F32 R52, R28.reuse, R20, R52 ;  /* 0x000000141c34723c */ /* 0x048fec0000001834 */
[----:B--2---:R-:W-:-:S15]  /*5a100*/  HMMA.16816.F32 R20, R28, R22, R24 ;  /* 0x000000161c14723c */ /* 0x004fde0000001818 */
[----:B------:R-:W-:-:S02]  /*5a110*/  NOP ;  /* 0x0000000000007918 */ /* 0x000fc40000000000 */
[----:B------:R0:W-:Y:S04]  /*5a120*/  STL.64 [R1+0x1c0], R52 ;  /* 0x0001c03401007387 */ /* 0x0001e80000100a00 */
[----:B------:R1:W-:Y:S04]  /*5a130*/  STL.64 [R1+0x1c8], R54 ;  /* 0x0001c83601007387 */ /* 0x0003e80000100a00 */
[----:B0-----:R-:W2:Y:S04]  /*5a140*/  LDL.LU.64 R52, [R1+0x25e8] ;  /* 0x0025e80001347983 */ /* 0x001ea80000300a00 */
[----:B------:R-:W3:Y:S04]  /*5a150*/  LDL.LU.64 R26, [R1+0x25e0] ;  /* 0x0025e000011a7983 */ /* 0x000ee80000300a00 */
[----:B------:R-:W2:Y:S04]  /*5a160*/  LDL.LU.64 R24, [R1+0x25d8] ;  /* 0x0025d80001187983 */ /* 0x000ea80000300a00 */
[----:B------:R0:W-:Y:S04]  /*5a170*/  STL.64 [R1+0x1a0], R20 ;  /* 0x0001a01401007387 */ /* 0x0001e80000100a00 */
[----:B------:R0:W-:Y:S01]  /*5a180*/  STL.64 [R1+0x1a8], R22 ;  /* 0x0001a81601007387 */ /* 0x0001e20000100a00 */
[----:B----4-:R-:W-:Y:S01]  /*5a190*/  VIADD R56, R56, 0x1 ;  /* 0x0000000138387836 */ /* 0x010fe20000000000 */
[----:B------:R-:W-:-:S02]  /*5a1a0*/  IADD3 R57, P2, R57, UR35, RZ ;  /* 0x0000002339397c10 */ /* 0x000fc4000ff5e0ff */
[----:B------:R-:W-:Y:S02]  /*5a1b0*/  IADD3 R58, P3, R58, UR35, RZ ;  /* 0x000000233a3a7c10 */ /* 0x000fe4000ff7e0ff */
[----:B------:R-:W-:Y:S02]  /*5a1c0*/  IADD3 R59, P4, R59, UR35, RZ ;  /* 0x000000233b3b7c10 */ /* 0x000fe4000ff9e0ff */
[----:B------:R-:W-:Y:S02]  /*5a1d0*/  IADD3 R60, P5, R60, UR35, RZ ;  /* 0x000000233c3c7c10 */ /* 0x000fe4000ffbe0ff */
[----:B------:R-:W-:Y:S02]  /*5a1e0*/  IADD3 R61, P6, R61, UR35, RZ ;  /* 0x000000233d3d7c10 */ /* 0x000fe4000ffde0ff */
[----:B------:R-:W-:Y:S01]  /*5a1f0*/  IADD3 R32, P1, R32, UR35, RZ ;  /* 0x0000002320207c10 */ /* 0x000fe2000ff3e0ff */
[----:B-1----:R-:W1:Y:S01]  /*5a200*/  LDC R55, c[0x0][0x230] ;  /* 0x00008c00ff377b82 */ /* 0x002e620000000800 */
[----:B0-----:R-:W4:Y:S04]  /*5a210*/  LDL.LU R20, [R1+0xb0] ;  /* 0x0000b00001147983 */ /* 0x001f280000300800 */
[----:B------:R-:W4:Y:S04]  /*5a220*/  LDL.LU R21, [R1+0xb4] ;  /* 0x0000b40001157983 */ /* 0x000f280000300800 */
[----:B------:R-:W4:Y:S01]  /*5a230*/  LDL.LU R22, [R1+0xb8] ;  /* 0x0000b80001167983 */ /* 0x000f220000300800 */
        /* <DEDUP_REMOVED lines=24> */
[----:B------:R-:W2:Y:S04]  /*5a3c0*/  LDL.LU.64 R42, [R1+0x2598] ;  /* 0x00259800012a7983 */ /* 0x000ea80000300a00 */
[----:B------:R-:W4:Y:S04]  /*5a3d0*/  LDL.LU.64 R40, [R1+0x2590] ;  /* 0x0025900001287983 */ /* 0x000f280000300a00 */
[----:B------:R0:W-:Y:S04]  /*5a3e0*/  STL.64 [R1+0x120], R36 ;  /* 0x0001202401007387 */ /* 0x0001e80000100a00 */
[----:B------:R1:W-:Y:S04]  /*5a3f0*/  STL.64 [R1+0x128], R38 ;  /* 0x0001282601007387 */ /* 0x0003e80000100a00 */
[----:B0-----:R-:W4:Y:S04]  /*5a400*/  LDL.LU R36, [R1+0xf0] ;  /* 0x0000f00001247983 */ /* 0x001f280000300800 */
[----:B------:R-:W4:Y:S04]  /*5a410*/  LDL.LU R37, [R1+0xf4] ;  /* 0x0000f40001257983 */ /* 0x000f280000300800 */
[----:B-1----:R-:W4:Y:S01]  /*5a420*/  LDL.LU R38, [R1+0xf8] ;  /* 0x0000f80001267983 */ /* 0x002f220000300800 */
[----:B------:R-:W-:-:S03]  /*5a430*/  IMAD.MOV.U32 R39, RZ, RZ, R0 ;  /* 0x000000ffff277224 */ /* 0x000fc600078e0000 */
[----:B------:R0:W5:Y:S01]  /*5a440*/  LDL.LU R0, [R1+0x258c] ;  /* 0x00258c0001007983 */ /* 0x0001620000300800 */
[C---:B---3--:R-:W-:Y:S06]  /*5a450*/  HMMA.16816.F32 R12, R28.reuse, R48, R12 ;  /* 0x000000301c0c723c */ /* 0x048fec000000180c */
[C---:B------:R-:W-:Y:S06]  /*5a460*/  HMMA.16816.F32 R8, R28.reuse, R50, R8 ;  /* 0x000000321c08723c */ /* 0x040fec0000001808 */
[----:B------:R-:W-:Y:S01]  /*5a470*/  HMMA.16816.F32 R4, R28, R52, R4 ;  /* 0x000000341c04723c */ /* 0x000fe20000001804 */
[----:B------:R-:W-:-:S05]  /*5a480*/  IADD3.X R33, R33, UR9, RZ, P2, !PT ;  /* 0x0000000921217c10 */ /* 0x000fca00097fe4ff */
[C---:B--2---:R-:W-:Y:S06]  /*5a490*/  HMMA.16816.F32 R24, R28.reuse, R42, R24 ;  /* 0x0000002a1c18723c */ /* 0x044fec0000001818 */
[C---:B----4-:R-:W-:Y:S06]  /*5a4a0*/  HMMA.16816.F32 R20, R28.reuse, R44, R20 ;  /* 0x0000002c1c14723c */ /* 0x050fec0000001814 */
[C---:B------:R-:W-:Y:S06]  /*5a4b0*/  HMMA.16816.F32 R16, R28.reuse, R46, R16 ;  /* 0x0000002e1c10723c */ /* 0x040fec0000001810 */
[----:B------:R-:W-:-:S15]  /*5a4c0*/  HMMA.16816.F32 R36, R28, R40, R36 ;  /* 0x000000281c24723c */ /* 0x000fde0000001824 */
[----:B------:R-:W-:-:S08]  /*5a4d0*/  NOP ;  /* 0x0000000000007918 */ /* 0x000fd00000000000 */
        /* <DEDUP_REMOVED lines=8> */
[----:B------:R-:W2:Y:S04]  /*5a560*/  LDL.LU R35, [R1+0xf94] ;  /* 0x000f940001237983 */ /* 0x000ea80000300800 */
[----:B------:R-:W-:Y:S04]  /*5a570*/  STL.64 [R1+0x250], R12 ;  /* 0x0002500c01007387 */ /* 0x000fe80000100a00 */
[----:B------:R-:W-:Y:S04]  /*5a580*/  STL.64 [R1+0x258], R14 ;  /* 0x0002580e01007387 */ /* 0x000fe80000100a00 */
[----:B------:R-:W-:Y:S04]  /*5a590*/  STL.64 [R1+0x200], R8 ;  /* 0x0002000801007387 */ /* 0x000fe80000100a00 */
[----:B------:R-:W-:Y:S04]  /*5a5a0*/  STL.64 [R1+0x208], R10 ;  /* 0x0002080a01007387 */ /* 0x000fe80000100a00 */
[----:B------:R-:W-:Y:S04]  /*5a5b0*/  STL [R1+0x1060], R56 ;  /* 0x0010603801007387 */ /* 0x000fe80000100800 */
[----:B------:R-:W-:Y:S04]  /*5a5c0*/  STL.64 [R1+0xf0], R4 ;  /* 0x0000f00401007387 */ /* 0x000fe80000100a00 */
[----:B------:R-:W-:Y:S04]  /*5a5d0*/  STL.64 [R1+0xf8], R6 ;  /* 0x0000f80601007387 */ /* 0x000fe80000100a00 */
[----:B------:R-:W-:Y:S04]  /*5a5e0*/  STL [R1+0xf98], R57 ;  /* 0x000f983901007387 */ /* 0x000fe80000100800 */
[----:B------:R-:W-:Y:S04]  /*5a5f0*/  STL [R1+0xf9c], R58 ;  /* 0x000f9c3a01007387 */ /* 0x000fe80000100800 */
[----:B------:R-:W-:Y:S04]  /*5a600*/  STL [R1+0x149c], R59 ;  /* 0x00149c3b01007387 */ /* 0x000fe80000100800 */
[----:B------:R-:W-:Y:S04]  /*5a610*/  STL [R1+0x1494], R60 ;  /* 0x0014943c01007387 */ /* 0x000fe80000100800 */
[----:B-1----:R-:W3:Y:S04]  /*5a620*/  LDL.LU R19, [R1+0x1474] ;  /* 0x0014740001137983 */ /* 0x002ee80000300800 */
[----:B------:R-:W-:Y:S04]  /*5a630*/  STL [R1+0x148c], R61 ;  /* 0x00148c3d01007387 */ /* 0x000fe80000100800 */
[----:B------:R-:W4:Y:S04]  /*5a640*/  LDL.LU R16, [R1+0x1498] ;  /* 0x0014980001107983 */ /* 0x000f280000300800 */
[----:B------:R-:W-:Y:S04]  /*5a650*/  STL [R1+0x1484], R32 ;  /* 0x0014842001007387 */ /* 0x000fe80000100800 */
[----:B------:R1:W-:Y:S04]  /*5a660*/  STL [R1+0xf90], R33 ;  /* 0x000f902101007387 */ /* 0x0003e80000100800 */
[----:B-1----:R-:W3:Y:S01]  /*5a670*/  LDL.LU R33, [R1+0x146c] ;  /* 0x00146c0001217983 */ /* 0x002ee20000300800 */
[----:B------:R-:W-:Y:S01]  /*5a680*/  VIADD R55, R55, 0x3f ;  /* 0x0000003f37377836 */ /* 0x000fe20000000000 */
[----:B------:R-:W-:-:S02]  /*5a690*/  IADD3 R34, P2, R34, UR35, RZ ;  /* 0x0000002322227c10 */ /* 0x000fc4000ff5e0ff */
[----:B------:R-:W3:Y:S04]  /*5a6a0*/  LDL.LU R17, [R1+0x1490] ;  /* 0x0014900001117983 */ /* 0x000ee80000300800 */
[----:B------:R-:W3:Y:S04]  /*5a6b0*/  LDL.LU R14, [R1+0x1464] ;  /* 0x00146400010e7983 */ /* 0x000ee80000300800 */
[----:B------:R-:W3:Y:S01]  /*5a6c0*/  LDL.LU R15, [R1+0x1488] ;  /* 0x00148800010f7983 */ /* 0x000ee20000300800 */
[----:B------:R-:W-:-:S03]  /*5a6d0*/  SHF.R.S32.HI R2, RZ, 0x1f, R55 ;  /* 0x0000001fff027819 */ /* 0x000fc60000011437 */
[----:B------:R1:W-:Y:S04]  /*5a6e0*/  STL [R1+0x147c], R34 ;  /* 0x00147c2201007387 */ /* 0x0003e80000100800 */
[----:B------:R-:W3:Y:S04]  /*5a6f0*/  LDL.LU R12, [R1+0x145c] ;  /* 0x00145c00010c7983 */ /* 0x000ee80000300800 */
[----:B------:R-:W3:Y:S01]  /*5a700*/  LDL.LU R13, [R1+0x1480] ;  /* 0x00148000010d7983 */ /* 0x000ee20000300800 */
[----:B------:R-:W-:-:S03]  /*5a710*/  LEA.HI R2, R2, R55, RZ, 0x6 ;  /* 0x0000003702027211 */ /* 0x000fc600078f30ff */
[----:B------:R-:W3:Y:S04]  /*5a720*/  LDL.LU R10, [R1+0x1454] ;  /* 0x00145400010a7983 */ /* 0x000ee80000300800 */
[----:B------:R-:W3:Y:S04]  /*5a730*/  LDL.LU R11, [R1+0x1478] ;  /* 0x00147800010b7983 */ /* 0x000ee80000300800 */
[----:B------:R-:W3:Y:S01]  /*5a740*/  LDL.LU R8, [R1+0x144c] ;  /* 0x00144c0001087983 */ /* 0x000ee20000300800 */
[----:B------:R-:W-:-:S03]  /*5a750*/  SHF.R.S32.HI R2, RZ, 0x6, R2 ;  /* 0x00000006ff027819 */ /* 0x000fc60000011402 */
[----:B------:R-:W3:Y:S04]  /*5a760*/  LDL.LU R9, [R1+0x1470] ;  /* 0x0014700001097983 */ /* 0x000ee80000300800 */
[----:B------:R-:W3:Y:S04]  /*5a770*/  LDL.LU R6, [R1+0x1444] ;  /* 0x0014440001067983 */ /* 0x000ee80000300800 */
[----:B------:R-:W3:Y:S04]  /*5a780*/  LDL.LU R7, [R1+0x1468] ;  /* 0x0014680001077983 */ /* 0x000ee80000300800 */
[----:B------:R-:W3:Y:S01]  /*5a790*/  LDL.LU R4, [R1+0x143c] ;  /* 0x00143c0001047983 */ /* 0x000ee20000300800 */
[----:B------:R-:W-:-:S03]  /*5a7a0*/  ISETP.NE.U32.AND P0, PT, R56, R2, PT ;  /* 0x000000023800720c */ /* 0x000fc60003f05070 */
[----:B------:R-:W3:Y:S04]  /*5a7b0*/  LDL.LU R5, [R1+0x1460] ;  /* 0x0014600001057983 */ /* 0x000ee80000300800 */
[----:B------:R-:W3:Y:S04]  /*5a7c0*/  LDL.LU R2, [R1+0x1434] ;  /* 0x0014340001027983 */ /* 0x000ee80000300800 */
[----:B------:R-:W3:Y:S04]  /*5a7d0*/  LDL.LU R3, [R1+0x1458] ;  /* 0x0014580001037983 */ /* 0x000ee80000300800 */
[----:B-1----:R-:W3:Y:S04]  /*5a7e0*/  LDL.LU R34, [R1+0x142c] ;  /* 0x00142c0001227983 */ /* 0x002ee80000300800 */
[----:B------:R-:W3:Y:S04]  /*5a7f0*/  LDL.LU R54, [R1+0x1450] ;  /* 0x0014500001367983 */ /* 0x000ee80000300800 */
[----:B------:R-:W3:Y:S04]  /*5a800*/  LDL.LU R55, [R1+0x1424] ;  /* 0x0014240001377983 */ /* 0x000ee80000300800 */
[----:B------:R-:W3:Y:S01]  /*5a810*/  LDL.LU R56, [R1+0x1448] ;  /* 0x0014480001387983 */ /* 0x000ee20000300800 */
[----:B--2---:R-:W-:-:S05]  /*5a820*/  IADD3.X R35, R35, UR9, RZ, P3, !PT ;  /* 0x0000000923237c10 */ /* 0x004fca0009ffe4ff */
[----:B------:R1:W-:Y:S04]  /*5a830*/  STL [R1+0xf94], R35 ;  /* 0x000f942301007387 */ /* 0x0003e80000100800 */
[----:B------:R-:W2:Y:S04]  /*5a840*/  LDL.LU R57, [R1+0x141c] ;  /* 0x00141c0001397983 */ /* 0x000ea80000300800 */
[----:B------:R-:W2:Y:S04]  /*5a850*/  LDL.LU R58, [R1+0x1440] ;  /* 0x00144000013a7983 */ /* 0x000ea80000300800 */
[----:B------:R-:W2:Y:S04]  /*5a860*/  LDL.LU R59, [R1+0x1414] ;  /* 0x00141400013b7983 */ /* 0x000ea80000300800 */
[----:B------:R-:W2:Y:S04]  /*5a870*/  LDL.LU R60, [R1+0x1438] ;  /* 0x00143800013c7983 */ /* 0x000ea80000300800 */
[----:B------:R-:W2:Y:S04]  /*5a880*/  LDL.LU R61, [R1+0x140c] ;  /* 0x00140c00013d7983 */ /* 0x000ea80000300800 */
[----:B------:R-:W2:Y:S04]  /*5a890*/  LDL.LU R32, [R1+0x1430] ;  /* 0x0014300001207983 */ /* 0x000ea80000300800 */
[----:B-1----:R-:W2:Y:S01]  /*5a8a0*/  LDL.LU R35, [R1+0x1404] ;  /* 0x0014040001237983 */ /* 0x002ea20000300800 */
[----:B----4-:R-:W-:-:S02]  /*5a8b0*/  IADD3.X R16, R16, UR9, RZ, P4, !PT ;  /* 0x0000000910107c10 */ /* 0x010fc4000a7fe4ff */
[----:B---3--:R-:W-:Y:S02]  /*5a8c0*/  IADD3 R19, P3, R19, UR35, RZ ;  /* 0x0000002313137c10 */ /* 0x008fe4000ff7e0ff */
[----:B------:R-:W-:-:S05]  /*5a8d0*/  IADD3 R33, P4, R33, UR35, RZ ;  /* 0x0000002321217c10 */ /* 0x000fca000ff9e0ff */
[----:B------:R1:W-:Y:S04]  /*5a8e0*/  STL [R1+0x146c], R33 ;  /* 0x00146c2101007387 */ /* 0x0003e80000100800 */
[----:B------:R-:W-:Y:S04]  /*5a8f0*/  STL [R1+0x1474], R19 ;  /* 0x0014741301007387 */ /* 0x000fe80000100800 */
[----:B-1----:R-:W3:Y:S01]  /*5a900*/  LDL.LU R33, [R1+0x1428] ;  /* 0x0014280001217983 */ /* 0x002ee20000300800 */
[----:B------:R-:W-:Y:S02]  /*5a910*/  IADD3.X R17, R17, UR9, RZ, P5, !PT ;  /* 0x0000000911117c10 */ /* 0x000fe4000affe4ff */
[----:B------:R-:W-:-:S02]  /*5a920*/  IADD3 R14, P5, R14, UR35, RZ ;  /* 0x000000230e0e7c10 */ /* 0x000fc4000ffbe0ff */
[----:B------:R-:W-:Y:S02]  /*5a930*/  IADD3.X R15, R15, UR9, RZ, P6, !PT ;  /* 0x000000090f0f7c10 */ /* 0x000fe4000b7fe4ff */
[----:B------:R-:W-:Y:S01]  /*5a940*/  IADD3 R12, P6, R12, UR35, RZ ;  /* 0x000000230c0c7c10 */ /* 0x000fe2000ffde0ff */
[----:B------:R-:W-:Y:S01]  /*5a950*/  STL [R1+0x1498], R16 ;  /* 0x0014981001007387 */ /* 0x000fe20000100800 */
[----:B------:R-:W-:-:S03]  /*5a960*/  IADD3.X R13, R13, UR9, RZ, P1, !PT ;  /* 0x000000090d0d7c10 */ /* 0x000fc60008ffe4ff */
[----:B------:R-:W-:Y:S01]  /*5a970*/  STL [R1+0x1490], R17 ;  /* 0x0014901101007387 */ /* 0x000fe20000100800 */
[----:B------:R-:W-:-:S03]  /*5a980*/  IADD3 R10, P1, R10, UR35, RZ ;  /* 0x000000230a0a7c10 */ /* 0x000fc6000ff3e0ff */
        /* <DEDUP_REMOVED lines=13> */
[----:B------:R-:W-:Y:S02]  /*5aa60*/  IADD3.X R5, R5, UR9, RZ, P5, !PT ;  /* 0x0000000905057c10 */ /* 0x000fe4000affe4ff */
[----:B------:R-:W-:Y:S01]  /*5aa70*/  IADD3.X R3, R3, UR9, RZ, P6, !PT ;  /* 0x0000000903037c10 */ /* 0x000fe2000b7fe4ff */
[----:B------:R-:W-:Y:S01]  /*5aa80*/  STL [R1+0x1470], R9 ;  /* 0x0014700901007387 */ /* 0x000fe20000100800 */
[----:B------:R-:W-:-:S03]  /*5aa90*/  IADD3 R34, P6, R34, UR35, RZ ;  /* 0x0000002322227c10 */ /* 0x000fc6000ffde0ff */
[----:B------:R-:W-:Y:S01]  /*5aaa0*/  STL [R1+0x1444], R6 ;  /* 0x0014440601007387 */ /* 0x000fe20000100800 */
[----:B------:R-:W-:-:S03]  /*5aab0*/  IADD3 R2, P5, R2, UR35, RZ ;  /* 0x0000002302027c10 */ /* 0x000fc6000ffbe0ff */
[----:B------:R-:W-:Y:S04]  /*5aac0*/  STL [R1+0x1468], R7 ;  /* 0x0014680701007387 */ /* 0x000fe80000100800 */
[----:B------:R-:W-:Y:S04]  /*5aad0*/  STL [R1+0x143c], R4 ;  /* 0x00143c0401007387 */ /* 0x000fe80000100800 */
[----:B------:R-:W-:Y:S04]  /*5aae0*/  STL [R1+0x1460], R5 ;  /* 0x0014600501007387 */ /* 0x000fe80000100800 */
[----:B------:R1:W-:Y:S04]  /*5aaf0*/  STL [R1+0x142c], R34 ;  /* 0x00142c2201007387 */ /* 0x0003e80000100800 */
[----:B------:R-:W-:Y:S01]  /*5ab00*/  STL [R1+0x1434], R2 ;  /* 0x0014340201007387 */ /* 0x000fe20000100800 */
[----:B------:R-:W-:-:S02]  /*5ab10*/  IADD3.X R54, R54, UR9, RZ, P1, !PT ;  /* 0x0000000936367c10 */ /* 0x000fc40008ffe4ff */
[----:B------:R-:W-:Y:S02]  /*5ab20*/  IADD3 R55, P1, R55, UR35, RZ ;  /* 0x0000002337377c10 */ /* 0x000fe4000ff3e0ff */
[----:B------:R-:W-:Y:S01]  /*5ab30*/  IADD3.X R56, R56, UR9, RZ, P2, !PT ;  /* 0x0000000938387c10 */ /* 0x000fe200097fe4ff */
[----:B-1----:R-:W4:Y:S04]  /*5ab40*/  LDL.LU R34, [R1+0x13fc] ;  /* 0x0013fc0001227983 */ /* 0x002f280000300800 */
[----:B------:R-:W-:Y:S04]  /*5ab50*/  STL [R1+0x1458], R3 ;  /* 0x0014580301007387 */ /* 0x000fe80000100800 */
[----:B------:R-:W-:Y:S04]  /*5ab60*/  STL [R1+0x1450], R54 ;  /* 0x0014503601007387 */ /* 0x000fe80000100800 */
[----:B------:R-:W-:Y:S04]  /*5ab70*/  STL [R1+0x1424], R55 ;  /* 0x0014243701007387 */ /* 0x000fe80000100800 */
[----:B------:R-:W-:Y:S01]  /*5ab80*/  STL [R1+0x1448], R56 ;  /* 0x0014483801007387 */ /* 0x000fe20000100800 */
[----:B--2---:R-:W-:-:S02]  /*5ab90*/  IADD3 R57, P2, R57, UR35, RZ ;  /* 0x0000002339397c10 */ /* 0x004fc4000ff5e0ff */
[----:B------:R-:W-:Y:S02]  /*5aba0*/  IADD3.X R58, R58, UR9, RZ, P3, !PT ;  /* 0x000000093a3a7c10 */ /* 0x000fe40009ffe4ff */
[----:B------:R-:W-:Y:S02]  /*5abb0*/  IADD3 R59, P3, R59, UR35, RZ ;  /* 0x000000233b3b7c10 */ /* 0x000fe4000ff7e0ff */
[----:B------:R-:W-:Y:S02]  /*5abc0*/  IADD3.X R60, R60, UR9, RZ, P4, !PT ;  /* 0x000000093c3c7c10 */ /* 0x000fe4000a7fe4ff */
[----:B------:R-:W-:Y:S01]  /*5abd0*/  IADD3 R61, P4, R61, UR35, RZ ;  /* 0x000000233d3d7c10 */ /* 0x000fe2000ff9e0ff */
[----:B------:R-:W-:Y:S04]  /*5abe0*/  STL [R1+0x141c], R57 ;  /* 0x00141c3901007387 */ /* 0x000fe80000100800 */
[----:B------:R-:W-:Y:S01]  /*5abf0*/  STL [R1+0x1440], R58 ;  /* 0x0014403a01007387 */ /* 0x000fe20000100800 */
[----:B------:R-:W-:-:S03]  /*5ac00*/  IADD3.X R32, R32, UR9, RZ, P5, !PT ;  /* 0x0000000920207c10 */ /* 0x000fc6000affe4ff */
[----:B------:R-:W-:Y:S01]  /*5ac10*/  STL [R1+0x1414], R59 ;  /* 0x0014143b01007387 */ /* 0x000fe20000100800 */
[----:B------:R-:W-:-:S03]  /*5ac20*/  IADD3 R35, P5, R35, UR35, RZ ;  /* 0x0000002323237c10 */ /* 0x000fc6000ffbe0ff */
[----:B------:R-:W-:Y:S04]  /*5ac30*/  STL [R1+0x1438], R60 ;  /* 0x0014383c01007387 */ /* 0x000fe80000100800 */
[----:B------:R-:W2:Y:S04]  /*5ac40*/  LDL.LU R19, [R1+0x1420] ;  /* 0x0014200001137983 */ /* 0x000ea80000300800 */
[----:B------:R-:W-:Y:S04]  /*5ac50*/  STL [R1+0x140c], R61 ;  /* 0x00140c3d01007387 */ /* 0x000fe80000100800 */
[----:B------:R-:W2:Y:S04]  /*5ac60*/  LDL.LU R16, [R1+0x13f4] ;  /* 0x0013f40001107983 */ /* 0x000ea80000300800 */
[----:B------:R-:W-:Y:S04]  /*5ac70*/  STL [R1+0x1430], R32 ;  /* 0x0014302001007387 */ /* 0x000fe80000100800 */
[----:B------:R1:W-:Y:S04]  /*5ac80*/  STL [R1+0x1404], R35 ;  /* 0x0014042301007387 */ /* 0x0003e80000100800 */
[----:B-1----:R-:W2:Y:S04]  /*5ac90*/  LDL.LU R35, [R1+0x1418] ;  /* 0x0014180001237983 */ /* 0x002ea80000300800 */
[----:B------:R-:W2:Y:S04]  /*5aca0*/  LDL.LU R17, [R1+0x13ec] ;  /* 0x0013ec0001117983 */ /* 0x000ea80000300800 */
[----:B------:R-:W2:Y:S04]  /*5acb0*/  LDL.LU R14, [R1+0x1410] ;  /* 0x00141000010e7983 */ /* 0x000ea80000300800 */
[----:B------:R-:W2:Y:S01]  /*5acc0*/  LDL.LU R15, [R1+0x13e4] ;  /* 0x0013e400010f7983 */ /* 0x000ea20000300800 */
[----:B---3--:R-:W-:-:S05]  /*5acd0*/  IADD3.X R33, R33, UR9, RZ, P6, !PT ;  /* 0x0000000921217c10 */ /* 0x008fca000b7fe4ff */
[----:B------:R1:W-:Y:S04]  /*5ace0*/  STL [R1+0x1428], R33 ;  /* 0x0014282101007387 */ /* 0x0003e80000100800 */
        /* <DEDUP_REMOVED lines=12> */
[----:B-1----:R-:W3:Y:S04]  /*5adb0*/  LDL.LU R33, [R1+0x13d8] ;  /* 0x0013d80001217983 */ /* 0x002ee80000300800 */
[----:B------:R-:W3:Y:S04]  /*5adc0*/  LDL.LU R54, [R1+0x13ac] ;  /* 0x0013ac0001367983 */ /* 0x000ee80000300800 */
[----:B------:R-:W3:Y:S04]  /*5add0*/  LDL.LU R55, [R1+0x13d0] ;  /* 0x0013d00001377983 */ /* 0x000ee80000300800 */
[----:B------:R-:W3:Y:S01]  /*5ade0*/  LDL.LU R56, [R1+0x13a4] ;  /* 0x0013a40001387983 */ /* 0x000ee20000300800 */
[----:B----4-:R-:W-:-:S05]  /*5adf0*/  IADD3 R34, P6, R34, UR35, RZ ;  /* 0x0000002322227c10 */ /* 0x010fca000ffde0ff */
[----:B------:R1:W-:Y:S04]  /*5ae00*/  STL [R1+0x13fc], R34 ;  /* 0x0013fc2201007387 */ /* 0x0003e80000100800 */
[----:B------:R-:W4:Y:S04]  /*5ae10*/  LDL.LU R57, [R1+0x13c8] ;  /* 0x0013c80001397983 */ /* 0x000f280000300800 */
[----:B------:R-:W4:Y:S04]  /*5ae20*/  LDL.LU R58, [R1+0x139c] ;  /* 0x00139c00013a7983 */ /* 0x000f280000300800 */
[----:B------:R-:W4:Y:S04]  /*5ae30*/  LDL.LU R59, [R1+0x13c0] ;  /* 0x0013c000013b7983 */ /* 0x000f280000300800 */
[----:B------:R-:W4:Y:S04]  /*5ae40*/  LDL.LU R60, [R1+0x1394] ;  /* 0x00139400013c7983 */ /* 0x000f280000300800 */
[----:B------:R-:W4:Y:S04]  /*5ae50*/  LDL.LU R61, [R1+0x13b8] ;  /* 0x0013b800013d7983 */ /* 0x000f280000300800 */
[----:B------:R-:W4:Y:S04]  /*5ae60*/  LDL.LU R32, [R1+0x138c] ;  /* 0x00138c0001207983 */ /* 0x000f280000300800 */
[----:B-1----:R-:W4:Y:S01]  /*5ae70*/  LDL.LU R34, [R1+0x13b0] ;  /* 0x0013b00001227983 */ /* 0x002f220000300800 */
[----:B--2---:R-:W-:-:S02]  /*5ae80*/  IADD3.X R19, R19, UR9, RZ, P1, !PT ;  /* 0x0000000913137c10 */ /* 0x004fc40008ffe4ff */
[----:B------:R-:W-:-:S05]  /*5ae90*/  IADD3.X R35, R35, UR9, RZ, P2, !PT ;  /* 0x0000000923237c10 */ /* 0x000fca00097fe4ff */
[----:B------:R1:W-:Y:S04]  /*5aea0*/  STL [R1+0x1418], R35 ;  /* 0x0014182301007387 */ /* 0x0003e80000100800 */
[----:B------:R-:W-:Y:S04]  /*5aeb0*/  STL [R1+0x1420], R19 ;  /* 0x0014201301007387 */ /* 0x000fe80000100800 */
[----:B-1----:R-:W2:Y:S01]  /*5aec0*/  LDL.LU R35, [R1+0x1384] ;  /* 0x0013840001237983 */ /* 0x002ea20000300800 */
[----:B------:R-:W-:Y:S02]  /*5aed0*/  IADD3 R16, P1, R16, UR35, RZ ;  /* 0x0000002310107c10 */ /* 0x000fe4000ff3e0ff */
[----:B------:R-:W-:-:S02]  /*5aee0*/  IADD3 R17, P2, R17, UR35, RZ ;  /* 0x0000002311117c10 */ /* 0x000fc4000ff5e0ff */
[----:B------:R-:W-:Y:S02]  /*5aef0*/  IADD3.X R14, R14, UR9, RZ, P3, !PT ;  /* 0x000000090e0e7c10 */ /* 0x000fe40009ffe4ff */
[----:B------:R-:W-:Y:S02]  /*5af00*/  IADD3 R15, P3, R15, UR35, RZ ;  /* 0x000000230f0f7c10 */ /* 0x000fe4000ff7e0ff */
[----:B---3--:R-:W-:Y:S01]  /*5af10*/  IADD3.X R12, R12, UR9, RZ, P4, !PT ;  /* 0x000000090c0c7c10 */ /* 0x008fe2000a7fe4ff */
        /* <DEDUP_REMOVED lines=21> */
[----:B------:R-:W-:-:S03]  /*5b070*/  IADD3.X R2, R2, UR9, RZ, P3, !PT ;  /* 0x0000000902027c10 */ /* 0x000fc60009ffe4ff */
[----:B------:R-:W-:Y:S04]  /*5b080*/  STL [R1+0x13c4], R7 ;  /* 0x0013c40701007387 */ /* 0x000fe80000100800 */
[----:B------:R-:W-:Y:S04]  /*5b090*/  STL [R1+0x13e8], R4 ;  /* 0x0013e80401007387 */ /* 0x000fe80000100800 */
[----:B------:R-:W-:Y:S04]  /*5b0a0*/  STL [R1+0x13bc], R5 ;  /* 0x0013bc0501007387 */ /* 0x000fe80000100800 */
[----:B------:R1:W-:Y:S04]  /*5b0b0*/  STL [R1+0x13d8], R33 ;  /* 0x0013d82101007387 */ /* 0x0003e80000100800 */
[----:B------:R-:W-:Y:S04]  /*5b0c0*/  STL [R1+0x13e0], R2 ;  /* 0x0013e00201007387 */ /* 0x000fe80000100800 */
[----:B-1----:R-:W3:Y:S01]  /*5b0d0*/  LDL.LU R33, [R1+0x13a8] ;  /* 0x0013a80001217983 */ /* 0x002ee20000300800 */
[----:B------:R-:W-:-:S02]  /*5b0e0*/  IADD3 R3, P3, R3, UR35, RZ ;  /* 0x0000002303037c10 */ /* 0x000fc4000ff7e0ff */
[----:B------:R-:W-:Y:S02]  /*5b0f0*/  IADD3 R54, P4, R54, UR35, RZ ;  /* 0x0000002336367c10 */ /* 0x000fe4000ff9e0ff */
[----:B------:R-:W-:Y:S02]  /*5b100*/  IADD3.X R55, R55, UR9, RZ, P5, !PT ;  /* 0x0000000937377c10 */ /* 0x000fe4000affe4ff */
[----:B------:R-:W-:Y:S02]  /*5b110*/  IADD3 R56, P5, R56, UR35, RZ ;  /* 0x0000002338387c10 */ /* 0x000fe4000ffbe0ff */
[----:B----4-:R-:W-:Y:S01]  /*5b120*/  IADD3.X R57, R57, UR9, RZ, P6, !PT ;  /* 0x0000000939397c10 */ /* 0x010fe2000b7fe4ff */
[----:B------:R-:W-:Y:S01]  /*5b130*/  STL [R1+0x13b4], R3 ;  /* 0x0013b40301007387 */ /* 0x000fe20000100800 */
[----:B------:R-:W-:-:S03]  /*5b140*/  IADD3 R58, P6, R58, UR35, RZ ;  /* 0x000000233a3a7c10 */ /* 0x000fc6000ffde0ff */
[----:B------:R-:W-:Y:S01]  /*5b150*/  STL [R1+0x13ac], R54 ;  /* 0x0013ac3601007387 */ /* 0x000fe20000100800 */
[----:B------:R-:W-:-:S03]  /*5b160*/  IADD3.X R59, R59, UR9, RZ, P1, !PT ;  /* 0x000000093b3b7c10 */ /* 0x000fc60008ffe4ff */
[----:B------:R-:W-:Y:S01]  /*5b170*/  STL [R1+0x13d0], R55 ;  /* 0x0013d03701007387 */ /* 0x000fe20000100800 */
[----:B------:R-:W-:-:S03]  /*5b180*/  IADD3 R60, P1, R60, UR35, RZ ;  /* 0x000000233c3c7c10 */ /* 0x000fc6000ff3e0ff */
[----:B------:R-:W-:Y:S04]  /*5b190*/  STL [R1+0x13a4], R56 ;  /* 0x0013a43801007387 */ /* 0x000fe80000100800 */
[----:B------:R-:W-:Y:S01]  /*5b1a0*/  STL [R1+0x13c8], R57 ;  /* 0x0013c83901007387 */ /* 0x000fe20000100800 */
[----:B------:R-:W-:-:S03]  /*5b1b0*/  IADD3.X R61, R61, UR9, RZ, P2, !PT ;  /* 0x000000093d3d7c10 */ /* 0x000fc600097fe4ff */
[----:B------:R-:W-:Y:S01]  /*5b1c0*/  STL [R1+0x139c], R58 ;  /* 0x00139c3a01007387 */ /* 0x000fe20000100800 */
[----:B------:R-:W-:-:S03]  /*5b1d0*/  IADD3 R32, P2, R32, UR35, RZ ;  /* 0x0000002320207c10 */ /* 0x000fc6000ff5e0ff */
[----:B------:R-:W-:Y:S01]  /*5b1e0*/  STL [R1+0x13c0], R59 ;  /* 0x0013c03b01007387 */ /* 0x000fe20000100800 */
[----:B------:R-:W-:-:S03]  /*5b1f0*/  IADD3.X R34, R34, UR9, RZ, P3, !PT ;  /* 0x0000000922227c10 */ /* 0x000fc60009ffe4ff */
[----:B------:R-:W-:Y:S04]  /*5b200*/  STL [R1+0x1394], R60 ;  /* 0x0013943c01007387 */ /* 0x000fe80000100800 */
[----:B------:R-:W4:Y:S04]  /*5b210*/  LDL.LU R19, [R1+0x137c] ;  /* 0x00137c0001137983 */ /* 0x000f280000300800 */
[----:B------:R-:W-:Y:S04]  /*5b220*/  STL [R1+0x13b8], R61 ;  /* 0x0013b83d01007387 */ /* 0x000fe80000100800 */
[----:B------:R-:W4:Y:S04]  /*5b230*/  LDL.LU R16, [R1+0x13a0] ;  /* 0x0013a00001107983 */ /* 0x000f280000300800 */
[----:B------:R-:W-:Y:S04]  /*5b240*/  STL [R1+0x138c], R32 ;  /* 0x00138c2001007387 */ /* 0x000fe80000100800 */
[----:B------:R1:W-:Y:S04]  /*5b250*/  STL [R1+0x13b0], R34 ;  /* 0x0013b02201007387 */ /* 0x0003e80000100800 */
[----:B-1----:R-:W4:Y:S04]  /*5b260*/  LDL.LU R34, [R1+0x1374] ;  /* 0x0013740001227983 */ /* 0x002f280000300800 */
[----:B------:R-:W4:Y:S04]  /*5b270*/  LDL.LU R17, [R1+0x1398] ;  /* 0x0013980001117983 */ /* 0x000f280000300800 */
[----:B------:R-:W4:Y:S04]  /*5b280*/  LDL.LU R14, [R1+0x136c] ;  /* 0x00136c00010e7983 */ /* 0x000f280000300800 */
[----:B------:R-:W4:Y:S01]  /*5b290*/  LDL.LU R15, [R1+0x1390] ;  /* 0x00139000010f7983 */ /* 0x000f220000300800 */
[----:B--2---:R-:W-:-:S05]  /*5b2a0*/  IADD3 R35, P3, R35, UR35, RZ ;  /* 0x0000002323237c10 */ /* 0x004fca000ff7e0ff */
        /* <DEDUP_REMOVED lines=25> */
[----:B-1----:R-:W3:Y:S01]  /*5b440*/  LDL.LU R33, [R1+0x130c] ;  /* 0x00130c0001217983 */ /* 0x002ee20000300800 */
[----:B----4-:R-:W-:-:S02]  /*5b450*/  IADD3 R19, P4, R19, UR35, RZ ;  /* 0x0000002313137c10 */ /* 0x010fc4000ff9e0ff */
[----:B------:R-:W-:Y:S02]  /*5b460*/  IADD3.X R16, R16, UR9, RZ, P5, !PT ;  /* 0x0000000910107c10 */ /* 0x000fe4000affe4ff */
[----:B------:R-:W-:Y:S02]  /*5b470*/  IADD3 R34, P5, R34, UR35, RZ ;  /* 0x0000002322227c10 */ /* 0x000fe4000ffbe0ff */
[----:B------:R-:W-:-:S03]  /*5b480*/  IADD3.X R17, R17, UR9, RZ, P6, !PT ;  /* 0x0000000911117c10 */ /* 0x000fc6000b7fe4ff */
[----:B------:R1:W-:Y:S04]  /*5b490*/  STL [R1+0x1374], R34 ;  /* 0x0013742201007387 */ /* 0x0003e80000100800 */
[----:B------:R-:W-:Y:S01]  /*5b4a0*/  STL [R1+0x137c], R19 ;  /* 0x00137c1301007387 */ /* 0x000fe20000100800 */
        /* <DEDUP_REMOVED lines=31> */
[----:B------:R-:W-:Y:S04]  /*5b6a0*/  STL [R1+0x133c], R2 ;  /* 0x00133c0201007387 */ /* 0x000fe80000100800 */
[----:B-1----:R-:W2:Y:S01]  /*5b6b0*/  LDL.LU R35, [R1+0x1304] ;  /* 0x0013040001237983 */ /* 0x002ea20000300800 */
[----:B------:R-:W-:-:S02]  /*5b6c0*/  IADD3.X R54, R54, UR9, RZ, P2, !PT ;  /* 0x0000000936367c10 */ /* 0x000fc400097fe4ff */
[----:B------:R-:W-:Y:S02]  /*5b6d0*/  IADD3 R55, P2, R55, UR35, RZ ;  /* 0x0000002337377c10 */ /* 0x000fe4000ff5e0ff */
[----:B------:R-:W-:Y:S01]  /*5b6e0*/  IADD3.X R56, R56, UR9, RZ, P3, !PT ;  /* 0x0000000938387c10 */ /* 0x000fe20009ffe4ff */
[----:B------:R-:W-:Y:S04]  /*5b6f0*/  STL [R1+0x1360], R3 ;  /* 0x0013600301007387 */ /* 0x000fe80000100800 */
[----:B------:R-:W-:Y:S01]  /*5b700*/  STL [R1+0x1358], R54 ;  /* 0x0013583601007387 */ /* 0x000fe20000100800 */
[----:B---3--:R-:W-:Y:S02]  /*5b710*/  IADD3 R57, P3, R57, UR35, RZ ;  /* 0x0000002339397c10 */ /* 0x008fe4000ff7e0ff */
[----:B------:R-:W-:-:S02]  /*5b720*/  IADD3.X R58, R58, UR9, RZ, P4, !PT ;  /* 0x000000093a3a7c10 */ /* 0x000fc4000a7fe4ff */
[----:B------:R-:W-:Y:S01]  /*5b730*/  IADD3 R59, P4, R59, UR35, RZ ;  /* 0x000000233b3b7c10 */ /* 0x000fe2000ff9e0ff */
[----:B------:R-:W-:Y:S01]  /*5b740*/  STL [R1+0x132c], R55 ;  /* 0x00132c3701007387 */ /* 0x000fe20000100800 */
[----:B------:R-:W-:-:S03]  /*5b750*/  IADD3.X R60, R60, UR9, RZ, P5, !PT ;  /* 0x000000093c3c7c10 */ /* 0x000fc6000affe4ff */
[----:B------:R-:W-:Y:S04]  /*5b760*/  STL [R1+0x1350], R56 ;  /* 0x0013503801007387 */ /* 0x000fe80000100800 */
[----:B------:R-:W-:Y:S01]  /*5b770*/  STL [R1+0x1324], R57 ;  /* 0x0013243901007387 */ /* 0x000fe20000100800 */
[----:B------:R-:W-:-:S03]  /*5b780*/  IADD3 R61, P5, R61, UR35, RZ ;  /* 0x000000233d3d7c10 */ /* 0x000fc6000ffbe0ff */
[----:B------:R-:W-:Y:S01]  /*5b790*/  STL [R1+0x1348], R58 ;  /* 0x0013483a01007387 */ /* 0x000fe20000100800 */
[----:B------:R-:W-:-:S03]  /*5b7a0*/  IADD3.X R32, R32, UR9, RZ, P6, !PT ;  /* 0x0000000920207c10 */ /* 0x000fc6000b7fe4ff */
[----:B------:R-:W-:Y:S01]  /*5b7b0*/  STL [R1+0x131c], R59 ;  /* 0x00131c3b01007387 */ /* 0x000fe20000100800 */
[----:B------:R-:W-:-:S03]  /*5b7c0*/  IADD3 R33, P6, R33, UR35, RZ ;  /* 0x0000002321217c10 */ /* 0x000fc6000ffde0ff */
[----:B------:R-:W-:Y:S04]  /*5b7d0*/  STL [R1+0x1340], R60 ;  /* 0x0013403c01007387 */ /* 0x000fe80000100800 */
[----:B------:R-:W3:Y:S04]  /*5b7e0*/  LDL.LU R19, [R1+0x1328] ;  /* 0x0013280001137983 */ /* 0x000ee80000300800 */
[----:B------:R-:W-:Y:S04]  /*5b7f0*/  STL [R1+0x1314], R61 ;  /* 0x0013143d01007387 */ /* 0x000fe80000100800 */
[----:B------:R-:W3:Y:S04]  /*5b800*/  LDL.LU R16, [R1+0x12fc] ;  /* 0x0012fc0001107983 */ /* 0x000ee80000300800 */
[----:B------:R-:W-:Y:S04]  /*5b810*/  STL [R1+0x1338], R32 ;  /* 0x0013382001007387 */ /* 0x000fe80000100800 */
[----:B------:R1:W-:Y:S04]  /*5b820*/  STL [R1+0x130c], R33 ;  /* 0x00130c2101007387 */ /* 0x0003e80000100800 */
[----:B-1----:R-:W3:Y:S04]  /*5b830*/  LDL.LU R33, [R1+0x1320] ;  /* 0x0013200001217983 */ /* 0x002ee80000300800 */
[----:B------:R-:W3:Y:S04]  /*5b840*/  LDL.LU R17, [R1+0x12f4] ;  /* 0x0012f40001117983 */ /* 0x000ee80000300800 */
[----:B------:R-:W3:Y:S04]  /*5b850*/  LDL.LU R14, [R1+0x1318] ;  /* 0x00131800010e7983 */ /* 0x000ee80000300800 */
[----:B------:R-:W3:Y:S01]  /*5b860*/  LDL.LU R15, [R1+0x12ec] ;  /* 0x0012ec00010f7983 */ /* 0x000ee20000300800 */
[----:B----4-:R-:W-:-:S05]  /*5b870*/  IADD3.X R34, R34, UR9, RZ, P1, !PT ;  /* 0x0000000922227c10 */ /* 0x010fca0008ffe4ff */
[----:B------:R1:W-:Y:S04]  /*5b880*/  STL [R1+0x1330], R34 ;  /* 0x0013302201007387 */ /* 0x0003e80000100800 */
        /* <DEDUP_REMOVED lines=25> */
[----:B---3--:R-:W-:-:S02]  /*5ba20*/  IADD3.X R19, R19, UR9, RZ, P2, !PT ;  /* 0x0000000913137c10 */ /* 0x008fc400097fe4ff */
[----:B------:R-:W-:-:S05]  /*5ba30*/  IADD3.X R33, R33, UR9, RZ, P3, !PT ;  /* 0x0000000921217c10 */ /* 0x000fca0009ffe4ff */
[----:B------:R1:W-:Y:S04]  /*5ba40*/  STL [R1+0x1320], R33 ;  /* 0x0013202101007387 */ /* 0x0003e80000100800 */
[----:B------:R-:W-:Y:S04]  /*5ba50*/  STL [R1+0x1328], R19 ;  /* 0x0013281301007387 */ /* 0x000fe80000100800 */
[----:B-1----:R-:W3:Y:S01]  /*5ba60*/  LDL.LU R33, [R1+0x128c] ;  /* 0x00128c0001217983 */ /* 0x002ee20000300800 */
[----:B------:R-:W-:Y:S02]  /*5ba70*/  IADD3 R16, P2, R16, UR35, RZ ;  /* 0x0000002310107c10 */ /* 0x000fe4000ff5e0ff */
[----:B------:R-:W-:-:S02]  /*5ba80*/  IADD3 R17, P3, R17, UR35, RZ ;  /* 0x0000002311117c10 */ /* 0x000fc4000ff7e0ff */
[----:B------:R-:W-:Y:S02]  /*5ba90*/  IADD3.X R14, R14, UR9, RZ, P4, !PT ;  /* 0x000000090e0e7c10 */ /* 0x000fe4000a7fe4ff */
[----:B------:R-:W-:Y:S01]  /*5baa0*/  IADD3 R15, P4, R15, UR35, RZ ;  /* 0x000000230f0f7c10 */ /* 0x000fe2000ff9e0ff */
[----:B------:R-:W-:Y:S01]  /*5bab0*/  STL [R1+0x12fc], R16 ;  /* 0x0012fc1001007387 */ /* 0x000fe20000100800 */
[----:B----4-:R-:W-:Y:S02]  /*5bac0*/  IADD3.X R12, R12, UR9, RZ, P5, !PT ;  /* 0x000000090c0c7c10 */ /* 0x010fe4000affe4ff */
        /* <DEDUP_REMOVED lines=24> */
[----:B------:R1:W-:Y:S01]  /*5bc50*/  STL [R1+0x12e0], R34 ;  /* 0x0012e02201007387 */ /* 0x0003e20000100800 */
[----:B------:R-:W-:-:S03]  /*5bc60*/  IADD3 R3, P4, R3, UR35, RZ ;  /* 0x0000002303037c10 */ /* 0x000fc6000ff9e0ff */
[----:B------:R-:W-:Y:S01]  /*5bc70*/  STL [R1+0x12e8], R2 ;  /* 0x0012e80201007387 */ /* 0x000fe20000100800 */
[----:B------:R-:W-:Y:S02]  /*5bc80*/  IADD3 R54, P5, R54, UR35, RZ ;  /* 0x0000002336367c10 */ /* 0x000fe4000ffbe0ff */
[----:B------:R-:W-:Y:S02]  /*5bc90*/  IADD3.X R55, R55, UR9, RZ, P6, !PT ;  /* 0x0000000937377c10 */ /* 0x000fe4000b7fe4ff */
[----:B------:R-:W-:Y:S01]  /*5bca0*/  IADD3 R56, P6, R56, UR35, RZ ;  /* 0x0000002338387c10 */ /* 0x000fe2000ffde0ff */
[----:B-1----:R-:W4:Y:S04]  /*5bcb0*/  LDL.LU R34, [R1+0x12b0] ;  /* 0x0012b00001227983 */ /* 0x002f280000300800 */
[----:B------:R-:W-:Y:S04]  /*5bcc0*/  STL [R1+0x12bc], R3 ;  /* 0x0012bc0301007387 */ /* 0x000fe80000100800 */
[----:B------:R-:W-:Y:S04]  /*5bcd0*/  STL [R1+0x12b4], R54 ;  /* 0x0012b43601007387 */ /* 0x000fe80000100800 */
[----:B------:R-:W-:Y:S04]  /*5bce0*/  STL [R1+0x12d8], R55 ;  /* 0x0012d83701007387 */ /* 0x000fe80000100800 */
[----:B------:R-:W-:Y:S01]  /*5bcf0*/  STL [R1+0x12ac], R56 ;  /* 0x0012ac3801007387 */ /* 0x000fe20000100800 */
[----:B--2---:R-:W-:-:S02]  /*5bd00*/  IADD3.X R57, R57, UR9, RZ, P1, !PT ;  /* 0x0000000939397c10 */ /* 0x004fc40008ffe4ff */
[----:B------:R-:W-:Y:S02]  /*5bd10*/  IADD3 R58, P1, R58, UR35, RZ ;  /* 0x000000233a3a7c10 */ /* 0x000fe4000ff3e0ff */
[----:B------:R-:W-:Y:S02]  /*5bd20*/  IADD3.X R59, R59, UR9, RZ, P2, !PT ;  /* 0x000000093b3b7c10 */ /* 0x000fe400097fe4ff */
[----:B------:R-:W-:Y:S02]  /*5bd30*/  IADD3 R60, P2, R60, UR35, RZ ;  /* 0x000000233c3c7c10 */ /* 0x000fe4000ff5e0ff */
[----:B------:R-:W-:Y:S01]  /*5bd40*/  IADD3.X R61, R61, UR9, RZ, P3, !PT ;  /* 0x000000093d3d7c10 */ /* 0x000fe20009ffe4ff */
[----:B------:R-:W-:Y:S04]  /*5bd50*/  STL [R1+0x12d0], R57 ;  /* 0x0012d03901007387 */ /* 0x000fe80000100800 */
[----:B------:R-:W-:Y:S01]  /*5bd60*/  STL [R1+0x12a4], R58 ;  /* 0x0012a43a01007387 */ /* 0x000fe20000100800 */
[----:B------:R-:W-:-:S03]  /*5bd70*/  IADD3 R32, P3, R32, UR35, RZ ;  /* 0x0000002320207c10 */ /* 0x000fc6000ff7e0ff */
[----:B------:R-:W-:Y:S01]  /*5bd80*/  STL [R1+0x12c8], R59 ;  /* 0x0012c83b01007387 */ /* 0x000fe20000100800 */
[----:B------:R-:W-:-:S03]  /*5bd90*/  IADD3.X R35, R35, UR9, RZ, P4, !PT ;  /* 0x0000000923237c10 */ /* 0x000fc6000a7fe4ff */
        /* <DEDUP_REMOVED lines=10> */
[----:B---3--:R-:W-:-:S05]  /*5be40*/  IADD3 R33, P4, R33, UR35, RZ ;  /* 0x0000002321217c10 */ /* 0x008fca000ff9e0ff */
        /* <DEDUP_REMOVED lines=26> */
[----:B--2---:R-:W-:-:S02]  /*5bff0*/  IADD3 R19, P5, R19, UR35, RZ ;  /* 0x0000002313137c10 */ /* 0x004fc4000ffbe0ff */
[----:B------:R-:W-:Y:S02]  /*5c000*/  IADD3.X R16, R16, UR9, RZ, P6, !PT ;  /* 0x0000000910107c10 */ /* 0x000fe4000b7fe4ff */
[----:B------:R-:W-:-:S05]  /*5c010*/  IADD3 R35, P6, R35, UR35, RZ ;  /* 0x0000002323237c10 */ /* 0x000fca000ffde0ff */
[----:B------:R1:W-:Y:S04]  /*5c020*/  STL [R1+0x127c], R35 ;  /* 0x00127c2301007387 */ /* 0x0003e80000100800 */
[----:B------:R-:W-:Y:S04]  /*5c030*/  STL [R1+0x1284], R19 ;  /* 0x0012841301007387 */ /* 0x000fe80000100800 */
[----:B-1----:R-:W2:Y:S01]  /*5c040*/  LDL.LU R35, [R1+0x1238] ;  /* 0x0012380001237983 */ /* 0x002ea20000300800 */
[----:B------:R-:W-:Y:S02]  /*5c050*/  IADD3.X R17, R17, UR9, RZ, P1, !PT ;  /* 0x0000000911117c10 */ /* 0x000fe40008ffe4ff */
[----:B------:R-:W-:-:S02]  /*5c060*/  IADD3 R14, P1, R14, UR35, RZ ;  /* 0x000000230e0e7c10 */ /* 0x000fc4000ff3e0ff */
[----:B------:R-:W-:Y:S01]  /*5c070*/  IADD3.X R15, R15, UR9, RZ, P2, !PT ;  /* 0x000000090f0f7c10 */ /* 0x000fe200097fe4ff */
[----:B------:R-:W-:Y:S04]  /*5c080*/  STL [R1+0x12a8], R16 ;  /* 0x0012a81001007387 */ /* 0x000fe80000100800 */
[----:B------:R-:W-:Y:S04]  /*5c090*/  STL [R1+0x12a0], R17 ;  /* 0x0012a01101007387 */ /* 0x000fe80000100800 */
[----:B------:R-:W-:Y:S01]  /*5c0a0*/  STL [R1+0x1274], R14 ;  /* 0x0012740e01007387 */ /* 0x000fe20000100800 */
[----:B---3--:R-:W-:-:S02]  /*5c0b0*/  IADD3 R12, P2, R12, UR35, RZ ;  /* 0x000000230c0c7c10 */ /* 0x008fc4000ff5e0ff */
[----:B------:R-:W-:Y:S02]  /*5c0c0*/  IADD3.X R13, R13, UR9, RZ, P3, !PT ;  /* 0x000000090d0d7c10 */ /* 0x000fe40009ffe4ff */
[----:B------:R-:W-:Y:S02]  /*5c0d0*/  IADD3 R10, P3, R10, UR35, RZ ;  /* 0x000000230a0a7c10 */ /* 0x000fe4000ff7e0ff */
[----:B------:R-:W-:Y:S01]  /*5c0e0*/  IADD3.X R11, R11, UR9, RZ, P4, !PT ;  /* 0x000000090b0b7c10 */ /* 0x000fe2000a7fe4ff */
        /* <DEDUP_REMOVED lines=22> */
[----:B-1----:R-:W3:Y:S01]  /*5c250*/  LDL.LU R33, [R1+0x120c] ;  /* 0x00120c0001217983 */ /* 0x002ee20000300800 */
[----:B------:R-:W-:-:S02]  /*5c260*/  IADD3.X R54, R54, UR9, RZ, P3, !PT ;  /* 0x0000000936367c10 */ /* 0x000fc40009ffe4ff */
[----:B------:R-:W-:Y:S02]  /*5c270*/  IADD3 R55, P3, R55, UR35, RZ ;  /* 0x0000002337377c10 */ /* 0x000fe4000ff7e0ff */
[----:B------:R-:W-:Y:S01]  /*5c280*/  IADD3.X R56, R56, UR9, RZ, P4, !PT ;  /* 0x0000000938387c10 */ /* 0x000fe2000a7fe4ff */
[----:B------:R-:W-:Y:S04]  /*5c290*/  STL [R1+0x1268], R3 ;  /* 0x0012680301007387 */ /* 0x000fe80000100800 */
[----:B------:R-:W-:Y:S01]  /*5c2a0*/  STL [R1+0x1260], R54 ;  /* 0x0012603601007387 */ /* 0x000fe20000100800 */
[----:B----4-:R-:W-:Y:S02]  /*5c2b0*/  IADD3 R57, P4, R57, UR35, RZ ;  /* 0x0000002339397c10 */ /* 0x010fe4000ff9e0ff */
        /* <DEDUP_REMOVED lines=48> */
[----:B----4-:R-:W-:-:S02]  /*5c5c0*/  IADD3.X R19, R19, UR9, RZ, P3, !PT ;  /* 0x0000000913137c10 */ /* 0x010fc40009ffe4ff */
[----:B------:R-:W-:Y:S02]  /*5c5d0*/  IADD3 R16, P3, R16, UR35, RZ ;  /* 0x0000002310107c10 */ /* 0x000fe4000ff7e0ff */
[----:B------:R-:W-:Y:S02]  /*5c5e0*/  IADD3.X R34, R34, UR9, RZ, P4, !PT ;  /* 0x0000000922227c10 */ /* 0x000fe4000a7fe4ff */
[----:B------:R-:W-:-:S03]  /*5c5f0*/  IADD3 R17, P4, R17, UR35, RZ ;  /* 0x0000002311117c10 */ /* 0x000fc6000ff9e0ff */
[----:B------:R1:W-:Y:S04]  /*5c600*/  STL [R1+0x1228], R34 ;  /* 0x0012282201007387 */ /* 0x0003e80000100800 */
[----:B------:R-:W-:Y:S01]  /*5c610*/  STL [R1+0x1230], R19 ;  /* 0x0012301301007387 */ /* 0x000fe20000100800 */
        /* <DEDUP_REMOVED lines=31> */
[----:B-1----:R-:W2:Y:S01]  /*5c810*/  LDL.LU R35, [R1+0x11b8] ;  /* 0x0011b80001237983 */ /* 0x002ea20000300800 */
[----:B------:R-:W-:-:S02]  /*5c820*/  IADD3 R3, P5, R3, UR35, RZ ;  /* 0x0000002303037c10 */ /* 0x000fc4000ffbe0ff */
[----:B------:R-:W-:Y:S02]  /*5c830*/  IADD3 R54, P6, R54, UR35, RZ ;  /* 0x0000002336367c10 */ /* 0x000fe4000ffde0ff */
[----:B------:R-:W-:Y:S02]  /*5c840*/  IADD3.X R55, R55, UR9, RZ, P1, !PT ;  /* 0x0000000937377c10 */ /* 0x000fe40008ffe4ff */
[----:B------:R-:W-:Y:S01]  /*5c850*/  IADD3 R56, P1, R56, UR35, RZ ;  /* 0x0000002338387c10 */ /* 0x000fe2000ff3e0ff */
[----:B------:R-:W-:Y:S04]  /*5c860*/  STL [R1+0x11c4], R3 ;  /* 0x0011c40301007387 */ /* 0x000fe80000100800 */
[----:B------:R-:W-:Y:S04]  /*5c870*/  STL [R1+0x11bc], R54 ;  /* 0x0011bc3601007387 */ /* 0x000fe80000100800 */
[----:B------:R-:W-:Y:S01]  /*5c880*/  STL [R1+0x11e0], R55 ;  /* 0x0011e03701007387 */ /* 0x000fe20000100800 */
[----:B---3--:R-:W-:-:S02]  /*5c890*/  IADD3.X R57, R57, UR9, RZ, P2, !PT ;  /* 0x0000000939397c10 */ /* 0x008fc400097fe4ff */
        /* <DEDUP_REMOVED lines=47> */
[----:B---3--:R-:W-:-:S02]  /*5cb90*/  IADD3 R19, P6, R19, UR35, RZ ;  /* 0x0000002313137c10 */ /* 0x008fc4000ffde0ff */
[----:B------:R-:W-:Y:S02]  /*5cba0*/  IADD3.X R16, R16, UR9, RZ, P1, !PT ;  /* 0x0000000910107c10 */ /* 0x000fe40008ffe4ff */
[----:B------:R-:W-:-:S05]  /*5cbb0*/  IADD3 R33, P1, R33, UR35, RZ ;  /* 0x0000002321217c10 */ /* 0x000fca000ff3e0ff */
[----:B------:R1:W-:Y:S04]  /*5cbc0*/  STL [R1+0x1184], R33 ;  /* 0x0011842101007387 */ /* 0x0003e80000100800 */
[----:B------:R-:W-:Y:S04]  /*5cbd0*/  STL [R1+0x118c], R19 ;  /* 0x00118c1301007387 */ /* 0x000fe80000100800 */
[----:B-1----:R-:W3:Y:S01]  /*5cbe0*/  LDL.LU R33, [R1+0x1140] ;  /* 0x0011400001217983 */ /* 0x002ee20000300800 */
[----:B------:R-:W-:Y:S02]  /*5cbf0*/  IADD3.X R17, R17, UR9, RZ, P2, !PT ;  /* 0x0000000911117c10 */ /* 0x000fe400097fe4ff */
[----:B------:R-:W-:-:S02]  /*5cc00*/  IADD3 R14, P2, R14, UR35, RZ ;  /* 0x000000230e0e7c10 */ /* 0x000fc4000ff5e0ff */
[----:B------:R-:W-:Y:S01]  /*5cc10*/  IADD3.X R15, R15, UR9, RZ, P3, !PT ;  /* 0x000000090f0f7c10 */ /* 0x000fe20009ffe4ff */
[----:B------:R-:W-:Y:S04]  /*5cc20*/  STL [R1+0x11b0], R16 ;  /* 0x0011b01001007387 */ /* 0x000fe80000100800 */
[----:B------:R-:W-:Y:S04]  /*5cc30*/  STL [R1+0x11a8], R17 ;  /* 0x0011a81101007387 */ /* 0x000fe80000100800 */
[----:B------:R-:W-:Y:S01]  /*5cc40*/  STL [R1+0x117c], R14 ;  /* 0x00117c0e01007387 */ /* 0x000fe20000100800 */
[----:B----4-:R-:W-:-:S02]  /*5cc50*/  IADD3 R12, P3, R12, UR35, RZ ;  /* 0x000000230c0c7c10 */ /* 0x010fc4000ff7e0ff */
        /* <DEDUP_REMOVED lines=71> */
[----:B----4-:R-:W-:-:S05]  /*5d0d0*/  IADD3 R34, P3, R34, UR35, RZ ;  /* 0x0000002322227c10 */ /* 0x010fca000ff7e0ff */
[----:B------:R4:W-:Y:S04]  /*5d0e0*/  STL [R1+0x1114], R34 ;  /* 0x0011142201007387 */ /* 0x0009e80000100800 */
[----:B------:R-:W3:Y:S04]  /*5d0f0*/  LDL.LU R58, [R1+0x10e0] ;  /* 0x0010e000013a7983 */ /* 0x000ee80000300800 */
[----:B------:R-:W3:Y:S04]  /*5d100*/  LDL.LU R59, [R1+0x10b4] ;  /* 0x0010b400013b7983 */ /* 0x000ee80000300800 */
[----:B------:R-:W3:Y:S04]  /*5d110*/  LDL.LU R60, [R1+0x10d8] ;  /* 0x0010d800013c7983 */ /* 0x000ee80000300800 */
[----:B------:R-:W3:Y:S04]  /*5d120*/  LDL.LU R61, [R1+0x21d4] ;  /* 0x0021d400013d7983 */ /* 0x000ee80000300800 */
[----:B------:R-:W3:Y:S04]  /*5d130*/  LDL.LU R32, [R1+0x10d0] ;  /* 0x0010d00001207983 */ /* 0x000ee80000300800 */
[----:B-1----:R-:W3:Y:S04]  /*5d140*/  LDL.LU R33, [R1+0x21cc] ;  /* 0x0021cc0001217983 */ /* 0x002ee80000300800 */
[----:B----4-:R-:W4:Y:S01]  /*5d150*/  LDL.LU R34, [R1+0x10c8] ;  /* 0x0010c80001227983 */ /* 0x010f220000300800 */
        /* <DEDUP_REMOVED lines=8> */
[----:B------:R-:W-:Y:S01]  /*5d1e0*/  IADD3 R15, P6, R15, UR35, RZ ;  /* 0x000000230f0f7c10 */ /* 0x000fe2000ffde0ff */
[----:B------:R-:W-:Y:S04]  /*5d1f0*/  STL [R1+0x110c], R16 ;  /* 0x00110c1001007387 */ /* 0x000fe80000100800 */
[----:B------:R-:W-:Y:S04]  /*5d200*/  STL [R1+0x1104], R17 ;  /* 0x0011041101007387 */ /* 0x000fe80000100800 */
[----:B------:R-:W-:Y:S04]  /*5d210*/  STL [R1+0x1128], R14 ;  /* 0x0011280e01007387 */ /* 0x000fe80000100800 */
[----:B------:R-:W-:Y:S01]  /*5d220*/  STL [R1+0x10fc], R15 ;  /* 0x0010fc0f01007387 */ /* 0x000fe20000100800 */
[----:B---3--:R-:W-:-:S02]  /*5d230*/  IADD3.X R12, R12, UR9, RZ, P1, !PT ;  /* 0x000000090c0c7c10 */ /* 0x008fc40008ffe4ff */
        /* <DEDUP_REMOVED lines=16> */
[----:B------:R-:W-:Y:S04]  /*5d340*/  STL [R1+0x1108], R6 ;  /* 0x0011080601007387 */ /* 0x000fe80000100800 */
[----:B------:R-:W-:Y:S04]  /*5d350*/  STL [R1+0x10dc], R7 ;  /* 0x0010dc0701007387 */ /* 0x000fe80000100800 */
[----:B------:R-:W-:Y:S04]  /*5d360*/  STL [R1+0x1100], R4 ;  /* 0x0011000401007387 */ /* 0x000fe80000100800 */
[----:B------:R-:W-:Y:S04]  /*5d370*/  STL [R1+0x10d4], R5 ;  /* 0x0010d40501007387 */ /* 0x000fe80000100800 */
[----:B------:R1:W-:Y:S02]  /*5d380*/  STL [R1+0x10f0], R57 ;  /* 0x0010f03901007387 */ /* 0x0003e40000100800 */
[----:B-1----:R-:W1:Y:S01]  /*5d390*/  LDC R57, c[0x0][0x23c] ;  /* 0x00008f00ff397b82 */ /* 0x002e620000000800 */
[----:B------:R-:W-:-:S02]  /*5d3a0*/  IADD3.X R2, R2, UR9, RZ, P6, !PT ;  /* 0x0000000902027c10 */ /* 0x000fc4000b7fe4ff */
[----:B------:R-:W-:Y:S02]  /*5d3b0*/  IADD3 R3, P6, R3, UR35, RZ ;  /* 0x0000002303037c10 */ /* 0x000fe4000ffde0ff */
[----:B------:R-:W-:Y:S02]  /*5d3c0*/  IADD3 R54, P1, R54, UR35, RZ ;  /* 0x0000002336367c10 */ /* 0x000fe4000ff3e0ff */
[----:B------:R-:W-:Y:S01]  /*5d3d0*/  IADD3.X R55, R55, UR9, RZ, P2, !PT ;  /* 0x0000000937377c10 */ /* 0x000fe200097fe4ff */
[----:B------:R-:W-:Y:S04]  /*5d3e0*/  STL [R1+0x10f8], R2 ;  /* 0x0010f80201007387 */ /* 0x000fe80000100800 */
[----:B------:R1:W-:Y:S01]  /*5d3f0*/  STL [R1+0x10cc], R3 ;  /* 0x0010cc0301007387 */ /* 0x0003e20000100800 */
[----:B------:R-:W-:-:S03]  /*5d400*/  IADD3 R56, P2, R56, UR35, RZ ;  /* 0x0000002338387c10 */ /* 0x000fc6000ff5e0ff */
[----:B------:R3:W-:Y:S01]  /*5d410*/  STL [R1+0x10c4], R54 ;  /* 0x0010c43601007387 */ /* 0x0007e20000100800 */
[----:B------:R-:W-:Y:S02]  /*5d420*/  IADD3.X R58, R58, UR9, RZ, P3, !PT ;  /* 0x000000093a3a7c10 */ /* 0x000fe40009ffe4ff */
[----:B------:R-:W-:Y:S02]  /*5d430*/  IADD3 R59, P3, R59, UR35, RZ ;  /* 0x000000233b3b7c10 */ /* 0x000fe4000ff7e0ff */
[----:B------:R-:W-:Y:S01]  /*5d440*/  IADD3.X R60, R60, UR9, RZ, P4, !PT ;  /* 0x000000093c3c7c10 */ /* 0x000fe2000a7fe4ff */
[----:B------:R0:W-:Y:S04]  /*5d450*/  STL [R1+0x10e8], R55 ;  /* 0x0010e83701007387 */ /* 0x0001e80000100800 */
[----:B------:R0:W-:Y:S04]  /*5d460*/  STL [R1+0x10bc], R56 ;  /* 0x0010bc3801007387 */ /* 0x0001e80000100800 */
[----:B------:R0:W-:Y:S01]  /*5d470*/  STL [R1+0x10e0], R58 ;  /* 0x0010e03a01007387 */ /* 0x0001e20000100800 */
[----:B-1----:R-:W-:Y:S01]  /*5d480*/  IMAD.SHL.U32 R3, R57, 0x40, RZ ;  /* 0x0000004039037824 */ /* 0x002fe200078e00ff */
[----:B------:R-:W-:-:S02]  /*5d490*/  IADD3.X R32, R32, UR9, RZ, P5, !PT ;  /* 0x0000000920207c10 */ /* 0x000fc4000affe4ff */
[----:B------:R1:W-:Y:S02]  /*5d4a0*/  STL [R1+0x10b4], R59 ;  /* 0x0010b43b01007387 */ /* 0x0003e40000100800 */
[C---:B------:R-:W-:Y:S02]  /*5d4b0*/  IADD3 R61, P4, R3.reuse, R61, RZ ;  /* 0x0000003d033d7210 */ /* 0x040fe40007f9e0ff */
[----:B------:R-:W-:Y:S01]  /*5d4c0*/  IADD3 R33, P5, R3, R33, RZ ;  /* 0x0000002103217210 */ /* 0x000fe20007fbe0ff */
[----:B------:R1:W-:Y:S04]  /*5d4d0*/  STL [R1+0x10d8], R60 ;  /* 0x0010d83c01007387 */ /* 0x0003e80000100800 */
[----:B------:R1:W-:Y:S04]  /*5d4e0*/  STL [R1+0x21d4], R61 ;  /* 0x0021d43d01007387 */ /* 0x0003e80000100800 */
[----:B------:R-:W3:Y:S04]  /*5d4f0*/  LDL.LU R21, [R1+0x10c0] ;  /* 0x0010c00001157983 */ /* 0x000ee80000300800 */
[----:B------:R1:W-:Y:S04]  /*5d500*/  STL [R1+0x10d0], R32 ;  /* 0x0010d02001007387 */ /* 0x0003e80000100800 */
[----:B------:R-:W3:Y:S04]  /*5d510*/  LDL.LU R18, [R1+0x14c0] ;  /* 0x0014c00001127983 */ /* 0x000ee80000300800 */
[----:B------:R1:W-:Y:S04]  /*5d520*/  STL [R1+0x21cc], R33 ;  /* 0x0021cc2101007387 */ /* 0x0003e80000100800 */
[----:B------:R-:W3:Y:S01]  /*5d530*/  LDL.LU R2, [R1+0x10b8] ;  /* 0x0010b80001027983 */ /* 0x000ee20000300800 */
[----:B----4-:R-:W-:-:S05]  /*5d540*/  IADD3.X R34, R34, UR9, RZ, P6, !PT ;  /* 0x0000000922227c10 */ /* 0x010fca000b7fe4ff */
[----:B------:R4:W-:Y:S04]  /*5d550*/  STL [R1+0x10c8], R34 ;  /* 0x0010c82201007387 */ /* 0x0009e80000100800 */
[----:B------:R-:W4:Y:S04]  /*5d560*/  LDL.LU R19, [R1+0x21c4] ;  /* 0x0021c40001137983 */ /* 0x000f280000300800 */
[----:B------:R-:W4:Y:S04]  /*5d570*/  LDL.LU R16, [R1+0x10b0] ;  /* 0x0010b00001107983 */ /* 0x000f280000300800 */
[----:B------:R-:W4:Y:S01]  /*5d580*/  LDL.LU R17, [R1+0x21c0] ;  /* 0x0021c00001117983 */ /* 0x000f220000300800 */
[----:B--2---:R-:W-:-:S05]  /*5d590*/  IADD3 R35, P6, R3, R35, RZ ;  /* 0x0000002303237210 */ /* 0x004fca0007fde0ff */
        /* <DEDUP_REMOVED lines=13> */
[----:B---3--:R-:W3:Y:S04]  /*5d670*/  LDL.LU R54, [R1+0x14ac] ;  /* 0x0014ac0001367983 */ /* 0x008ee80000300800 */
[----:B0-----:R-:W3:Y:S04]  /*5d680*/  LDL.LU R55, [R1+0x219c] ;  /* 0x00219c0001377983 */ /* 0x001ee80000300800 */
[----:B------:R-:W3:Y:S04]  /*5d690*/  LDL.LU R56, [R1+0x14a8] ;  /* 0x0014a80001387983 */ /* 0x000ee80000300800 */
[----:B------:R-:W3:Y:S04]  /*5d6a0*/  LDL.LU R57, [R1+0x2194] ;  /* 0x0021940001397983 */ /* 0x000ee80000300800 */
[----:B------:R-:W3:Y:S04]  /*5d6b0*/  LDL.LU R58, [R1+0x14a4] ;  /* 0x0014a400013a7983 */ /* 0x000ee80000300800 */
[----:B-1----:R-:W3:Y:S04]  /*5d6c0*/  LDL.LU R59, [R1+0x218c] ;  /* 0x00218c00013b7983 */ /* 0x002ee80000300800 */
[----:B------:R-:W3:Y:S04]  /*5d6d0*/  LDL.LU R60, [R1+0x14bc] ;  /* 0x0014bc00013c7983 */ /* 0x000ee80000300800 */
[----:B------:R-:W3:Y:S04]  /*5d6e0*/  LDL.LU R61, [R1+0x2184] ;  /* 0x00218400013d7983 */ /* 0x000ee80000300800 */
[----:B------:R-:W3:Y:S04]  /*5d6f0*/  LDL.LU R32, [R1+0x21a8] ;  /* 0x0021a80001207983 */ /* 0x000ee80000300800 */
[----:B------:R-:W3:Y:S04]  /*5d700*/  LDL.LU R33, [R1+0x217c] ;  /* 0x00217c0001217983 */ /* 0x000ee80000300800 */
[----:B----4-:R-:W4:Y:S04]  /*5d710*/  LDL.LU R34, [R1+0x21a0] ;  /* 0x0021a00001227983 */ /* 0x010f280000300800 */
[----:B--2---:R-:W2:Y:S01]  /*5d720*/  LDL.LU R35, [R1+0x2174] ;  /* 0x0021740001237983 */ /* 0x004ea20000300800 */
[----:B------:R-:W-:-:S02]  /*5d730*/  IADD3.X R2, R2, UR9, RZ, P2, !PT ;  /* 0x0000000902027c10 */ /* 0x000fc400097fe4ff */
[----:B------:R-:W-:Y:S02]  /*5d740*/  IADD3.X R21, R21, UR9, RZ, P1, !PT ;  /* 0x0000000915157c10 */ /* 0x000fe40008ffe4ff */
[C---:B------:R-:W-:Y:S01]  /*5d750*/  IADD3 R18, P1, R3.reuse, R18, RZ ;  /* 0x0000001203127210 */ /* 0x040fe20007f3e0ff */
[----:B------:R0:W-:Y:S01]  /*5d760*/  STL [R1+0x10b8], R2 ;  /* 0x0010b80201007387 */ /* 0x0001e20000100800 */
[C---:B------:R-:W-:Y:S02]  /*5d770*/  IADD3 R19, P2, R3.reuse, R19, RZ ;  /* 0x0000001303137210 */ /* 0x040fe40007f5e0ff */
[----:B------:R-:W-:Y:S02]  /*5d780*/  IADD3.X R16, R16, UR9, RZ, P3, !PT ;  /* 0x0000000910107c10 */ /* 0x000fe40009ffe4ff */
[----:B------:R-:W-:Y:S01]  /*5d790*/  IADD3 R17, P3, R3, R17, RZ ;  /* 0x0000001103117210 */ /* 0x000fe20007f7e0ff */
[----:B------:R1:W-:Y:S01]  /*5d7a0*/  STL [R1+0x10c0], R21 ;  /* 0x0010c01501007387 */ /* 0x0003e20000100800 */
[----:B0-----:R-:W-:-:S03]  /*5d7b0*/  SHF.R.S32.HI R2, RZ, 0x1f, R3 ;  /* 0x0000001fff027819 */ /* 0x001fc60000011403 */
[----:B------:R0:W-:Y:S04]  /*5d7c0*/  STL [R1+0x14c0], R18 ;  /* 0x0014c01201007387 */ /* 0x0001e80000100800 */
[----:B------:R0:W-:Y:S04]  /*5d7d0*/  STL [R1+0x21c4], R19 ;  /* 0x0021c41301007387 */ /* 0x0001e80000100800 */
[----:B------:R0:W-:Y:S04]  /*5d7e0*/  STL [R1+0x10b0], R16 ;  /* 0x0010b01001007387 */ /* 0x0001e80000100800 */
[----:B------:R0:W-:Y:S01]  /*5d7f0*/  STL [R1+0x21c0], R17 ;  /* 0x0021c01101007387 */ /* 0x0001e20000100800 */
[C---:B------:R-:W-:Y:S01]  /*5d800*/  IMAD.X R14, R2.reuse, 0x1, R14, P4 ;  /* 0x00000001020e7824 */ /* 0x040fe200020e060e */
[C---:B------:R-:W-:Y:S01]  /*5d810*/  IADD3 R15, P4, R3.reuse, R15, RZ ;  /* 0x0000000f030f7210 */ /* 0x040fe20007f9e0ff */
[C---:B------:R-:W-:Y:S01]  /*5d820*/  IMAD.X R12, R2.reuse, 0x1, R12, P5 ;  /* 0x00000001020c7824 */ /* 0x040fe200028e060c */
[C---:B------:R-:W-:Y:S01]  /*5d830*/  IADD3 R13, P5, R3.reuse, R13, RZ ;  /* 0x0000000d030d7210 */ /* 0x040fe20007fbe0ff */
[----:B------:R-:W-:Y:S01]  /*5d840*/  IMAD.X R10, R2, 0x1, R10, P6 ;  /* 0x00000001020a7824 */ /* 0x000fe200030e060a */
[----:B------:R0:W-:Y:S01]  /*5d850*/  STL [R1+0x21d0], R14 ;  /* 0x0021d00e01007387 */ /* 0x0001e20000100800 */
[----:B------:R-:W-:-:S03]  /*5d860*/  IADD3 R11, P6, R3, R11, RZ ;  /* 0x0000000b030b7210 */ /* 0x000fc60007fde0ff */
[----:B------:R0:W-:Y:S01]  /*5d870*/  STL [R1+0x21bc], R15 ;  /* 0x0021bc0f01007387 */ /* 0x0001e20000100800 */
[----:B------:R-:W-:-:S03]  /*5d880*/  IMAD.X R8, R2, 0x1, R8, P1 ;  /* 0x0000000102087824 */ /* 0x000fc600008e0608 */
        /* <DEDUP_REMOVED lines=11> */
[----:B---3--:R-:W-:-:S03]  /*5d940*/  IMAD.X R54, R2, 0x1, R54, P4 ;  /* 0x0000000102367824 */ /* 0x008fc600020e0636 */
        /* <DEDUP_REMOVED lines=16> */
[----:B------:R3:W-:Y:S04]  /*5da50*/  STL [R1+0x14a4], R58 ;  /* 0x0014a43a01007387 */ /* 0x0007e80000100800 */
[----:B------:R3:W-:Y:S01]  /*5da60*/  STL [R1+0x218c], R59 ;  /* 0x00218c3b01007387 */ /* 0x0007e20000100800 */
[----:B------:R-:W-:-:S03]  /*5da70*/  IADD3 R33, P2, R3, R33, RZ ;  /* 0x0000002103217210 */ /* 0x000fc60007f5e0ff */
[----:B------:R3:W-:Y:S01]  /*5da80*/  STL [R1+0x14bc], R60 ;  /* 0x0014bc3c01007387 */ /* 0x0007e20000100800 */
[----:B----4-:R-:W-:-:S03]  /*5da90*/  IMAD.X R34, R2, 0x1, R34, P3 ;  /* 0x0000000102227824 */ /* 0x010fc600018e0622 */
[----:B------:R4:W-:Y:S04]  /*5daa0*/  STL [R1+0x2184], R61 ;  /* 0x0021843d01007387 */ /* 0x0009e80000100800 */
[----:B------:R4:W-:Y:S01]  /*5dab0*/  STL [R1+0x21a8], R32 ;  /* 0x0021a82001007387 */ /* 0x0009e20000100800 */
[----:B--2---:R-:W-:-:S03]  /*5dac0*/  IADD3 R35, P3, R3, R35, RZ ;  /* 0x0000002303237210 */ /* 0x004fc60007f7e0ff */
[----:B------:R-:W2:Y:S04]  /*5dad0*/  LDL.LU R23, [R1+0x2198] ;  /* 0x0021980001177983 */ /* 0x000ea80000300800 */
[----:B------:R4:W-:Y:S04]  /*5dae0*/  STL [R1+0x217c], R33 ;  /* 0x00217c2101007387 */ /* 0x0009e80000100800 */
[----:B------:R-:W2:Y:S04]  /*5daf0*/  LDL.LU R20, [R1+0x216c] ;  /* 0x00216c0001147983 */ /* 0x000ea80000300800 */
[----:B------:R4:W-:Y:S04]  /*5db00*/  STL [R1+0x21a0], R34 ;  /* 0x0021a02201007387 */ /* 0x0009e80000100800 */
[----:B-1----:R-:W2:Y:S04]  /*5db10*/  LDL.LU R21, [R1+0x2190] ;  /* 0x0021900001157983 */ /* 0x002ea80000300800 */
[----:B------:R1:W-:Y:S04]  /*5db20*/  STL [R1+0x2174], R35 ;  /* 0x0021742301007387 */ /* 0x0003e80000100800 */
        /* <DEDUP_REMOVED lines=27> */
[----:B-1----:R-:W4:Y:S01]  /*5dce0*/  LDL.LU R35, [R1+0x2120] ;  /* 0x0021200001237983 */ /* 0x002f220000300800 */
[C---:B--2---:R-:W-:Y:S01]  /*5dcf0*/  IMAD.X R23, R2.reuse, 0x1, R23, P4 ;  /* 0x0000000102177824 */ /* 0x044fe200020e0617 */
        /* <DEDUP_REMOVED lines=25> */
[----:B---3--:R-:W-:-:S03]  /*5de90*/  IADD3 R6, P5, R3, R6, RZ ;  /* 0x0000000603067210 */ /* 0x008fc60007fbe0ff */
        /* <DEDUP_REMOVED lines=21> */
[----:B----4-:R-:W-:-:S03]  /*5dff0*/  IMAD.X R61, R2, 0x1, R61, P5 ;  /* 0x00000001023d7824 */ /* 0x010fc600028e063d */
[----:B------:R4:W-:Y:S01]  /*5e000*/  STL [R1+0x2140], R57 ;  /* 0x0021403901007387 */ /* 0x0009e20000100800 */
[----:B------:R-:W-:-:S03]  /*5e010*/  IADD3 R32, P5, R3, R32, RZ ;  /* 0x0000002003207210 */ /* 0x000fc60007fbe0ff */
[----:B------:R4:W-:Y:S04]  /*5e020*/  STL [R1+0x2114], R58 ;  /* 0x0021143a01007387 */ /* 0x0009e80000100800 */
[----:B------:R4:W-:Y:S01]  /*5e030*/  STL [R1+0x2138], R59 ;  /* 0x0021383b01007387 */ /* 0x0009e20000100800 */
[----:B------:R-:W-:-:S03]  /*5e040*/  IMAD.X R33, R2, 0x1, R33, P6 ;  /* 0x0000000102217824 */ /* 0x000fc600030e0621 */
[----:B------:R4:W-:Y:S01]  /*5e050*/  STL [R1+0x210c], R60 ;  /* 0x00210c3c01007387 */ /* 0x0009e20000100800 */
[----:B------:R-:W-:-:S03]  /*5e060*/  IADD3 R34, P6, R3, R34, RZ ;  /* 0x0000002203227210 */ /* 0x000fc60007fde0ff */
[----:B------:R4:W-:Y:S04]  /*5e070*/  STL [R1+0x2130], R61 ;  /* 0x0021303d01007387 */ /* 0x0009e80000100800 */
[----:B------:R4:W-:Y:S01]  /*5e080*/  STL [R1+0x2104], R32 ;  /* 0x0021042001007387 */ /* 0x0009e20000100800 */
[----:B------:R-:W-:-:S03]  /*5e090*/  IMAD.X R35, R2, 0x1, R35, P1 ;  /* 0x0000000102237824 */ /* 0x000fc600008e0623 */
[----:B0-----:R-:W4:Y:S04]  /*5e0a0*/  LDL.LU R23, [R1+0x20f4] ;  /* 0x0020f40001177983 */ /* 0x001f280000300800 */
[----:B------:R0:W-:Y:S04]  /*5e0b0*/  STL [R1+0x2128], R33 ;  /* 0x0021282101007387 */ /* 0x0001e80000100800 */
[----:B-1----:R-:W4:Y:S04]  /*5e0c0*/  LDL.LU R20, [R1+0x2118] ;  /* 0x0021180001147983 */ /* 0x002f280000300800 */
[----:B------:R1:W-:Y:S04]  /*5e0d0*/  STL [R1+0x20fc], R34 ;  /* 0x0020fc2201007387 */ /* 0x0003e80000100800 */
[----:B--2---:R-:W2:Y:S04]  /*5e0e0*/  LDL.LU R21, [R1+0x20ec] ;  /* 0x0020ec0001157983 */ /* 0x004ea80000300800 */
        /* <DEDUP_REMOVED lines=26> */
[----:B0-----:R-:W4:Y:S04]  /*5e290*/  LDL.LU R33, [R1+0x2084] ;  /* 0x0020840001217983 */ /* 0x001f280000300800 */
[----:B-1----:R-:W4:Y:S04]  /*5e2a0*/  LDL.LU R34, [R1+0x20a8] ;  /* 0x0020a80001227983 */ /* 0x002f280000300800 */
[----:B------:R-:W4:Y:S01]  /*5e2b0*/  LDL.LU R35, [R1+0x207c] ;  /* 0x00207c0001237983 */ /* 0x000f220000300800 */
[C---:B------:R-:W-:Y:S01]  /*5e2c0*/  IADD3 R23, P1, R3.reuse, R23, RZ ;  /* 0x0000001703177210 */ /* 0x040fe20007f3e0ff */
[C---:B------:R-:W-:Y:S01]  /*5e2d0*/  IMAD.X R20, R2.reuse, 0x1, R20, P2 ;  /* 0x0000000102147824 */ /* 0x040fe200010e0614 */
[C---:B--2---:R-:W-:Y:S01]  /*5e2e0*/  IADD3 R21, P2, R3.reuse, R21, RZ ;  /* 0x0000001503157210 */ /* 0x044fe20007f5e0ff */
[C---:B------:R-:W-:Y:S01]  /*5e2f0*/  IMAD.X R18, R2.reuse, 0x1, R18, P3 ;  /* 0x0000000102127824 */ /* 0x040fe200018e0612 */
[----:B------:R-:W-:Y:S01]  /*5e300*/  IADD3 R19, P3, R3, R19, RZ ;  /* 0x0000001303137210 */ /* 0x000fe20007f7e0ff */
        /* <DEDUP_REMOVED lines=35> */
[----:B----4-:R-:W-:-:S03]  /*5e540*/  IADD3 R57, P6, R3, R57, RZ ;  /* 0x0000003903397210 */ /* 0x010fc60007fde0ff */
        /* <DEDUP_REMOVED lines=14> */
[----:B------:R-:W-:-:S03]  /*5e630*/  IMAD.X R34, R2, 0x1, R34, P4 ;  /* 0x0000000102227824 */ /* 0x000fc600020e0622 */
[----:B------:R4:W-:Y:S04]  /*5e640*/  STL [R1+0x208c], R61 ;  /* 0x00208c3d01007387 */ /* 0x0009e80000100800 */
[----:B------:R4:W-:Y:S01]  /*5e650*/  STL [R1+0x20b0], R32 ;  /* 0x0020b02001007387 */ /* 0x0009e20000100800 */
[----:B------:R-:W-:-:S03]  /*5e660*/  IADD3 R35, P4, R3, R35, RZ ;  /* 0x0000002303237210 */ /* 0x000fc60007f9e0ff */
        /* <DEDUP_REMOVED lines=34> */
[C---:B------:R-:W-:Y:S01]  /*5e890*/  IMAD.X R23, R2.reuse, 0x1, R23, P5 ;  /* 0x0000000102177824 */ /* 0x040fe200028e0617 */
[C---:B------:R-:W-:Y:S01]  /*5e8a0*/  IADD3 R20, P5, R3.reuse, R20, RZ ;  /* 0x0000001403147210 */ /* 0x040fe20007fbe0ff */
[C---:B--2---:R-:W-:Y:S01]  /*5e8b0*/  IMAD.X R21, R2.reuse, 0x1, R21, P6 ;  /* 0x0000000102157824 */ /* 0x044fe200030e0615 */
[C---:B------:R-:W-:Y:S01]  /*5e8c0*/  IADD3 R18, P6, R3.reuse, R18, RZ ;  /* 0x0000001203127210 */ /* 0x040fe20007fde0ff */
[----:B------:R-:W-:Y:S01]  /*5e8d0*/  IMAD.X R19, R2, 0x1, R19, P1 ;  /* 0x0000000102137824 */ /* 0x000fe200008e0613 */
        /* <DEDUP_REMOVED lines=91> */
[C---:B---3--:R-:W-:Y:S01]  /*5ee90*/  IMAD.X R18, R2.reuse, 0x1, R18, P4 ;  /* 0x0000000102127824 */ /* 0x048fe200020e0612 */
        /* <DEDUP_REMOVED lines=92> */
[C---:B---3--:R-:W-:Y:S01]  /*5f460*/  IADD3 R18, P1, R3.reuse, R18, RZ ;  /* 0x0000001203127210 */ /* 0x048fe20007f3e0ff */
        /* <DEDUP_REMOVED lines=186> */
[----:B----4-:R-:W-:Y:S01]  /*60010*/  IMAD.X R19, R2, 0x1, R19, P3 ;  /* 0x0000000102137824 */ /* 0x010fe200018e0613 */
        /* <DEDUP_REMOVED lines=92> */
[----:B----4-:R-:W-:Y:S01]  /*605e0*/  IADD3 R19, P6, R3, R19, RZ ;  /* 0x0000001303137210 */ /* 0x010fe20007fde0ff */
        /* <DEDUP_REMOVED lines=2232> */
[----:B------:R-:W-:Y:S01]  /*69170*/  STL [R1+0x2448], R23 ;  /* 0x0024481701007387 */ /* 0x000fe20000100800 */
[----:B------:R-:W-:-:S03]  /*69180*/  IMAD.X R16, R2, 0x1, R16, P1 ;  /* 0x0000000102107824 */ /* 0x000fc600008e0610 */
[----:B------:R-:W-:Y:S01]  /*69190*/  STL [R1+0x23f0], R20 ;  /* 0x0023f01401007387 */ /* 0x000fe20000100800 */
[----:B------:R-:W-:-:S03]  /*691a0*/  IADD3 R17, P1, R3, R17, RZ ;  /* 0x0000001103117210 */ /* 0x000fc60007f3e0ff */
        /* <DEDUP_REMOVED lines=43> */
[----:B------:R-:W-:-:S03]  /*69460*/  IMAD.X R35, R2, 0x1, R35, P3 ;  /* 0x0000000102237824 */ /* 0x000fc600018e0623 */
[----:B------:R-:W-:Y:S01]  /*69470*/  STL [R1+0x2490], R59 ;  /* 0x0024903b01007387 */ /* 0x000fe20000100800 */
[----:B------:R-:W-:-:S03]  /*69480*/  IMAD.X R33, R2, 0x1, R33, P1 ;  /* 0x0000000102217824 */ /* 0x000fc600008e0621 */
[----:B------:R-:W-:Y:S01]  /*69490*/  STL [R1+0x2450], R60 ;  /* 0x0024503c01007387 */ /* 0x000fe20000100800 */
[----:B------:R-:W-:-:S03]  /*694a0*/  IMAD.X R34, R2, 0x1, R34, P2 ;  /* 0x0000000102227824 */ /* 0x000fc600010e0622 */
[----:B------:R-:W-:Y:S04]  /*694b0*/  STL [R1+0x2498], R61 ;  /* 0x0024983d01007387 */ /* 0x000fe80000100800 */
[----:B------:R-:W-:Y:S04]  /*694c0*/  STL [R1+0x244c], R32 ;  /* 0x00244c2001007387 */ /* 0x000fe80000100800 */
[----:B------:R-:W-:Y:S04]  /*694d0*/  STL [R1+0x2470], R35 ;  /* 0x0024702301007387 */ /* 0x000fe80000100800 */
[----:B------:R-:W-:Y:S04]  /*694e0*/  STL [R1+0x2460], R33 ;  /* 0x0024602101007387 */ /* 0x000fe80000100800 */
[----:B------:R0:W-:Y:S04]  /*694f0*/  STL [R1+0x245c], R34 ;  /* 0x00245c2201007387 */ /* 0x0001e80000100800 */
[----:B0-----:R-:W2:Y:S04]  /*69500*/  LDL.LU R34, [R1+0x246c] ;  /* 0x00246c0001227983 */ /* 0x001ea80000300800 */
[----:B------:R-:W3:Y:S01]  /*69510*/  LDL.LU R35, [R1+0x247c] ;  /* 0x00247c0001237983 */ /* 0x000ee20000300800 */
[----:B--2---:R-:W-:-:S02]  /*69520*/  IMAD.X R34, R2, 0x1, R34, P4 ;  /* 0x0000000102227824 */ /* 0x004fc400020e0622 */
[----:B---3--:R-:W-:-:S05]  /*69530*/  IMAD.X R35, R2, 0x1, R35, P5 ;  /* 0x0000000102237824 */ /* 0x008fca00028e0623 */
[----:B------:R0:W-:Y:S04]  /*69540*/  STL [R1+0x247c], R35 ;  /* 0x00247c2301007387 */ /* 0x0001e80000100800 */
[----:B------:R0:W-:Y:S01]  /*69550*/  STL [R1+0x246c], R34 ;  /* 0x00246c2201007387 */ /* 0x0001e20000100800 */
[----:B------:R-:W-:Y:S05]  /*69560*/  @P0 BRA `(.L_x_1) ;  /* 0xfffffbec001c0947 */ /* 0x000fea000383ffff */
.L_x_0:
[----:B------:R-:W2:Y:S01]  /*69570*/  LDL.LU R37, [R1+0x130] ;  /* 0x0001300001257983 */ /* 0x000ea20000300800 */
[----:B------:R-:W-:Y:S01]  /*69580*/  ULDC UR4, c[0x0][0x22c] ;  /* 0x00008b0000047ab9 */ /* 0x000fe20000000800 */
[----:B------:R-:W-:Y:S01]  /*69590*/  ULDC UR5, c[0x0][0x22c] ;  /* 0x00008b0000057ab9 */ /* 0x000fe20000000800 */
[----:B------:R-:W-:Y:S01]  /*695a0*/  ULDC UR6, c[0x0][0x248] ;  /* 0x0000920000067ab9 */ /* 0x000fe20000000800 */
[----:B------:R-:W2:Y:S01]  /*695b0*/  LDL.LU R36, [R1+0x134] ;  /* 0x0001340001247983 */ /* 0x000ea20000300800 */
[----:B------:R-:W-:Y:S01]  /*695c0*/  ULDC UR7, c[0x0][0x248] ;  /* 0x0000920000077ab9 */ /* 0x000fe20000000800 */
[----:B------:R-:W-:Y:S01]  /*695d0*/  ULDC UR8, c[0x0][0x248] ;  /* 0x0000920000087ab9 */ /* 0x000fe20000000800 */
[----:B------:R-:W-:Y:S01]  /*695e0*/  ULDC UR9, c[0x0][0x248] ;  /* 0x0000920000097ab9 */ /* 0x000fe20000000800 */
[----:B0-----:R-:W1:Y:S01]  /*695f0*/  LDL.LU R35, [R1+0x138] ;  /* 0x0001380001237983 */ /* 0x001e620000300800 */
[----:B------:R-:W-:Y:S01]  /*69600*/  ULDC UR10, c[0x0][0x248] ;  /* 0x00009200000a7ab9 */ /* 0x000fe20000000800 */
[----:B------:R-:W-:Y:S01]  /*69610*/  ULDC UR11, c[0x0][0x248] ;  /* 0x00009200000b7ab9 */ /* 0x000fe20000000800 */
[----:B------:R-:W-:Y:S01]  /*69620*/  ULDC UR12, c[0x0][0x248] ;  /* 0x00009200000c7ab9 */ /* 0x000fe20000000800 */
[----:B------:R-:W1:Y:S01]  /*69630*/  LDL.LU R34, [R1+0x13c] ;  /* 0x00013c0001227983 */ /* 0x000e620000300800 */
[----:B------:R-:W-:Y:S01]  /*69640*/  ULDC UR13, c[0x0][0x248] ;  /* 0x00009200000d7ab9 */ /* 0x000fe20000000800 */
[----:B------:R-:W-:Y:S01]  /*69650*/  ULDC UR14, c[0x0][0x248] ;  /* 0x00009200000e7ab9 */ /* 0x000fe20000000800 */
[----:B------:R-:W-:Y:S01]  /*69660*/  ULDC UR15, c[0x0][0x248] ;  /* 0x00009200000f7ab9 */ /* 0x000fe20000000800 */
[----:B------:R-:W3:Y:S01]  /*69670*/  LDL.LU R33, [R1+0x340] ;  /* 0x0003400001217983 */ /* 0x000ee20000300800 */
[----:B------:R-:W-:Y:S01]  /*69680*/  ULDC UR16, c[0x0][0x248] ;  /* 0x0000920000107ab9 */ /* 0x000fe20000000800 */
[----:B------:R-:W-:Y:S01]  /*69690*/  ULDC UR17, c[0x0][0x248] ;  /* 0x0000920000117ab9 */ /* 0x000fe20000000800 */
[----:B------:R-:W-:Y:S01]  /*696a0*/  ULDC UR18, c[0x0][0x248] ;  /* 0x0000920000127ab9 */ /* 0x000fe20000000800 */
[----:B------:R-:W3:Y:S01]  /*696b0*/  LDL.LU R32, [R1+0x344] ;  /* 0x0003440001207983 */ /* 0x000ee20000300800 */
[----:B------:R-:W-:Y:S01]  /*696c0*/  ULDC UR45, c[0x0][0x248] ;  /* 0x00009200002d7ab9 */ /* 0x000fe20000000800 */
[----:B------:R-:W-:Y:S01]  /*696d0*/  ULDC UR46, c[0x0][0x248] ;  /* 0x00009200002e7ab9 */ /* 0x000fe20000000800 */
[----:B------:R-:W-:Y:S01]  /*696e0*/  ULDC UR51, c[0x0][0x248] ;  /* 0x0000920000337ab9 */ /* 0x000fe20000000800 */
[----:B------:R-:W4:Y:S01]  /*696f0*/  LDL.LU R31, [R1+0x348] ;  /* 0x00034800011f7983 */ /* 0x000f220000300800 */
        /* <DEDUP_REMOVED lines=48> */
[----:B------:R-:W-:-:S03]  /*69a00*/  ULDC UR60, c[0x0][0x248] ;  /* 0x00009200003c7ab9 */ /* 0x000fc60000000800 */
        /* <DEDUP_REMOVED lines=16> */
[----:B------:R-:W-:Y:S04]  /*69b10*/  STL.64 [R1+0x2630], R54 ;  /* 0x0026303601007387 */ /* 0x000fe80000100a00 */
[----:B------:R-:W-:Y:S04]  /*69b20*/  STL [R1+0x262c], R56 ;  /* 0x00262c3801007387 */ /* 0x000fe80000100800 */
[----:B------:R-:W-:Y:S04]  /*69b30*/  STL [R1+0x2628], R58 ;  /* 0x0026283a01007387 */ /* 0x000fe80000100800 */
[----:B------:R-:W-:Y:S04]  /*69b40*/  STL [R1+0x2624], R57 ;  /* 0x0026243901007387 */ /* 0x000fe80000100800 */
[----:B------:R-:W-:Y:S04]  /*69b50*/  STL [R1+0x2620], R53 ;  /* 0x0026203501007387 */ /* 0x000fe80000100800 */
[----:B------:R-:W-:Y:S04]  /*69b60*/  STL [R1+0x261c], R51 ;  /* 0x00261c3301007387 */ /* 0x000fe80000100800 */
[----:B------:R-:W-:Y:S04]  /*69b70*/  STL [R1+0x2618], R52 ;  /* 0x0026183401007387 */ /* 0x000fe80000100800 */
[----:B-----5:R-:W-:Y:S04]  /*69b80*/  STL [R1+0x2614], R0 ;  /* 0x0026140001007387 */ /* 0x020fe80000100800 */
[----:B------:R2:W-:Y:S04]  /*69b90*/  STL [R1+0x2610], R2 ;  /* 0x0026100201007387 */ /* 0x0005e80000100800 */
[----:B------:R3:W-:Y:S04]  /*69ba0*/  STL [R1+0x260c], R3 ;  /* 0x00260c0301007387 */ /* 0x0007e80000100800 */
[----:B------:R-:W-:Y:S04]  /*69bb0*/  STL [R1+0x2608], R48 ;  /* 0x0026083001007387 */ /* 0x000fe80000100800 */
[----:B------:R-:W-:Y:S04]  /*69bc0*/  STL [R1+0x2604], R49 ;  /* 0x0026043101007387 */ /* 0x000fe80000100800 */
[----:B------:R-:W-:Y:S01]  /*69bd0*/  STL [R1+0x25e0], R59 ;  /* 0x0025e03b01007387 */ /* 0x000fe20000100800 */
[----:B--2---:R-:W-:-:S05]  /*69be0*/  F2FP.SATFINITE.E4M3.F32.PACK_AB_MERGE_C R2, R36, R37, RZ ;  /* 0x000000252402723e */ /* 0x004fca00048070ff */
[----:B------:R4:W-:Y:S01]  /*69bf0*/  STL [R1+0x350], R2 ;  /* 0x0003500201007387 */ /* 0x0009e20000100800 */
[----:B-1----:R-:W-:-:S05]  /*69c00*/  F2FP.SATFINITE.E4M3.F32.PACK_AB_MERGE_C R0, R34, R35, RZ ;  /* 0x000000232200723e */ /* 0x002fca00048070ff */
[----:B------:R0:W-:Y:S01]  /*69c10*/  STL [R1+0x33c], R0 ;  /* 0x00033c0001007387 */ /* 0x0001e20000100800 */
[----:B---3--:R-:W-:-:S05]  /*69c20*/  F2FP.SATFINITE.E4M3.F32.PACK_AB_MERGE_C R3, R32, R33, RZ ;  /* 0x000000212003723e */ /* 0x008fca00048070ff */
[----:B------:R1:W-:Y:S01]  /*69c30*/  STL [R1+0x37c], R3 ;  /* 0x00037c0301007387 */ /* 0x0003e20000100800 */
[----:B----4-:R-:W-:-:S05]  /*69c40*/  F2FP.SATFINITE.E4M3.F32.PACK_AB_MERGE_C R2, R30, R31, RZ ;  /* 0x0000001f1e02723e */ /* 0x010fca00048070ff */
[----:B------:R2:W-:Y:S01]  /*69c50*/  STL [R1+0x378], R2 ;  /* 0x0003780201007387 */ /* 0x0005e20000100800 */
[----:B0-----:R-:W-:-:S05]  /*69c60*/  F2FP.SATFINITE.E4M3.F32.PACK_AB_MERGE_C R0, R28, R29, RZ ;  /* 0x0000001d1c00723e */ /* 0x001fca00048070ff */
[----:B------:R0:W-:Y:S01]  /*69c70*/  STL [R1+0x39c], R0 ;  /* 0x00039c0001007387 */ /* 0x0001e20000100800 */
[----:B-1----:R-:W-:-:S05]  /*69c80*/  F2FP.SATFINITE.E4M3.F32.PACK_AB_MERGE_C R3, R26, R27, RZ ;  /* 0x0000001b1a03723e */ /* 0x002fca00048070ff */
[----:B------:R1:W-:Y:S01]  /*69c90*/  STL [R1+0x398], R3 ;  /* 0x0003980301007387 */ /* 0x0003e20000100800 */
[----:B--2---:R-:W-:-:S05]  /*69ca0*/  F2FP.SATFINITE.E4M3.F32.PACK_AB_MERGE_C R2, R24, R25, RZ ;  /* 0x000000191802723e */ /* 0x004fca00048070ff */
        /* <DEDUP_REMOVED lines=16> */
[----:B------:R-:W-:Y:S01]  /*69db0*/  STL [R1+0x884], R3 ;  /* 0x0008840301007387 */ /* 0x000fe20000100800 */
[----:B--2---:R-:W-:-:S03]  /*69dc0*/  F2FP.SATFINITE.E4M3.F32.PACK_AB_MERGE_C R2, R6, R7, RZ ;  /* 0x000000070602723e */ /* 0x004fc600048070ff */
[----:B------:R-:W2:Y:S04]  /*69dd0*/  LDL.LU R59, [R1+0x19c] ;  /* 0x00019c00013b7983 */ /* 0x000ea80000300800 */
[----:B------:R-:W-:Y:S01]  /*69de0*/  STL [R1+0x888], R2 ;  /* 0x0008880201007387 */ /* 0x000fe20000100800 */
[----:B0-----:R-:W-:-:S03]  /*69df0*/  F2FP.SATFINITE.E4M3.F32.PACK_AB_MERGE_C R0, R4, R5, RZ ;  /* 0x000000050400723e */ /* 0x001fc600048070ff */
[----:B------:R-:W3:Y:S04]  /*69e00*/  LDL.LU R49, [R1+0x1b0] ;  /* 0x0001b00001317983 */ /* 0x000ee80000300800 */
[----:B------:R-:W-:Y:S04]  /*69e10*/  STL [R1+0x898], R0 ;  /* 0x0008980001007387 */ /* 0x000fe80000100800 */
[----:B---3--:R0:W-:Y:S04]  /*69e20*/  STL [R1+0x2810], R49 ;  /* 0x0028103101007387 */ /* 0x0081e80000100800 */
[----:B0-----:R-:W2:Y:S04]  /*69e30*/  LDL.LU R49, [R1+0x198] ;  /* 0x0001980001317983 */ /* 0x001ea80000300800 */
[----:B------:R-:W3:Y:S04]  /*69e40*/  LDL.LU R48, [R1+0x1b4] ;  /* 0x0001b40001307983 */ /* 0x000ee80000300800 */
[----:B------:R-:W4:Y:S04]  /*69e50*/  LDL.LU R3, [R1+0x1b8] ;  /* 0x0001b80001037983 */ /* 0x000f280000300800 */
        /* <DEDUP_REMOVED lines=57> */
[----:B--2---:R-:W-:-:S03]  /*6a1f0*/  F2FP.SATFINITE.E4M3.F32.PACK_AB_MERGE_C R59, R59, R49, RZ ;  /* 0x000000313b3b723e */ /* 0x004fc600048070ff */
[----:B------:R-:W2:Y:S04]  /*6a200*/  LDL.LU R49, [R1+0x2810] ;  /* 0x0028100001317983 */ /* 0x000ea80000300800 */
[----:B------:R-:W-:Y:S01]  /*6a210*/  STL [R1+0x89c], R59 ;  /* 0x00089c3b01007387 */ /* 0x000fe20000100800 */
[----:B----4-:R-:W-:Y:S02]  /*6a220*/  F2FP.SATFINITE.E4M3.F32.PACK_AB_MERGE_C R2, R2, R3, RZ ;  /* 0x000000030202723e */ /* 0x010fe400048070ff */
[----:B---3--:R-:W-:Y:S02]  /*6a230*/  F2FP.SATFINITE.E4M3.F32.PACK_AB_MERGE_C R0, R52, R0, RZ ;  /* 0x000000003400723e */ /* 0x008fe400048070ff */
[----:B------:R-:W-:Y:S02]  /*6a240*/  F2FP.SATFINITE.E4M3.F32.PACK_AB_MERGE_C R3, R53, R51, RZ ;  /* 0x000000333503723e */ /* 0x000fe400048070ff */
[----:B--2---:R-:W-:-:S05]  /*6a250*/  F2FP.SATFINITE.E4M3.F32.PACK_AB_MERGE_C R48, R48, R49, RZ ;  /* 0x000000313030723e */ /* 0x004fca00048070ff */
[----:B------:R-:W-:Y:S04]  /*6a260*/  STL [R1+0x890], R48 ;  /* 0x0008903001007387 */ /* 0x000fe80000100800 */
[----:B------:R0:W-:Y:S04]  /*6a270*/  STL [R1+0x894], R2 ;  /* 0x0008940201007387 */ /* 0x0001e80000100800 */
[----:B------:R1:W-:Y:S01]  /*6a280*/  STL [R1+0x880], R0 ;  /* 0x0008800001007387 */ /* 0x0003e20000100800 */
[----:B0-----:R-:W-:-:S03]  /*6a290*/  F2FP.SATFINITE.E4M3.F32.PACK_AB_MERGE_C R2, R58, R57, RZ ;  /* 0x000000393a02723e */ /* 0x001fc600048070ff */
[----:B------:R0:W-:Y:S01]  /*6a2a0*/  STL [R1+0x88c], R3 ;  /* 0x00088c0301007387 */ /* 0x0001e20000100800 */
[----:B-1----:R-:W-:-:S03]  /*6a2b0*/  F2FP.SATFINITE.E4M3.F32.PACK_AB_MERGE_C R0, R54, R56, RZ ;  /* 0x000000383600723e */ /* 0x002fc600048070ff */
        /* <DEDUP_REMOVED lines=48> */
[----:B------:R-:W2:Y:S04]  /*6a5c0*/  LDL.LU R49, [R1+0x970] ;  /* 0x0009700001317983 */ /* 0x000ea80000300800 */
[----:B------:R1:W-:Y:S04]  /*6a5d0*/  STL [R1+0x1f4], R2 ;  /* 0x0001f40201007387 */ /* 0x0003e80000100800 */
[----:B------:R-:W2:Y:S04]  /*6a5e0*/  LDL.LU R48, [R1+0x974] ;  /* 0x0009740001307983 */ /* 0x000ea80000300800 */
[----:B------:R3:W-:Y:S04]  /*6a5f0*/  STL [R1+0x1dc], R0 ;  /* 0x0001dc0001007387 */ /* 0x0007e80000100800 */
[----:B0-----:R-:W4:Y:S04]  /*6a600*/  LDL.LU R3, [R1+0x978] ;  /* 0x0009780001037983 */ /* 0x001f280000300800 */
[----:B-1----:R-:W4:Y:S04]  /*6a610*/  LDL.LU R2, [R1+0x97c] ;  /* 0x00097c0001027983 */ /* 0x002f280000300800 */
        /* <DEDUP_REMOVED lines=56> */
[----:B--2---:R-:W-:-:S05]  /*6a9a0*/  F2FP.SATFINITE.E4M3.F32.PACK_AB_MERGE_C R48, R48, R49, RZ ;  /* 0x000000313030723e */ /* 0x004fca00048070ff */
[----:B------:R-:W-:Y:S01]  /*6a9b0*/  STL [R1+0x1b0], R48 ;  /* 0x0001b03001007387 */ /* 0x000fe20000100800 */
[----:B----4-:R-:W-:-:S05]  /*6a9c0*/  F2FP.SATFINITE.E4M3.F32.PACK_AB_MERGE_C R2, R2, R3, RZ ;  /* 0x000000030202723e */ /* 0x010fca00048070ff */
[----:B------:R0:W-:Y:S01]  /*6a9d0*/  STL [R1+0x1d4], R2 ;  /* 0x0001d40201007387 */ /* 0x0001e20000100800 */
[----:B---3--:R-:W-:-:S05]  /*6a9e0*/  F2FP.SATFINITE.E4M3.F32.PACK_AB_MERGE_C R0, R52, R0, RZ ;  /* 0x000000003400723e */ /* 0x008fca00048070ff */
[----:B------:R1:W-:Y:S01]  /*6a9f0*/  STL [R1+0x158], R0 ;  /* 0x0001580001007387 */ /* 0x0003e20000100800 */
[----:B------:R-:W-:Y:S02]  /*6aa00*/  F2FP.SATFINITE.E4M3.F32.PACK_AB_MERGE_C R3, R53, R51, RZ ;  /* 0x000000333503723e */ /* 0x000fe400048070ff */
[----:B0-----:R-:W-:-:S03]  /*6aa10*/  F2FP.SATFINITE.E4M3.F32.PACK_AB_MERGE_C R2, R58, R57, RZ ;  /* 0x000000393a02723e */ /* 0x001fc600048070ff */
[----:B------:R0:W-:Y:S04]  /*6aa20*/  STL [R1+0x19c], R3 ;  /* 0x00019c0301007387 */ /* 0x0001e80000100800 */
[----:B------:R2:W-:Y:S01]  /*6aa30*/  STL [R1+0x154], R2 ;  /* 0x0001540201007387 */ /* 0x0005e20000100800 */
[----:B-1----:R-:W-:-:S05]  /*6aa40*/  F2FP.SATFINITE.E4M3.F32.PACK_AB_MERGE_C R0, R54, R56, RZ ;  /* 0x000000383600723e */ /* 0x002fca00048070ff */
[----:B------:R1:W-:Y:S01]  /*6aa50*/  STL [R1+0x13c], R0 ;  /* 0x00013c0001007387 */ /* 0x0003e20000100800 */
[----:B0-----:R-:W-:Y:S02]  /*6aa60*/  F2FP.SATFINITE.E4M3.F32.PACK_AB_MERGE_C R3, R50, R55, RZ ;  /* 0x000000373203723e */ /* 0x001fe400048070ff */
[----:B--2---:R-:W-:-:S03]  /*6aa70*/  F2FP.SATFINITE.E4M3.F32.PACK_AB_MERGE_C R2, R60, R61, RZ ;  /* 0x0000003d3c02723e */ /* 0x004fc600048070ff */
        /* <DEDUP_REMOVED lines=12> */
[----:B------:R-:W-:Y:S04]  /*6ab40*/  STL [R1+0xe4], R3 ;  /* 0x0000e40301007387 */ /* 0x000fe80000100800 */
[----:B------:R0:W-:Y:S01]  /*6ab50*/  STL [R1+0x8c], R2 ;  /* 0x00008c0201007387 */ /* 0x0001e20000100800 */
[----:B-1----:R-:W-:Y:S02]  /*6ab60*/  F2FP.SATFINITE.E4M3.F32.PACK_AB_MERGE_C R0, R34, R35, RZ ;  /* 0x000000232200723e */ /* 0x002fe400048070ff */
[----:B------:R-:W-:-:S05]  /*6ab70*/  F2FP.SATFINITE.E4M3.F32.PACK_AB_MERGE_C R41, R32, R33, RZ ;  /* 0x000000212029723e */ /* 0x000fca00048070ff */
[----:B------:R-:W-:Y:S01]  /*6ab80*/  STL [R1+0x279c], R41 ;  /* 0x00279c2901007387 */ /* 0x000fe20000100800 */
[----:B0-----:R-:W-:-:S03]  /*6ab90*/  F2FP.SATFINITE.E4M3.F32.PACK_AB_MERGE_C R2, R30, R31, RZ ;  /* 0x0000001f1e02723e */ /* 0x001fc600048070ff */
[----:B------:R0:W-:Y:S04]  /*6aba0*/  STL [R1+0xcc], R0 ;  /* 0x0000cc0001007387 */ /* 0x0001e80000100800 */
[----:B------:R1:W-:Y:S01]  /*6abb0*/  STL [R1+0x290], R2 ;  /* 0x0002900201007387 */ /* 0x0003e20000100800 */
[----:B0-----:R-:W-:Y:S02]  /*6abc0*/  F2FP.SATFINITE.E4M3.F32.PACK_AB_MERGE_C R0, R28, R29, RZ ;  /* 0x0000001d1c00723e */ /* 0x001fe400048070ff */
[----:B------:R-:W-:-:S03]  /*6abd0*/  F2FP.SATFINITE.E4M3.F32.PACK_AB_MERGE_C R3, R26, R27, RZ ;  /* 0x0000001b1a03723e */ /* 0x000fc600048070ff */
        /* <DEDUP_REMOVED lines=19> */
[----:B------:R-:W-:Y:S01]  /*6ad10*/  STL [R1+0x3f4], R3 ;  /* 0x0003f40301007387 */ /* 0x000fe20000100800 */
[----:B-1----:R-:W-:-:S03]  /*6ad20*/  F2FP.SATFINITE.E4M3.F32.PACK_AB_MERGE_C R2, R6, R7, RZ ;  /* 0x000000070602723e */ /* 0x002fc600048070ff */
[----:B------:R-:W2:Y:S04]  /*6ad30*/  LDL.LU R41, [R1+0x7b4] ;  /* 0x0007b40001297983 */ /* 0x000ea80000300800 */
[----:B------:R-:W-:Y:S04]  /*6ad40*/  STL [R1+0x7c0], R2 ;  /* 0x0007c00201007387 */ /* 0x000fe80000100800 */
[----:B------:R-:W3:Y:S01]  /*6ad50*/  LDL.LU R59, [R1+0x7b8] ;  /* 0x0007b800013b7983 */ /* 0x000ee20000300800 */
[----:B0-----:R-:W-:-:S05]  /*6ad60*/  F2FP.SATFINITE.E4M3.F32.PACK_AB_MERGE_C R0, R4, R5, RZ ;  /* 0x000000050400723e */ /* 0x001fca00048070ff */
        /* <DEDUP_REMOVED lines=64> */
[----:B------:R4:W-:Y:S02]  /*6b170*/  STL [R1+0x7b0], R41 ;  /* 0x0007b02901007387 */ /* 0x0009e40000100800 */
[----:B----4-:R-:W-:Y:S02]  /*6b180*/  F2FP.SATFINITE.E4M3.F32.PACK_AB_MERGE_C R41, R3, R48, RZ ;  /* 0x000000300329723e */ /* 0x010fe400048070ff */
[----:B---3--:R-:W-:Y:S02]  /*6b190*/  F2FP.SATFINITE.E4M3.F32.PACK_AB_MERGE_C R3, R0, R2, RZ ;  /* 0x000000020003723e */ /* 0x008fe400048070ff */
[----:B------:R-:W-:-:S02]  /*6b1a0*/  F2FP.SATFINITE.E4M3.F32.PACK_AB_MERGE_C R0, R51, R52, RZ ;  /* 0x000000343300723e */ /* 0x000fc400048070ff */
[----:B------:R-:W-:Y:S02]  /*6b1b0*/  F2FP.SATFINITE.E4M3.F32.PACK_AB_MERGE_C R2, R57, R53, RZ ;  /* 0x000000353902723e */ /* 0x000fe400048070ff */
[----:B--2---:R-:W-:-:S05]  /*6b1c0*/  F2FP.SATFINITE.E4M3.F32.PACK_AB_MERGE_C R49, R49, R59, RZ ;  /* 0x0000003b3131723e */ /* 0x004fca00048070ff */
[----:B------:R-:W-:Y:S04]  /*6b1d0*/  STL [R1+0x7b4], R49 ;  /* 0x0007b43101007387 */ /* 0x000fe80000100800 */
[----:B------:R-:W-:Y:S04]  /*6b1e0*/  STL [R1+0x7a0], R41 ;  /* 0x0007a02901007387 */ /* 0x000fe80000100800 */
[----:B------:R0:W-:Y:S04]  /*6b1f0*/  STL [R1+0x7a4], R3 ;  /* 0x0007a40301007387 */ /* 0x0001e80000100800 */
[----:B------:R1:W-:Y:S04]  /*6b200*/  STL [R1+0x790], R0 ;  /* 0x0007900001007387 */ /* 0x0003e80000100800 */
[----:B------:R2:W-:Y:S01]  /*6b210*/  STL [R1+0x794], R2 ;  /* 0x0007940201007387 */ /* 0x0005e20000100800 */
[----:B0-----:R-:W-:-:S02]  /*6b220*/  F2FP.SATFINITE.E4M3.F32.PACK_AB_MERGE_C R3, R56, R58, RZ ;  /* 0x0000003a3803723e */ /* 0x001fc400048070ff */
[----:B-1----:R-:W-:-:S03]  /*6b230*/  F2FP.SATFINITE.E4M3.F32.PACK_AB_MERGE_C R0, R55, R54, RZ ;  /* 0x000000363700723e */ /* 0x002fc600048070ff */
[----:B------:R0:W-:Y:S01]  /*6b240*/  STL [R1+0x780], R3 ;  /* 0x0007800301007387 */ /* 0x0001e20000100800 */
[----:B--2---:R-:W-:-:S03]  /*6b250*/  F2FP.SATFINITE.E4M3.F32.PACK_AB_MERGE_C R2, R61, R50, RZ ;  /* 0x000000323d02723e */ /* 0x004fc600048070ff */
[----:B------:R1:W-:Y:S04]  /*6b260*/  STL [R1+0x784], R0 ;  /* 0x0007840001007387 */ /* 0x0003e80000100800 */
[----:B------:R2:W-:Y:S01]  /*6b270*/  STL [R1+0x770], R2 ;  /* 0x0007700201007387 */ /* 0x0005e20000100800 */
[----:B0-----:R-:W-:Y:S02]  /*6b280*/  F2FP.SATFINITE.E4M3.F32.PACK_AB_MERGE_C R3, R47, R60, RZ ;  /* 0x0000003c2f03723e */ /* 0x001fe400048070ff */
[----:B-1----:R-:W-:-:S03]  /*6b290*/  F2FP.SATFINITE.E4M3.F32.PACK_AB_MERGE_C R0, R45, R46, RZ ;  /* 0x0000002e2d00723e */ /* 0x002fc600048070ff */
[----:B------:R0:W-:Y:S01]  /*6b2a0*/  STL [R1+0x458], R3 ;  /* 0x0004580301007387 */ /* 0x0001e20000100800 */
[----:B--2---:R-:W-:-:S03]  /*6b2b0*/  F2FP.SATFINITE.E4M3.F32.PACK_AB_MERGE_C R2, R43, R44, RZ ;  /* 0x0000002c2b02723e */ /* 0x004fc600048070ff */
[----:B------:R1:W-:Y:S04]  /*6b2c0*/  STL [R1+0x3f0], R0 ;  /* 0x0003f00001007387 */ /* 0x0003e80000100800 */
[----:B------:R2:W-:Y:S01]  /*6b2d0*/  STL [R1+0x760], R2 ;  /* 0x0007600201007387 */ /* 0x0005e20000100800 */
[----:B0-----:R-:W-:Y:S02]  /*6b2e0*/  F2FP.SATFINITE.E4M3.F32.PACK_AB_MERGE_C R3, R40, R42, RZ ;  /* 0x0000002a2803723e */ /* 0x001fe400048070ff */
[----:B-1----:R-:W-:Y:S02]  /*6b2f0*/  F2FP.SATFINITE.E4M3.F32.PACK_AB_MERGE_C R0, R38, R39, RZ ;  /* 0x000000272600723e */ /* 0x002fe400048070ff */
[----:B--2---:R-:W-:Y:S01]  /*6b300*/  F2FP.SATFINITE.E4M3.F32.PACK_AB_MERGE_C R2, R36, R37, RZ ;  /* 0x000000252402723e */ /* 0x004fe200048070ff */
[----:B------:R0:W-:Y:S04]  /*6b310*/  STL [R1+0x330], R3 ;  /* 0x0003300301007387 */ /* 0x0001e80000100800 */
[----:B------:R1:W-:Y:S04]  /*6b320*/  STL [R1+0x2fc], R2 ;  /* 0x0002fc0201007387 */ /* 0x0003e80000100800 */
[----:B------:R2:W-:Y:S01]  /*6b330*/  STL [R1+0x340], R0 ;  /* 0x0003400001007387 */ /* 0x0005e20000100800 */
[----:B0-----:R-:W-:-:S02]  /*6b340*/  F2FP.SATFINITE.E4M3.F32.PACK_AB_MERGE_C R3, R32, R33, RZ ;  /* 0x000000212003723e */ /* 0x001fc400048070ff */
[----:B-1----:R-:W-:Y:S02]  /*6b350*/  F2FP.SATFINITE.E4M3.F32.PACK_AB_MERGE_C R2, R30, R31, RZ ;  /* 0x0000001f1e02723e */ /* 0x002fe400048070ff */
[----:B--2---:R-:W-:-:S05]  /*6b360*/  F2FP.SATFINITE.E4M3.F32.PACK_AB_MERGE_C R0, R34, R35, RZ ;  /* 0x000000232200723e */ /* 0x004fca00048070ff */
        /* <DEDUP_REMOVED lines=25> */
[----:B------:R-:W-:Y:S04]  /*6b500*/  STL [R1+0x138], R3 ;  /* 0x0001380301007387 */ /* 0x000fe80000100800 */
[----:B------:R-:W2:Y:S01]  /*6b510*/  LDL.LU R50, [R1+0x6c8] ;  /* 0x0006c80001327983 */ /* 0x000ea20000300800 */
[----:B0-----:R-:W-:-:S03]  /*6b520*/  F2FP.SATFINITE.E4M3.F32.PACK_AB_MERGE_C R0, R4, R5, RZ ;  /* 0x000000050400723e */ /* 0x001fc600048070ff */
[----:B------:R-:W-:Y:S04]  /*6b530*/  STL [R1+0x15c], R2 ;  /* 0x00015c0201007387 */ /* 0x000fe80000100800 */
[----:B------:R-:W2:Y:S04]  /*6b540*/  LDL.LU R61, [R1+0x6cc] ;  /* 0x0006cc00013d7983 */ /* 0x000ea80000300800 */
[----:B------:R2:W-:Y:S04]  /*6b550*/  STL [R1+0x134], R0 ;  /* 0x0001340001007387 */ /* 0x0005e80000100800 */
        /* <DEDUP_REMOVED lines=44> */
[----:B--2---:R-:W-:-:S05]  /*6b820*/  F2FP.SATFINITE.E4M3.F32.PACK_AB_MERGE_C R0, R61, R50, RZ ;  /* 0x000000323d00723e */ /* 0x004fca00048070ff */
[----:B------:R0:W-:Y:S01]  /*6b830*/  STL [R1+0x1178], R0 ;  /* 0x0011780001007387 */ /* 0x0001e20000100800 */
[----:B---3--:R-:W-:Y:S02]  /*6b840*/  F2FP.SATFINITE.E4M3.F32.PACK_AB_MERGE_C R3, R47, R60, RZ ;  /* 0x0000003c2f03723e */ /* 0x008fe400048070ff */
[----:B----4-:R-:W-:-:S03]  /*6b850*/  F2FP.SATFINITE.E4M3.F32.PACK_AB_MERGE_C R2, R45, R46, RZ ;  /* 0x0000002e2d02723e */ /* 0x010fc600048070ff */
[----:B------:R1:W-:Y:S04]  /*6b860*/  STL [R1+0x114], R3 ;  /* 0x0001140301007387 */ /* 0x0003e80000100800 */
[----:B------:R2:W-:Y:S01]  /*6b870*/  STL [R1+0x110], R2 ;  /* 0x0001100201007387 */ /* 0x0005e20000100800 */
[----:B0-----:R-:W-:Y:S02]  /*6b880*/  F2FP.SATFINITE.E4M3.F32.PACK_AB_MERGE_C R0, R43, R44, RZ ;  /* 0x0000002c2b00723e */ /* 0x001fe400048070ff */
[----:B------:R-:W-:-:S05]  /*6b890*/  F2FP.SATFINITE.E4M3.F32.PACK_AB_MERGE_C R53, R40, R42, RZ ;  /* 0x0000002a2835723e */ /* 0x000fca00048070ff */
[----:B------:R-:W-:Y:S01]  /*6b8a0*/  STL [R1+0x27a0], R53 ;  /* 0x0027a03501007387 */ /* 0x000fe20000100800 */
[----:B-1----:R-:W-:-:S03]  /*6b8b0*/  F2FP.SATFINITE.E4M3.F32.PACK_AB_MERGE_C R3, R38, R39, RZ ;  /* 0x000000272603723e */ /* 0x002fc600048070ff */
[----:B------:R0:W-:Y:S01]  /*6b8c0*/  STL [R1+0xc4], R0 ;  /* 0x0000c40001007387 */ /* 0x0001e20000100800 */
[----:B--2---:R-:W-:-:S03]  /*6b8d0*/  F2FP.SATFINITE.E4M3.F32.PACK_AB_MERGE_C R2, R36, R37, RZ ;  /* 0x000000252402723e */ /* 0x004fc600048070ff */
[----:B------:R1:W-:Y:S04]  /*6b8e0*/  STL [R1+0xac], R3 ;  /* 0x0000ac0301007387 */ /* 0x0003e80000100800 */
[----:B------:R2:W-:Y:S01]  /*6b8f0*/  STL [R1+0xa0], R2 ;  /* 0x0000a00201007387 */ /* 0x0005e20000100800 */
[----:B0-----:R-:W-:-:S05]  /*6b900*/  F2FP.SATFINITE.E4M3.F32.PACK_AB_MERGE_C R0, R34, R35, RZ ;  /* 0x000000232200723e */ /* 0x001fca00048070ff */
[----:B------:R0:W-:Y:S01]  /*6b910*/  STL [R1+0x88], R0 ;  /* 0x0000880001007387 */ /* 0x0001e20000100800 */
[----:B-1----:R-:W-:Y:S02]  /*6b920*/  F2FP.SATFINITE.E4M3.F32.PACK_AB_MERGE_C R3, R32, R33, RZ ;  /* 0x000000212003723e */ /* 0x002fe400048070ff */
[----:B--2---:R-:W-:-:S03]  /*6b930*/  F2FP.SATFINITE.E4M3.F32.PACK_AB_MERGE_C R2, R30, R31, RZ ;  /* 0x0000001f1e02723e */ /* 0x004fc600048070ff */
[----:B------:R-:W-:Y:S04]  /*6b940*/  STL [R1+0x1170], R3 ;  /* 0x0011700301007387 */ /* 0x000fe80000100800 */
[----:B------:R-:W-:Y:S01]  /*6b950*/  STL [R1+0x74], R2 ;  /* 0x0000740201007387 */ /* 0x000fe20000100800 */
[----:B0-----:R-:W-:Y:S02]  /*6b960*/  F2FP.SATFINITE.E4M3.F32.PACK_AB_MERGE_C R0, R28, R29, RZ ;  /* 0x0000001d1c00723e */ /* 0x001fe400048070ff */
[----:B------:R-:W-:-:S05]  /*6b970*/  F2FP.SATFINITE.E4M3.F32.PACK_AB_MERGE_C R50, R26, R27, RZ ;  /* 0x0000001b1a32723e */ /* 0x000fca00048070ff */
[----:B------:R-:W-:Y:S01]  /*6b980*/  STL [R1+0x27a4], R50 ;  /* 0x0027a43201007387 */ /* 0x000fe20000100800 */
[----:B------:R-:W-:-:S03]  /*6b990*/  F2FP.SATFINITE.E4M3.F32.PACK_AB_MERGE_C R59, R24, R25, RZ ;  /* 0x00000019183b723e */ /* 0x000fc600048070ff */
[----:B------:R0:W-:Y:S01]  /*6b9a0*/  STL [R1+0x70], R0 ;  /* 0x0000700001007387 */ /* 0x0001e20000100800 */
[----:B------:R-:W-:-:S03]  /*6b9b0*/  F2FP.SATFINITE.E4M3.F32.PACK_AB_MERGE_C R55, R22, R23, RZ ;  /* 0x000000171637723e */ /* 0x000fc600048070ff */
[----:B------:R-:W-:Y:S04]  /*6b9c0*/  STL [R1+0x2764], R59 ;  /* 0x0027643b01007387 */ /* 0x000fe80000100800 */
[----:B------:R-:W-:Y:S01]  /*6b9d0*/  STL [R1+0x27a8], R55 ;  /* 0x0027a83701007387 */ /* 0x000fe20000100800 */
[----:B0-----:R-:W-:Y:S02]  /*6b9e0*/  F2FP.SATFINITE.E4M3.F32.PACK_AB_MERGE_C R0, R20, R21, RZ ;  /* 0x000000151400723e */ /* 0x001fe400048070ff */
[----:B------:R-:W-:-:S05]  /*6b9f0*/  F2FP.SATFINITE.E4M3.F32.PACK_AB_MERGE_C R3, R18, R19, RZ ;  /* 0x000000131203723e */ /* 0x000fca00048070ff */
[----:B------:R-:W-:Y:S04]  /*6ba00*/  STL [R1+0x27ac], R3 ;  /* 0x0027ac0301007387 */ /* 0x000fe80000100800 */
[----:B------:R0:W-:Y:S01]  /*6ba10*/  STL [R1+0x5c], R0 ;  /* 0x00005c0001007387 */ /* 0x0001e20000100800 */
[----:B------:R-:W-:Y:S02]  /*6ba20*/  F2FP.SATFINITE.E4M3.F32.PACK_AB_MERGE_C R2, R14, R15, RZ ;  /* 0x0000000f0e02723e */ /* 0x000fe400048070ff */
[----:B0-----:R-:W-:-:S05]  /*6ba30*/  F2FP.SATFINITE.E4M3.F32.PACK_AB_MERGE_C R0, R16, R17, RZ ;  /* 0x000000111000723e */ /* 0x001fca00048070ff */
[----:B------:R0:W-:Y:S04]  /*6ba40*/  STL [R1+0x27b0], R0 ;  /* 0x0027b00001007387 */ /* 0x0001e80000100800 */
[----:B------:R1:W-:Y:S01]  /*6ba50*/  STL [R1+0x27b4], R2 ;  /* 0x0027b40201007387 */ /* 0x0003e20000100800 */
[----:B0-----:R-:W-:Y:S02]  /*6ba60*/  F2FP.SATFINITE.E4M3.F32.PACK_AB_MERGE_C R0, R10, R11, RZ ;  /* 0x0000000b0a00723e */ /* 0x001fe400048070ff */
[----:B-1----:R-:W-:Y:S02]  /*6ba70*/  F2FP.SATFINITE.E4M3.F32.PACK_AB_MERGE_C R2, R12, R13, RZ ;  /* 0x0000000d0c02723e */ /* 0x002fe400048070ff */
[----:B------:R-:W-:-:S03]  /*6ba80*/  F2FP.SATFINITE.E4M3.F32.PACK_AB_MERGE_C R59, R8, R9, RZ ;  /* 0x00000009083b723e */ /* 0x000fc600048070ff */
[----:B------:R0:W-:Y:S04]  /*6ba90*/  STL [R1+0x12b4], R2 ;  /* 0x0012b40201007387 */ /* 0x0001e80000100800 */
[----:B------:R1:W-:Y:S01]  /*6baa0*/  STL [R1+0x2768], R59 ;  /* 0x0027683b01007387 */ /* 0x0003e20000100800 */
[----:B0-----:R-:W-:-:S03]  /*6bab0*/  F2FP.SATFINITE.E4M3.F32.PACK_AB_MERGE_C R2, R6, R7, RZ ;  /* 0x000000070602723e */ /* 0x001fc600048070ff */
[----:B------:R-:W-:Y:S04]  /*6bac0*/  STL [R1+0x17c], R0 ;  /* 0x00017c0001007387 */ /* 0x000fe80000100800 */
[----:B-1----:R-:W2:Y:S04]  /*6bad0*/  LDL.LU R59, [R1+0x624] ;  /* 0x00062400013b7983 */ /* 0x002ea80000300800 */
[----:B------:R0:W-:Y:S04]  /*6bae0*/  STL [R1+0x1f0], R2 ;  /* 0x0001f00201007387 */ /* 0x0001e80000100800 */
[----:B0-----:R-:W3:Y:S01]  /*6baf0*/  LDL.LU R2, [R1+0x628] ;  /* 0x0006280001027983 */ /* 0x001ee20000300800 */
[----:B------:R-:W-:-:S05]  /*6bb00*/  F2FP.SATFINITE.E4M3.F32.PACK_AB_MERGE_C R0, R4, R5, RZ ;  /* 0x000000050400723e */ /* 0x000fca00048070ff */
[----:B------:R-:W-:Y:S04]  /*6bb10*/  STL [R1+0x1d8], R0 ;  /* 0x0001d80001007387 */ /* 0x000fe80000100800 */
[----:B---3--:R0:W-:Y:S04]  /*6bb20*/  STL [R1+0x2808], R2 ;  /* 0x0028080201007387 */ /* 0x0081e80000100800 */
[----:B0-----:R-:W2:Y:S04]  /*6bb30*/  LDL.LU R2, [R1+0x620] ;  /* 0x0006200001027983 */ /* 0x001ea80000300800 */
        /* <DEDUP_REMOVED lines=59> */
[----:B--2---:R-:W-:-:S03]  /*6bef0*/  F2FP.SATFINITE.E4M3.F32.PACK_AB_MERGE_C R59, R59, R2, RZ ;  /* 0x000000023b3b723e */ /* 0x004fc600048070ff */
[----:B------:R-:W3:Y:S04]  /*6bf00*/  LDL.LU R2, [R1+0x2808] ;  /* 0x0028080001027983 */ /* 0x000ee80000300800 */
[----:B------:R3:W-:Y:S02]  /*6bf10*/  STL [R1+0x220], R59 ;  /* 0x0002203b01007387 */ /* 0x0007e40000100800 */
[----:B---3--:R-:W-:Y:S02]  /*6bf20*/  F2FP.SATFINITE.E4M3.F32.PACK_AB_MERGE_C R59, R0, R2, RZ ;  /* 0x00000002003b723e */ /* 0x008fe400048070ff */
[----:B----4-:R-:W-:Y:S02]  /*6bf30*/  F2FP.SATFINITE.E4M3.F32.PACK_AB_MERGE_C R2, R55, R3, RZ ;  /* 0x000000033702723e */ /* 0x010fe400048070ff */
[----:B------:R-:W-:Y:S01]  /*6bf40*/  F2FP.SATFINITE.E4M3.F32.PACK_AB_MERGE_C R0, R53, R50, RZ ;  /* 0x000000323500723e */ /* 0x000fe200048070ff */
[----:B------:R-:W-:Y:S01]  /*6bf50*/  STL [R1+0x1fc], R59 ;  /* 0x0001fc3b01007387 */ /* 0x000fe20000100800 */
[----:B------:R-:W-:-:S03]  /*6bf60*/  F2FP.SATFINITE.E4M3.F32.PACK_AB_MERGE_C R3, R49, R41, RZ ;  /* 0x000000293103723e */ /* 0x000fc600048070ff */
        /* <DEDUP_REMOVED lines=51> */
[----:B------:R-:W-:Y:S01]  /*6c2a0*/  STL [R1+0xb0], R3 ;  /* 0x0000b00301007387 */ /* 0x000fe20000100800 */
[----:B-1----:R-:W-:-:S03]  /*6c2b0*/  F2FP.SATFINITE.E4M3.F32.PACK_AB_MERGE_C R0, R4, R5, RZ ;  /* 0x000000050400723e */ /* 0x002fc600048070ff */
[----:B------:R-:W2:Y:S04]  /*6c2c0*/  LDL.LU R46, [R1+0x538] ;  /* 0x00053800012e7983 */ /* 0x000ea80000300800 */
        /* <DEDUP_REMOVED lines=43> */
[----:B--2---:R-:W-:-:S02]  /*6c580*/  F2FP.SATFINITE.E4M3.F32.PACK_AB_MERGE_C R0, R45, R46, RZ ;  /* 0x0000002e2d00723e */ /* 0x004fc400048070ff */
[----:B---3--:R-:W-:-:S05]  /*6c590*/  F2FP.SATFINITE.E4M3.F32.PACK_AB_MERGE_C R58, R43, R44, RZ ;  /* 0x0000002c2b3a723e */ /* 0x008fca00048070ff */
[----:B------:R4:W-:Y:S04]  /*6c5a0*/  STL [R1+0x276c], R58 ;  /* 0x00276c3a01007387 */ /* 0x0009e80000100800 */
[----:B------:R0:W-:Y:S01]  /*6c5b0*/  STL [R1+0x84], R0 ;  /* 0x0000840001007387 */ /* 0x0001e20000100800 */
[----:B----4-:R-:W-:Y:S02]  /*6c5c0*/  F2FP.SATFINITE.E4M3.F32.PACK_AB_MERGE_C R58, R38, R39, RZ ;  /* 0x00000027263a723e */ /* 0x010fe400048070ff */
[----:B0-----:R-:W-:-:S03]  /*6c5d0*/  F2FP.SATFINITE.E4M3.F32.PACK_AB_MERGE_C R0, R40, R42, RZ ;  /* 0x0000002a2800723e */ /* 0x001fc600048070ff */
[----:B------:R-:W-:Y:S01]  /*6c5e0*/  STL [R1+0x2770], R58 ;  /* 0x0027703a01007387 */ /* 0x000fe20000100800 */
[----:B------:R-:W-:-:S03]  /*6c5f0*/  F2FP.SATFINITE.E4M3.F32.PACK_AB_MERGE_C R59, R36, R37, RZ ;  /* 0x00000025243b723e */ /* 0x000fc600048070ff */
[----:B------:R0:W-:Y:S04]  /*6c600*/  STL [R1+0x7c], R0 ;  /* 0x00007c0001007387 */ /* 0x0001e80000100800 */
[----:B------:R1:W-:Y:S01]  /*6c610*/  STL [R1+0x2774], R59 ;  /* 0x0027743b01007387 */ /* 0x0003e20000100800 */
[----:B0-----:R-:W-:Y:S02]  /*6c620*/  F2FP.SATFINITE.E4M3.F32.PACK_AB_MERGE_C R0, R34, R35, RZ ;  /* 0x000000232200723e */ /* 0x001fe400048070ff */
[----:B------:R-:W-:-:S05]  /*6c630*/  F2FP.SATFINITE.E4M3.F32.PACK_AB_MERGE_C R58, R32, R33, RZ ;  /* 0x00000021203a723e */ /* 0x000fca00048070ff */
[----:B------:R-:W-:Y:S04]  /*6c640*/  STL [R1+0x2778], R58 ;  /* 0x0027783a01007387 */ /* 0x000fe80000100800 */
[----:B------:R0:W-:Y:S01]  /*6c650*/  STL [R1+0x68], R0 ;  /* 0x0000680001007387 */ /* 0x0001e20000100800 */
[----:B-1----:R-:W-:Y:S02]  /*6c660*/  F2FP.SATFINITE.E4M3.F32.PACK_AB_MERGE_C R59, R28, R29, RZ ;  /* 0x0000001d1c3b723e */ /* 0x002fe400048070ff */
[----:B0-----:R-:W-:-:S03]  /*6c670*/  F2FP.SATFINITE.E4M3.F32.PACK_AB_MERGE_C R0, R30, R31, RZ ;  /* 0x0000001f1e00723e */ /* 0x001fc600048070ff */
[----:B------:R-:W-:Y:S04]  /*6c680*/  STL [R1+0x277c], R59 ;  /* 0x00277c3b01007387 */ /* 0x000fe80000100800 */
[----:B------:R0:W-:Y:S01]  /*6c690*/  STL [R1+0x60], R0 ;  /* 0x0000600001007387 */ /* 0x0001e20000100800 */
[----:B------:R-:W-:Y:S02]  /*6c6a0*/  F2FP.SATFINITE.E4M3.F32.PACK_AB_MERGE_C R58, R24, R25, RZ ;  /* 0x00000019183a723e */ /* 0x000fe400048070ff */
[----:B0-----:R-:W-:-:S03]  /*6c6b0*/  F2FP.SATFINITE.E4M3.F32.PACK_AB_MERGE_C R0, R26, R27, RZ ;  /* 0x0000001b1a00723e */ /* 0x001fc600048070ff */
[----:B------:R0:W-:Y:S04]  /*6c6c0*/  STL [R1+0x2780], R58 ;  /* 0x0027803a01007387 */ /* 0x0001e80000100800 */
[----:B------:R1:W-:Y:S01]  /*6c6d0*/  STL [R1+0x54], R0 ;  /* 0x0000540001007387 */ /* 0x0003e20000100800 */
[----:B0-----:R-:W-:Y:S02]  /*6c6e0*/  F2FP.SATFINITE.E4M3.F32.PACK_AB_MERGE_C R58, R20, R21, RZ ;  /* 0x00000015143a723e */ /* 0x001fe400048070ff */
[----:B-1----:R-:W-:-:S03]  /*6c6f0*/  F2FP.SATFINITE.E4M3.F32.PACK_AB_MERGE_C R0, R22, R23, RZ ;  /* 0x000000171600723e */ /* 0x002fc600048070ff */
[----:B------:R-:W-:Y:S04]  /*6c700*/  STL [R1+0x2784], R58 ;  /* 0x0027843a01007387 */ /* 0x000fe80000100800 */
[----:B------:R0:W-:Y:S01]  /*6c710*/  STL [R1+0x4c], R0 ;  /* 0x00004c0001007387 */ /* 0x0001e20000100800 */
[----:B------:R-:W-:Y:S02]  /*6c720*/  F2FP.SATFINITE.E4M3.F32.PACK_AB_MERGE_C R59, R16, R17, RZ ;  /* 0x00000011103b723e */ /* 0x000fe400048070ff */
[----:B0-----:R-:W-:-:S03]  /*6c730*/  F2FP.SATFINITE.E4M3.F32.PACK_AB_MERGE_C R0, R18, R19, RZ ;  /* 0x000000131200723e */ /* 0x001fc600048070ff */
        /* <DEDUP_REMOVED lines=9> */
[----:B------:R0:W-:Y:S04]  /*6c7d0*/  STL [R1+0x20], R0 ;  /* 0x0000200001007387 */ /* 0x0001e80000100800 */
[----:B------:R-:W2:Y:S01]  /*6c7e0*/  LDL.LU R35, [R1+0x480] ;  /* 0x0004800001237983 */ /* 0x000ea20000300800 */
[----:B0-----:R-:W-:-:S05]  /*6c7f0*/  F2FP.SATFINITE.E4M3.F32.PACK_AB_MERGE_C R0, R6, R7, RZ ;  /* 0x000000070600723e */ /* 0x001fca00048070ff */
[----:B------:R2:W-:Y:S04]  /*6c800*/  STL [R1+0x18], R0 ;  /* 0x0000180001007387 */ /* 0x0005e80000100800 */
[----:B------:R-:W2:Y:S04]  /*6c810*/  LDL.LU R34, [R1+0x484] ;  /* 0x0004840001227983 */ /* 0x000ea80000300800 */
        /* <DEDUP_REMOVED lines=28> */
[----:B------:R-:W-:-:S03]  /*6c9e0*/  F2FP.SATFINITE.E4M3.F32.PACK_AB_MERGE_C R58, R4, R5, RZ ;  /* 0x00000005043a723e */ /* 0x000fc600048070ff */
[----:B------:R-:W4:Y:S04]  /*6c9f0*/  LDL.LU R5, [R1+0x3e8] ;  /* 0x0003e80001057983 */ /* 0x000f280000300800 */
[----:B------:R-:W4:Y:S04]  /*6ca00*/  LDL.LU R4, [R1+0x3ec] ;  /* 0x0003ec0001047983 */ /* 0x000f280000300800 */
[----:B------:R0:W-:Y:S01]  /*6ca10*/  STL [R1+0x2794], R58 ;  /* 0x0027943a01007387 */ /* 0x0001e20000100800 */
[----:B--2---:R-:W-:Y:S02]  /*6ca20*/  F2FP.SATFINITE.E4M3.F32.PACK_AB_MERGE_C R0, R34, R35, RZ ;  /* 0x000000232200723e */ /* 0x004fe400048070ff */
[----:B---3--:R-:W-:-:S05]  /*6ca30*/  F2FP.SATFINITE.E4M3.F32.PACK_AB_MERGE_C R54, R32, R33, RZ ;  /* 0x000000212036723e */ /* 0x008fca00048070ff */
[----:B------:R-:W-:Y:S01]  /*6ca40*/  STL [R1+0x27b8], R54 ;  /* 0x0027b83601007387 */ /* 0x000fe20000100800 */
[----:B----4-:R-:W-:-:S03]  /*6ca50*/  F2FP.SATFINITE.E4M3.F32.PACK_AB_MERGE_C R47, R30, R31, RZ ;  /* 0x0000001f1e2f723e */ /* 0x010fc600048070ff */
[----:B------:R-:W-:Y:S01]  /*6ca60*/  STL [R1+0x10], R0 ;  /* 0x0000100001007387 */ /* 0x000fe20000100800 */
[----:B------:R-:W-:-:S03]  /*6ca70*/  F2FP.SATFINITE.E4M3.F32.PACK_AB_MERGE_C R52, R28, R29, RZ ;  /* 0x0000001d1c34723e */ /* 0x000fc600048070ff */
[----:B------:R-:W-:Y:S01]  /*6ca80*/  STL [R1+0x27bc], R47 ;  /* 0x0027bc2f01007387 */ /* 0x000fe20000100800 */
[----:B------:R-:W-:-:S03]  /*6ca90*/  F2FP.SATFINITE.E4M3.F32.PACK_AB_MERGE_C R59, R26, R27, RZ ;  /* 0x0000001b1a3b723e */ /* 0x000fc600048070ff */
[----:B------:R-:W-:Y:S01]  /*6caa0*/  STL [R1+0x27c0], R52 ;  /* 0x0027c03401007387 */ /* 0x000fe20000100800 */
[----:B------:R-:W-:-:S03]  /*6cab0*/  F2FP.SATFINITE.E4M3.F32.PACK_AB_MERGE_C R45, R24, R25, RZ ;  /* 0x00000019182d723e */ /* 0x000fc600048070ff */
[----:B------:R-:W-:Y:S01]  /*6cac0*/  STL [R1+0x27c4], R59 ;  /* 0x0027c43b01007387 */ /* 0x000fe20000100800 */
[----:B0-----:R-:W-:-:S03]  /*6cad0*/  F2FP.SATFINITE.E4M3.F32.PACK_AB_MERGE_C R58, R22, R23, RZ ;  /* 0x00000017163a723e */ /* 0x001fc600048070ff */
[----:B------:R-:W-:Y:S01]  /*6cae0*/  STL [R1+0x27c8], R45 ;  /* 0x0027c82d01007387 */ /* 0x000fe20000100800 */
[----:B------:R-:W-:-:S03]  /*6caf0*/  F2FP.SATFINITE.E4M3.F32.PACK_AB_MERGE_C R36, R20, R21, RZ ;  /* 0x000000151424723e */ /* 0x000fc600048070ff */
        /* <DEDUP_REMOVED lines=8> */
[----:B------:R0:W-:Y:S01]  /*6cb80*/  STL [R1+0x27dc], R46 ;  /* 0x0027dc2e01007387 */ /* 0x0001e20000100800 */
[----:B------:R-:W-:-:S03]  /*6cb90*/  F2FP.SATFINITE.E4M3.F32.PACK_AB_MERGE_C R32, R10, R11, RZ ;  /* 0x0000000b0a20723e */ /* 0x000fc600048070ff */
[----:B------:R-:W-:Y:S01]  /*6cba0*/  STL [R1+0x27e0], R34 ;  /* 0x0027e02201007387 */ /* 0x000fe20000100800 */
[----:B------:R-:W-:-:S03]  /*6cbb0*/  F2FP.SATFINITE.E4M3.F32.PACK_AB_MERGE_C R28, R8, R9, RZ ;  /* 0x00000009081c723e */ /* 0x000fc600048070ff */
[----:B------:R-:W-:Y:S01]  /*6cbc0*/  STL [R1+0x27e4], R32 ;  /* 0x0027e42001007387 */ /* 0x000fe20000100800 */
[----:B------:R-:W-:-:S03]  /*6cbd0*/  F2FP.SATFINITE.E4M3.F32.PACK_AB_MERGE_C R26, R6, R7, RZ ;  /* 0x00000007061a723e */ /* 0x000fc600048070ff */
[----:B------:R-:W-:Y:S04]  /*6cbe0*/  STL [R1+0x27e8], R28 ;  /* 0x0027e81c01007387 */ /* 0x000fe80000100800 */
[----:B------:R1:W-:Y:S04]  /*6cbf0*/  STL [R1+0x27ec], R26 ;  /* 0x0027ec1a01007387 */ /* 0x0003e80000100800 */
[----:B0-----:R-:W2:Y:S04]  /*6cc00*/  LDL.LU R46, [R1+0x3c0] ;  /* 0x0003c000012e7983 */ /* 0x001ea80000300800 */
[----:B------:R-:W2:Y:S04]  /*6cc10*/  LDL.LU R33, [R1+0x3c4] ;  /* 0x0003c40001217983 */ /* 0x000ea80000300800 */
[----:B------:R-:W3:Y:S04]  /*6cc20*/  LDL.LU R60, [R1+0x3c8] ;  /* 0x0003c800013c7983 */ /* 0x000ee80000300800 */
[----:B------:R-:W3:Y:S04]  /*6cc30*/  LDL.LU R30, [R1+0x3cc] ;  /* 0x0003cc00011e7983 */ /* 0x000ee80000300800 */
[----:B------:R-:W1:Y:S04]  /*6cc40*/  LDL.LU R61, [R1+0x3a0] ;  /* 0x0003a000013d7983 */ /* 0x000e680000300800 */
[----:B------:R-:W1:Y:S04]  /*6cc50*/  LDL.LU R36, [R1+0x3a4] ;  /* 0x0003a40001247983 */ /* 0x000e680000300800 */
        /* <DEDUP_REMOVED lines=49> */
[----:B------:R-:W4:Y:S04]  /*6cf70*/  LDL.LU R5, [R1+0x218] ;  /* 0x0002180001057983 */ /* 0x000f280000300800 */
[----:B------:R-:W4:Y:S04]  /*6cf80*/  LDL.LU R4, [R1+0x21c] ;  /* 0x00021c0001047983 */ /* 0x000f280000300800 */
[----:B------:R4:W-:Y:S01]  /*6cf90*/  STL [R1+0x27f0], R25 ;  /* 0x0027f01901007387 */ /* 0x0009e20000100800 */
[----:B--2---:R-:W-:-:S02]  /*6cfa0*/  F2FP.SATFINITE.E4M3.F32.PACK_AB_MERGE_C R33, R33, R46, RZ ;  /* 0x0000002e2121723e */ /* 0x004fc400048070ff */
[----:B---3--:R-:W-:-:S03]  /*6cfb0*/  F2FP.SATFINITE.E4M3.F32.PACK_AB_MERGE_C R30, R30, R60, RZ ;  /* 0x0000003c1e1e723e */ /* 0x008fc600048070ff */
[----:B------:R-:W-:Y:S01]  /*6cfc0*/  STL [R1+0x27f4], R33 ;  /* 0x0027f42101007387 */ /* 0x000fe20000100800 */
[----:B-1----:R-:W-:-:S03]  /*6cfd0*/  F2FP.SATFINITE.E4M3.F32.PACK_AB_MERGE_C R26, R36, R61, RZ ;  /* 0x0000003d241a723e */ /* 0x002fc600048070ff */
[----:B------:R-:W-:Y:S01]  /*6cfe0*/  STL [R1+0x27f8], R30 ;  /* 0x0027f81e01007387 */ /* 0x000fe20000100800 */
[----:B----4-:R-:W-:-:S03]  /*6cff0*/  F2FP.SATFINITE.E4M3.F32.PACK_AB_MERGE_C R25, R45, R58, RZ ;  /* 0x0000003a2d19723e */ /* 0x010fc600048070ff */
[----:B------:R0:W-:Y:S04]  /*6d000*/  STL [R1+0x98], R26 ;  /* 0x0000981a01007387 */ /* 0x0001e80000100800 */
[----:B------:R1:W-:Y:S01]  /*6d010*/  STL [R1+0x9c], R25 ;  /* 0x00009c1901007387 */ /* 0x0003e20000100800 */
[----:B------:R-:W-:Y:S02]  /*6d020*/  F2FP.SATFINITE.E4M3.F32.PACK_AB_MERGE_C R28, R52, R59, RZ ;  /* 0x0000003b341c723e */ /* 0x000fe400048070ff */
[----:B0-----:R-:W-:-:S03]  /*6d030*/  F2FP.SATFINITE.E4M3.F32.PACK_AB_MERGE_C R26, R54, R47, RZ ;  /* 0x0000002f361a723e */ /* 0x001fc600048070ff */
[----:B------:R-:W-:Y:S01]  /*6d040*/  STL [R1+0x1f8], R28 ;  /* 0x0001f81c01007387 */ /* 0x000fe20000100800 */
[----:B-1----:R-:W-:-:S03]  /*6d050*/  F2FP.SATFINITE.E4M3.F32.PACK_AB_MERGE_C R25, R0, R2, RZ ;  /* 0x000000020019723e */ /* 0x002fc600048070ff */
[----:B------:R-:W-:Y:S01]  /*6d060*/  STL [R1+0x170], R26 ;  /* 0x0001701a01007387 */ /* 0x000fe20000100800 */
[----:B------:R-:W-:-:S03]  /*6d070*/  F2FP.SATFINITE.E4M3.F32.PACK_AB_MERGE_C R2, R55, R3, RZ ;  /* 0x000000033702723e */ /* 0x000fc600048070ff */
[----:B------:R-:W-:Y:S04]  /*6d080*/  STL [R1+0x29c], R25 ;  /* 0x00029c1901007387 */ /* 0x000fe80000100800 */
[----:B------:R0:W-:Y:S01]  /*6d090*/  STL [R1+0x318], R2 ;  /* 0x0003180201007387 */ /* 0x0001e20000100800 */
[----:B------:R-:W-:-:S05]  /*6d0a0*/  F2FP.SATFINITE.E4M3.F32.PACK_AB_MERGE_C R0, R53, R50, RZ ;  /* 0x000000323500723e */ /* 0x000fca00048070ff */
        /* <DEDUP_REMOVED lines=16> */
[----:B------:R-:W-:Y:S01]  /*6d1b0*/  STL [R1+0xa8], R2 ;  /* 0x0000a80201007387 */ /* 0x000fe20000100800 */
[----:B-1----:R-:W-:Y:S02]  /*6d1c0*/  F2FP.SATFINITE.E4M3.F32.PACK_AB_MERGE_C R0, R24, R27, RZ ;  /* 0x0000001b1800723e */ /* 0x002fe400048070ff */
[----:B------:R-:W-:-:S05]  /*6d1d0*/  F2FP.SATFINITE.E4M3.F32.PACK_AB_MERGE_C R22, R22, R23, RZ ;  /* 0x000000171616723e */ /* 0x000fca00048070ff */
[----:B------:R-:W-:Y:S01]  /*6d1e0*/  STL [R1+0x27fc], R22 ;  /* 0x0027fc1601007387 */ /* 0x000fe20000100800 */
[----:B------:R-:W-:-:S03]  /*6d1f0*/  F2FP.SATFINITE.E4M3.F32.PACK_AB_MERGE_C R24, R20, R21, RZ ;  /* 0x000000151418723e */ /* 0x000fc600048070ff */
[----:B------:R0:W-:Y:S01]  /*6d200*/  STL [R1+0x2c0], R0 ;  /* 0x0002c00001007387 */ /* 0x0001e20000100800 */
[----:B------:R-:W-:-:S03]  /*6d210*/  F2FP.SATFINITE.E4M3.F32.PACK_AB_MERGE_C R20, R18, R19, RZ ;  /* 0x000000131214723e */ /* 0x000fc600048070ff */
[----:B------:R-:W-:Y:S01]  /*6d220*/  STL [R1+0x2800], R24 ;  /* 0x0028001801007387 */ /* 0x000fe20000100800 */
[----:B0-----:R-:W-:-:S03]  /*6d230*/  F2FP.SATFINITE.E4M3.F32.PACK_AB_MERGE_C R0, R16, R17, RZ ;  /* 0x000000111000723e */ /* 0x001fc600048070ff */
[----:B------:R-:W-:Y:S04]  /*6d240*/  STL [R1+0x2804], R20 ;  /* 0x0028041401007387 */ /* 0x000fe80000100800 */
[----:B------:R0:W-:Y:S01]  /*6d250*/  STL [R1+0x280], R0 ;  /* 0x0002800001007387 */ /* 0x0001e20000100800 */
[----:B------:R-:W-:Y:S02]  /*6d260*/  F2FP.SATFINITE.E4M3.F32.PACK_AB_MERGE_C R18, R14, R15, RZ ;  /* 0x0000000f0e12723e */ /* 0x000fe400048070ff */
[----:B------:R-:W-:Y:S02]  /*6d270*/  F2FP.SATFINITE.E4M3.F32.PACK_AB_MERGE_C R16, R10, R11, RZ ;  /* 0x0000000b0a10723e */ /* 0x000fe400048070ff */
[----:B0-----:R-:W-:-:S05]  /*6d280*/  F2FP.SATFINITE.E4M3.F32.PACK_AB_MERGE_C R0, R8, R9, RZ ;  /* 0x000000090800723e */ /* 0x001fca00048070ff */
[----:B------:R0:W-:Y:S04]  /*6d290*/  STL [R1+0x264], R0 ;  /* 0x0002640001007387 */ /* 0x0001e80000100800 */
[----:B------:R-:W2:Y:S04]  /*6d2a0*/  LDL.LU R20, [R1+0x1e0] ;  /* 0x0001e00001147983 */ /* 0x000ea80000300800 */
[----:B------:R-:W2:Y:S04]  /*6d2b0*/  LDL.LU R10, [R1+0x1e4] ;  /* 0x0001e400010a7983 */ /* 0x000ea80000300800 */
[----:B------:R-:W3:Y:S04]  /*6d2c0*/  LDL.LU R24, [R1+0x1e8] ;  /* 0x0001e80001187983 */ /* 0x000ee80000300800 */
[----:B------:R-:W3:Y:S04]  /*6d2d0*/  LDL.LU R22, [R1+0x1ec] ;  /* 0x0001ec0001167983 */ /* 0x000ee80000300800 */
[----:B------:R-:W4:Y:S01]  /*6d2e0*/  LDL.LU R30, [R1+0x1c0] ;  /* 0x0001c000011e7983 */ /* 0x000f220000300800 */
[----:B------:R-:W-:-:S03]  /*6d2f0*/  F2FP.SATFINITE.E4M3.F32.PACK_AB_MERGE_C R14, R6, R7, RZ ;  /* 0x00000007060e723e */ /* 0x000fc600048070ff */
[----:B------:R-:W4:Y:S04]  /*6d300*/  LDL.LU R9, [R1+0x1c4] ;  /* 0x0001c40001097983 */ /* 0x000f280000300800 */
[----:B------:R-:W4:Y:S04]  /*6d310*/  LDL.LU R33, [R1+0x1c8] ;  /* 0x0001c80001217983 */ /* 0x000f280000300800 */
[----:B------:R-:W4:Y:S01]  /*6d320*/  LDL.LU R8, [R1+0x1cc] ;  /* 0x0001cc0001087983 */ /* 0x000f220000300800 */
[----:B------:R-:W-:-:S03]  /*6d330*/  F2FP.SATFINITE.E4M3.F32.PACK_AB_MERGE_C R17, R12, R13, RZ ;  /* 0x0000000d0c11723e */ /* 0x000fc600048070ff */
[----:B------:R-:W4:Y:S01]  /*6d340*/  LDL.LU R25, [R1+0x1a0] ;  /* 0x0001a00001197983 */ /* 0x000f220000300800 */
[----:B------:R-:W-:-:S03]  /*6d350*/  F2FP.SATFINITE.E4M3.F32.PACK_AB_MERGE_C R12, R4, R5, RZ ;  /* 0x00000005040c723e */ /* 0x000fc600048070ff */
        /* <DEDUP_REMOVED lines=48> */
[----:B------:R-:W2:Y:S01]  /*6d660*/  LDL.LU R20, [R1+0x2804] ;  /* 0x0028040001147983 */ /* 0x000ea20000300800 */
[----:B---3--:R-:W-:-:S03]  /*6d670*/  F2FP.SATFINITE.E4M3.F32.PACK_AB_MERGE_C R22, R22, R24, RZ ;  /* 0x000000181616723e */ /* 0x008fc600048070ff */
[----:B------:R-:W3:Y:S04]  /*6d680*/  LDL.LU R24, [R1+0x2800] ;  /* 0x0028000001187983 */ /* 0x000ee80000300800 */
[----:B------:R0:W-:Y:S01]  /*6d690*/  STL [R1+0x260], R22 ;  /* 0x0002601601007387 */ /* 0x0001e20000100800 */
[----:B----4-:R-:W-:-:S03]  /*6d6a0*/  F2FP.SATFINITE.E4M3.F32.PACK_AB_MERGE_C R9, R9, R30, RZ ;  /* 0x0000001e0909723e */ /* 0x010fc600048070ff */
[----:B0-----:R-:W4:Y:S01]  /*6d6b0*/  LDL.LU R22, [R1+0x27fc] ;  /* 0x0027fc0001167983 */ /* 0x001f220000300800 */
[----:B------:R-:W-:-:S03]  /*6d6c0*/  F2FP.SATFINITE.E4M3.F32.PACK_AB_MERGE_C R8, R8, R33, RZ ;  /* 0x000000210808723e */ /* 0x000fc600048070ff */
[----:B------:R-:W3:Y:S04]  /*6d6d0*/  LDL.LU R30, [R1+0x27f8] ;  /* 0x0027f800011e7983 */ /* 0x000ee80000300800 */
[----:B------:R-:W4:Y:S01]  /*6d6e0*/  LDL.LU R33, [R1+0x27f4] ;  /* 0x0027f40001217983 */ /* 0x000f220000300800 */
[----:B------:R-:W-:-:S03]  /*6d6f0*/  F2FP.SATFINITE.E4M3.F32.PACK_AB_MERGE_C R6, R6, R25, RZ ;  /* 0x000000190606723e */ /* 0x000fc600048070ff */
[----:B------:R-:W2:Y:S01]  /*6d700*/  LDL.LU R25, [R1+0x27f0] ;  /* 0x0027f00001197983 */ /* 0x000ea20000300800 */
[----:B------:R-:W-:-:S03]  /*6d710*/  F2FP.SATFINITE.E4M3.F32.PACK_AB_MERGE_C R49, R49, R26, RZ ;  /* 0x0000001a3131723e */ /* 0x000fc600048070ff */
[----:B------:R-:W3:Y:S01]  /*6d720*/  LDL.LU R26, [R1+0x27ec] ;  /* 0x0027ec00011a7983 */ /* 0x000ee20000300800 */
[----:B------:R-:W-:-:S03]  /*6d730*/  F2FP.SATFINITE.E4M3.F32.PACK_AB_MERGE_C R4, R4, R28, RZ ;  /* 0x0000001c0404723e */ /* 0x000fc600048070ff */
        /* <DEDUP_REMOVED lines=12> */
[----:B------:R-:W2:Y:S01]  /*6d800*/  LDL.LU R61, [R1+0x27d4] ;  /* 0x0027d400013d7983 */ /* 0x000ea20000300800 */
[----:B------:R-:W-:-:S03]  /*6d810*/  F2FP.SATFINITE.E4M3.F32.PACK_AB_MERGE_C R58, R58, R36, RZ ;  /* 0x000000243a3a723e */ /* 0x000fc600048070ff */
[----:B------:R-:W3:Y:S04]  /*6d820*/  LDL.LU R36, [R1+0x27d0] ;  /* 0x0027d00001247983 */ /* 0x000ee80000300800 */
[----:B------:R0:W-:Y:S01]  /*6d830*/  STL [R1+0x1160], R58 ;  /* 0x0011603a01007387 */ /* 0x0001e20000100800 */
[----:B------:R-:W-:-:S03]  /*6d840*/  F2FP.SATFINITE.E4M3.F32.PACK_AB_MERGE_C R19, R19, R45, RZ ;  /* 0x0000002d1313723e */ /* 0x000fc600048070ff */
[----:B0-----:R-:W2:Y:S01]  /*6d850*/  LDL.LU R58, [R1+0x27cc] ;  /* 0x0027cc00013a7983 */ /* 0x001ea20000300800 */
[----:B------:R-:W-:-:S03]  /*6d860*/  F2FP.SATFINITE.E4M3.F32.PACK_AB_MERGE_C R21, R21, R59, RZ ;  /* 0x0000003b1515723e */ /* 0x000fc600048070ff */
[----:B------:R-:W2:Y:S04]  /*6d870*/  LDL.LU R45, [R1+0x27c8] ;  /* 0x0027c800012d7983 */ /* 0x000ea80000300800 */
[----:B------:R-:W2:Y:S01]  /*6d880*/  LDL.LU R59, [R1+0x27c4] ;  /* 0x0027c400013b7983 */ /* 0x000ea20000300800 */
[----:B------:R-:W-:-:S03]  /*6d890*/  F2FP.SATFINITE.E4M3.F32.PACK_AB_MERGE_C R23, R23, R52, RZ ;  /* 0x000000341717723e */ /* 0x000fc600048070ff */
        /* <DEDUP_REMOVED lines=18> */
[----:B------:R-:W2:Y:S04]  /*6d9c0*/  LDL.LU R41, [R1+0x279c] ;  /* 0x00279c0001297983 */ /* 0x000ea80000300800 */
[----:B------:R4:W-:Y:S01]  /*6d9d0*/  STL [R1+0x1230], R40 ;  /* 0x0012302801007387 */ /* 0x0009e20000100800 */
[----:B------:R-:W-:-:S05]  /*6d9e0*/  F2FP.SATFINITE.E4M3.F32.PACK_AB_MERGE_C R42, R42, R43, RZ ;  /* 0x0000002b2a2a723e */ /* 0x000fca00048070ff */
[----:B------:R0:W-:Y:S01]  /*6d9f0*/  STL [R1+0x1228], R42 ;  /* 0x0012282a01007387 */ /* 0x0001e20000100800 */
[C---:B----4-:R-:W-:Y:S02]  /*6da00*/  VIADD R40, R51.reuse, 0x58 ;  /* 0x0000005833287836 */ /* 0x050fe40000000000 */
[C---:B0-----:R-:W-:Y:S02]  /*6da10*/  VIADD R42, R51.reuse, 0x57 ;  /* 0x00000057332a7836 */ /* 0x041fe40000000000 */
[----:B------:R-:W-:Y:S01]  /*6da20*/  VIADD R43, R51, 0x56 ;  /* 0x00000056332b7836 */ /* 0x000fe20000000000 */
[----:B------:R-:W-:Y:S01]  /*6da30*/  ISETP.GE.AND P2, PT, R40, UR4, PT ;  /* 0x0000000428007c0c */ /* 0x000fe2000bf46270 */
[----:B------:R-:W-:Y:S01]  /*6da40*/  ULDC UR4, c[0x0][0x22c] ;  /* 0x00008b0000047ab9 */ /* 0x000fe20000000800 */
[----:B------:R-:W-:Y:S01]  /*6da50*/  ISETP.GE.AND P1, PT, R42, UR5, PT ;  /* 0x000000052a007c0c */ /* 0x000fe2000bf26270 */
[----:B------:R-:W-:Y:S01]  /*6da60*/  ULDC UR5, c[0x0][0x248] ;  /* 0x0000920000057ab9 */ /* 0x000fe20000000800 */
[----:B------:R-:W4:Y:S01]  /*6da70*/  LDL.LU R42, [R1+0x8c] ;  /* 0x00008c00012a7983 */ /* 0x000f220000300800 */
[----:B------:R-:W-:Y:S01]  /*6da80*/  ISETP.GE.AND P0, PT, R43, UR4, PT ;  /* 0x000000042b007c0c */ /* 0x000fe2000bf06270 */
[----:B------:R-:W-:-:S02]  /*6da90*/  ULDC UR4, c[0x0][0x248] ;  /* 0x0000920000047ab9 */ /* 0x000fc40000000800 */
[----:B------:R-:W4:Y:S01]  /*6daa0*/  LDL.LU R43, [R1+0x94] ;  /* 0x00009400012b7983 */ /* 0x000f220000300800 */
[----:B------:R-:W-:-:S04]  /*6dab0*/  F2FP.SATFINITE.E4M3.F32.PACK_AB_MERGE_C R39, R39, R44, RZ ;  /* 0x0000002c2727723e */ /* 0x000fc800048070ff */
[----:B------:R-:W-:Y:S02]  /*6dac0*/  LOP3.LUT R39, R39, 0xffff, RZ, 0xc0, !PT ;  /* 0x0000ffff27277812 */ /* 0x000fe400078ec0ff */
[----:B---3--:R-:W-:Y:S02]  /*6dad0*/  LOP3.LUT R36, R36, 0xffff, RZ, 0xc0, !PT ;  /* 0x0000ffff24247812 */ /* 0x008fe400078ec0ff */
[----:B------:R-:W-:Y:S02]  /*6dae0*/  LOP3.LUT R38, R38, 0xffff, RZ, 0xc0, !PT ;  /* 0x0000ffff26267812 */ /* 0x000fe400078ec0ff */
[----:B--2---:R-:W-:Y:S02]  /*6daf0*/  LOP3.LUT R40, R41, 0xffff, RZ, 0xc0, !PT ;  /* 0x0000ffff29287812 */ /* 0x004fe400078ec0ff */
[----:B------:R-:W-:Y:S02]  /*6db00*/  SHF.R.U32.HI R41, RZ, 0x8, R36 ;  /* 0x00000008ff297819 */ /* 0x000fe40000011624 */
[----:B------:R-:W-:-:S02]  /*6db10*/  SHF.R.U32.HI R44, RZ, 0x8, R40 ;  /* 0x00000008ff2c7819 */ /* 0x000fc40000011628 */
[----:B------:R-:W-:Y:S02]  /*6db20*/  PRMT R40, R40, 0x3340, R36 ;  /* 0x0000334028287816 */ /* 0x000fe40000000024 */
[----:B------:R-:W-:Y:S02]  /*6db30*/  LOP3.LUT R44, R44, 0xffff, RZ, 0xc0, !PT ;  /* 0x0000ffff2c2c7812 */ /* 0x000fe400078ec0ff */
[----:B------:R-:W-:Y:S01]  /*6db40*/  LOP3.LUT R41, R41, 0xffff, RZ, 0xc0, !PT ;  /* 0x0000ffff29297812 */ /* 0x000fe200078ec0ff */
[----:B------:R-:W-:Y:S03]  /*6db50*/  STL [R1+0x1558], R40 ;  /* 0x0015582801007387 */ /* 0x000fe60000100800 */
[----:B------:R-:W-:Y:S02]  /*6db60*/  PRMT R36, R44, 0x3340, R41 ;  /* 0x000033402c247816 */ /* 0x000fe40000000029 */
[----:B------:R-:W-:-:S03]  /*6db70*/  LOP3.LUT R44, R45, 0xffff, RZ, 0xc0, !PT ;  /* 0x0000ffff2d2c7812 */ /* 0x000fc600078ec0ff */
[----:B------:R0:W-:Y:S02]  /*6db80*/  STL [R1+0x14a4], R36 ;  /* 0x0014a42401007387 */ /* 0x0001e40000100800 */
[----:B0-----:R-:W-:Y:S02]  /*6db90*/  LOP3.LUT R36, R3, 0xffff, RZ, 0xc0, !PT ;  /* 0x0000ffff03247812 */ /* 0x001fe400078ec0ff */
[----:B----4-:R-:W-:Y:S02]  /*6dba0*/  LOP3.LUT R40, R43, 0xffff, RZ, 0xc0, !PT ;  /* 0x0000ffff2b287812 */ /* 0x010fe400078ec0ff */
[----:B------:R-:W-:Y:S02]  /*6dbb0*/  LOP3.LUT R43, R2, 0xffff, RZ, 0xc0, !PT ;  /* 0x0000ffff022b7812 */ /* 0x000fe400078ec0ff */
[----:B------:R-:W-:Y:S02]  /*6dbc0*/  LOP3.LUT R41, R42, 0xffff, RZ, 0xc0, !PT ;  /* 0x0000ffff2a297812 */ /* 0x000fe400078ec0ff */
[----:B------:R-:W-:-:S02]  /*6dbd0*/  PRMT R2, R43, 0x3340, R39 ;  /* 0x000033402b027816 */ /* 0x000fc40000000027 */
[----:B------:R-:W-:Y:S02]  /*6dbe0*/  LOP3.LUT R42, R47, 0xffff, RZ, 0xc0, !PT ;  /* 0x0000ffff2f2a7812 */ /* 0x000fe400078ec0ff */
[----:B------:R-:W2:Y:S04]  /*6dbf0*/  LDL.LU R47, [R1+0xb8] ;  /* 0x0000b800012f7983 */ /* 0x000ea80000300800 */
[----:B------:R0:W-:Y:S01]  /*6dc00*/  STL [R1+0x1554], R2 ;  /* 0x0015540201007387 */ /* 0x0001e20000100800 */
[----:B------:R-:W-:Y:S02]  /*6dc10*/  SHF.R.U32.HI R45, RZ, 0x8, R43 ;  /* 0x00000008ff2d7819 */ /* 0x000fe4000001162b */
[----:B0-----:R-:W-:Y:S02]  /*6dc20*/  PRMT R2, R41, 0x3340, R44 ;  /* 0x0000334029027816 */ /* 0x001fe4000000002c */
[----:B------:R-:W-:-:S03]  /*6dc30*/  SHF.R.U32.HI R43, RZ, 0x8, R39 ;  /* 0x00000008ff2b7819 */ /* 0x000fc60000011627 */
[----:B------:R0:W-:Y:S01]  /*6dc40*/  STL [R1+0x1550], R2 ;  /* 0x0015500201007387 */ /* 0x0001e20000100800 */
[----:B------:R-:W-:Y:S02]  /*6dc50*/  SHF.R.U32.HI R39, RZ, 0x8, R41 ;  /* 0x00000008ff277819 */ /* 0x000fe40000011629 */
[----:B------:R-:W-:Y:S02]  /*6dc60*/  SHF.R.U32.HI R41, RZ, 0x8, R36 ;  /* 0x00000008ff297819 */ /* 0x000fe40000011624 */
[----:B------:R-:W-:Y:S02]  /*6dc70*/  PRMT R3, R40, 0x3340, R42 ;  /* 0x0000334028037816 */ /* 0x000fe4000000002a */
[----:B0-----:R-:W-:Y:S02]  /*6dc80*/  PRMT R2, R36, 0x3340, R38 ;  /* 0x0000334024027816 */ /* 0x001fe40000000026 */
[----:B------:R-:W-:-:S03]  /*6dc90*/  SHF.R.U32.HI R36, RZ, 0x8, R40 ;  /* 0x00000008ff247819 */ /* 0x000fc60000011628 */
[----:B------:R0:W-:Y:S04]  /*6dca0*/  STL [R1+0x154c], R2 ;  /* 0x00154c0201007387 */ /* 0x0001e80000100800 */
[----:B------:R-:W3:Y:S01]  /*6dcb0*/  LDL.LU R40, [R1+0xbc] ;  /* 0x0000bc0001287983 */ /* 0x000ee20000300800 */
[----:B------:R-:W-:Y:S02]  /*6dcc0*/  SHF.R.U32.HI R44, RZ, 0x8, R44 ;  /* 0x00000008ff2c7819 */ /* 0x000fe4000001162c */
[----:B------:R-:W-:Y:S02]  /*6dcd0*/  LOP3.LUT R45, R45, 0xffff, RZ, 0xc0, !PT ;  /* 0x0000ffff2d2d7812 */ /* 0x000fe400078ec0ff */
[----:B------:R-:W-:Y:S02]  /*6dce0*/  LOP3.LUT R43, R43, 0xffff, RZ, 0xc0, !PT ;  /* 0x0000ffff2b2b7812 */ /* 0x000fe400078ec0ff */
[----:B------:R-:W-:-:S02]  /*6dcf0*/  SHF.R.U32.HI R42, RZ, 0x8, R42 ;  /* 0x00000008ff2a7819 */ /* 0x000fc4000001162a */
[----:B------:R-:W-:Y:S02]  /*6dd00*/  SHF.R.U32.HI R38, RZ, 0x8, R38 ;  /* 0x00000008ff267819 */ /* 0x000fe40000011626 */
[----:B------:R-:W-:Y:S02]  /*6dd10*/  LOP3.LUT R39, R39, 0xffff, RZ, 0xc0, !PT ;  /* 0x0000ffff27277812 */ /* 0x000fe400078ec0ff */
[----:B------:R-:W-:Y:S02]  /*6dd20*/  LOP3.LUT R44, R44, 0xffff, RZ, 0xc0, !PT ;  /* 0x0000ffff2c2c7812 */ /* 0x000fe400078ec0ff */
[----:B0-----:R-:W-:Y:S02]  /*6dd30*/  PRMT R2, R45, 0x3340, R43 ;  /* 0x000033402d027816 */ /* 0x001fe4000000002b */
[----:B------:R-:W-:Y:S02]  /*6dd40*/  LOP3.LUT R36, R36, 0xffff, RZ, 0xc0, !PT ;  /* 0x0000ffff24247812 */ /* 0x000fe400078ec0ff */
[----:B------:R-:W-:-:S02]  /*6dd50*/  LOP3.LUT R42, R42, 0xffff, RZ, 0xc0, !PT ;  /* 0x0000ffff2a2a7812 */ /* 0x000fc400078ec0ff */
[----:B------:R-:W-:Y:S02]  /*6dd60*/  LOP3.LUT R41, R41, 0xffff, RZ, 0xc0, !PT ;  /* 0x0000ffff29297812 */ /* 0x000fe400078ec0ff */
[----:B------:R-:W-:Y:S01]  /*6dd70*/  LOP3.LUT R38, R38, 0xffff, RZ, 0xc0, !PT ;  /* 0x0000ffff26267812 */ /* 0x000fe200078ec0ff */
[----:B------:R0:W-:Y:S01]  /*6dd80*/  STL [R1+0x149c], R2 ;  /* 0x00149c0201007387 */ /* 0x0001e20000100800 */
[----:B------:R-:W-:Y:S02]  /*6dd90*/  PRMT R39, R39, 0x3340, R44 ;  /* 0x0000334027277816 */ /* 0x000fe4000000002c */
[----:B------:R-:W-:-:S03]  /*6dda0*/  PRMT R38, R41, 0x3340, R38 ;  /* 0x0000334029267816 */ /* 0x000fc60000000026 */
[----:B------:R1:W-:Y:S01]  /*6ddb0*/  STL [R1+0x148c], R39 ;  /* 0x00148c2701007387 */ /* 0x0003e20000100800 */
[----:B0-----:R-:W-:Y:S02]  /*6ddc0*/  PRMT R2, R36, 0x3340, R42 ;  /* 0x0000334024027816 */ /* 0x001fe4000000002a */
[----:B------:R-:W-:-:S03]  /*6ddd0*/  LOP3.LUT R35, R35, 0xffff, RZ, 0xc0, !PT ;  /* 0x0000ffff23237812 */ /* 0x000fc600078ec0ff */
[----:B------:R0:W-:Y:S01]  /*6dde0*/  STL.64 [R1+0x2638], R2 ;  /* 0x0026380201007387 */ /* 0x0001e20000100a00 */
[----:B-1----:R-:W-:-:S03]  /*6ddf0*/  LOP3.LUT R39, R52, 0xffff, RZ, 0xc0, !PT ;  /* 0x0000ffff34277812 */ /* 0x002fc600078ec0ff */
[----:B------:R1:W-:Y:S01]  /*6de00*/  STL [R1+0x1488], R38 ;  /* 0x0014882601007387 */ /* 0x0003e20000100800 */
[----:B------:R-:W-:Y:S02]  /*6de10*/  LOP3.LUT R41, R50, 0xffff, RZ, 0xc0, !PT ;  /* 0x0000ffff32297812 */ /* 0x000fe400078ec0ff */
[----:B------:R-:W-:Y:S01]  /*6de20*/  LOP3.LUT R31, R31, 0xffff, RZ, 0xc0, !PT ;  /* 0x0000ffff1f1f7812 */ /* 0x000fe200078ec0ff */
[----:B------:R-:W4:Y:S04]  /*6de30*/  LDL.LU R50, [R1+0x2798] ;  /* 0x0027980001327983 */ /* 0x000f280000300800 */
[----:B0-----:R-:W4:Y:S01]  /*6de40*/  LDL.LU R2, [R1+0x10] ;  /* 0x0000100001027983 */ /* 0x001f220000300800 */
[----:B-1----:R-:W-:Y:S02]  /*6de50*/  LOP3.LUT R38, R55, 0xffff, RZ, 0xc0, !PT ;  /* 0x0000ffff37267812 */ /* 0x002fe400078ec0ff */
[----:B------:R-:W-:-:S02]  /*6de60*/  PRMT R3, R41, 0x3340, R31 ;  /* 0x0000334029037816 */ /* 0x000fc4000000001f */
[----:B--2---:R-:W-:Y:S01]  /*6de70*/  LOP3.LUT R42, R47, 0xffff, RZ, 0xc0, !PT ;  /* 0x0000ffff2f2a7812 */ /* 0x004fe200078ec0ff */
[----:B------:R-:W-:-:S03]  /*6de80*/  IMAD.MOV.U32 R47, RZ, RZ, R0 ;  /* 0x000000ffff2f7224 */ /* 0x000fc600078e0000 */
[--C-:B------:R-:W-:Y:S02]  /*6de90*/  PRMT R0, R42, 0x3340, R39.reuse ;  /* 0x000033402a007816 */ /* 0x100fe40000000027 */
[----:B------:R-:W-:Y:S02]  /*6dea0*/  SHF.R.U32.HI R43, RZ, 0x8, R42 ;  /* 0x00000008ff2b7819 */ /* 0x000fe4000001162a */
[----:B------:R-:W-:Y:S02]  /*6deb0*/  SHF.R.U32.HI R42, RZ, 0x8, R39 ;  /* 0x00000008ff2a7819 */ /* 0x000fe40000011627 */
[----:B------:R-:W-:Y:S01]  /*6dec0*/  SHF.R.U32.HI R39, RZ, 0x8, R38 ;  /* 0x00000008ff277819 */ /* 0x000fe20000011626 */
[----:B------:R0:W-:Y:S04]  /*6ded0*/  STL [R1+0x26f8], R0 ;  /* 0x0026f80001007387 */ /* 0x0001e80000100800 */
[----:B0-----:R-:W2:Y:S01]  /*6dee0*/  LDL.LU R0, [R1+0x5c] ;  /* 0x00005c0001007983 */ /* 0x001ea20000300800 */
[----:B---3--:R-:W-:-:S02]  /*6def0*/  LOP3.LUT R36, R40, 0xffff, RZ, 0xc0, !PT ;  /* 0x0000ffff28247812 */ /* 0x008fc400078ec0ff */
[----:B------:R-:W-:Y:S02]  /*6df00*/  LOP3.LUT R40, R54, 0xffff, RZ, 0xc0, !PT ;  /* 0x0000ffff36287812 */ /* 0x000fe400078ec0ff */
[--C-:B------:R-:W-:Y:S02]  /*6df10*/  PRMT R54, R38, 0x3340, R35.reuse ;  /* 0x0000334026367816 */ /* 0x100fe40000000023 */
[----:B------:R-:W-:Y:S02]  /*6df20*/  SHF.R.U32.HI R38, RZ, 0x8, R35 ;  /* 0x00000008ff267819 */ /* 0x000fe40000011623 */
[----:B------:R-:W-:Y:S02]  /*6df30*/  SHF.R.U32.HI R35, RZ, 0x8, R36 ;  /* 0x00000008ff237819 */ /* 0x000fe40000011624 */
[----:B------:R-:W-:Y:S02]  /*6df40*/  PRMT R44, R36, 0x3340, R40 ;  /* 0x00003340242c7816 */ /* 0x000fe40000000028 */
[----:B------:R-:W-:-:S02]  /*6df50*/  SHF.R.U32.HI R36, RZ, 0x8, R41 ;  /* 0x00000008ff247819 */ /* 0x000fc40000011629 */
[----:B------:R-:W3:Y:S04]  /*6df60*/  LDL.LU R41, [R1+0xcc] ;  /* 0x0000cc0001297983 */ /* 0x000ee80000300800 */
[----:B------:R0:W-:Y:S04]  /*6df70*/  STL [R1+0x2708], R3 ;  /* 0x0027080301007387 */ /* 0x0001e80000100800 */
[----:B0-----:R-:W2:Y:S01]  /*6df80*/  LDL.LU R3, [R1+0xe4] ;  /* 0x0000e40001037983 */ /* 0x001ea20000300800 */
[----:B------:R-:W-:Y:S02]  /*6df90*/  LOP3.LUT R42, R42, 0xffff, RZ, 0xc0, !PT ;  /* 0x0000ffff2a2a7812 */ /* 0x000fe400078ec0ff */
[----:B------:R-:W-:-:S04]  /*6dfa0*/  LOP3.LUT R43, R43, 0xffff, RZ, 0xc0, !PT ;  /* 0x0000ffff2b2b7812 */ /* 0x000fc800078ec0ff */
[----:B------:R-:W-:Y:S02]  /*6dfb0*/  PRMT R55, R43, 0x3340, R42 ;  /* 0x000033402b377816 */ /* 0x000fe4000000002a */
[----:B------:R-:W2:Y:S01]  /*6dfc0*/  LDL.LU R42, [R1+0xec] ;  /* 0x0000ec00012a7983 */ /* 0x000ea20000300800 */
[----:B------:R-:W-:Y:S02]  /*6dfd0*/  SHF.R.U32.HI R40, RZ, 0x8, R40 ;  /* 0x00000008ff287819 */ /* 0x000fe40000011628 */
[----:B------:R-:W-:Y:S02]  /*6dfe0*/  LOP3.LUT R39, R39, 0xffff, RZ, 0xc0, !PT ;  /* 0x0000ffff27277812 */ /* 0x000fe400078ec0ff */
[----:B------:R-:W-:Y:S02]  /*6dff0*/  LOP3.LUT R38, R38, 0xffff, RZ, 0xc0, !PT ;  /* 0x0000ffff26267812 */ /* 0x000fe400078ec0ff */
[----:B------:R-:W-:Y:S02]  /*6e000*/  LOP3.LUT R35, R35, 0xffff, RZ, 0xc0, !PT ;  /* 0x0000ffff23237812 */ /* 0x000fe400078ec0ff */
[----:B------:R-:W-:Y:S01]  /*6e010*/  LOP3.LUT R40, R40, 0xffff, RZ, 0xc0, !PT ;  /* 0x0000ffff28287812 */ /* 0x000fe200078ec0ff */
[----:B------:R-:W-:Y:S01]  /*6e020*/  IMAD.MOV.U32 R45, RZ, RZ, R51 ;  /* 0x000000ffff2d7224 */ /* 0x000fe200078e0033 */
[----:B------:R-:W-:-:S02]  /*6e030*/  SHF.R.U32.HI R31, RZ, 0x8, R31 ;  /* 0x00000008ff1f7819 */ /* 0x000fc4000001161f */
[----:B------:R-:W-:Y:S02]  /*6e040*/  PRMT R52, R39, 0x3340, R38 ;  /* 0x0000334027347816 */ /* 0x000fe40000000026 */
[----:B------:R-:W-:Y:S01]  /*6e050*/  PRMT R51, R35, 0x3340, R40 ;  /* 0x0000334023337816 */ /* 0x000fe20000000028 */
[----:B------:R-:W-:Y:S01]  /*6e060*/  STL.64 [R1+0x2640], R54 ;  /* 0x0026403601007387 */ /* 0x000fe20000100a00 */
[----:B------:R-:W-:Y:S02]  /*6e070*/  LOP3.LUT R36, R36, 0xffff, RZ, 0xc0, !PT ;  /* 0x0000ffff24247812 */ /* 0x000fe400078ec0ff */
[----:B------:R-:W-:Y:S01]  /*6e080*/  LOP3.LUT R31, R31, 0xffff, RZ, 0xc0, !PT ;  /* 0x0000ffff1f1f7812 */ /* 0x000fe200078ec0ff */
[----:B------:R-:W-:Y:S04]  /*6e090*/  STL.64 [R1+0x2648], R52 ;  /* 0x0026483401007387 */ /* 0x000fe80000100a00 */
[----:B----4-:R0:W-:Y:S01]  /*6e0a0*/  STL.64 [R1+0x2650], R50 ;  /* 0x0026503201007387 */ /* 0x0101e20000100a00 */
[----:B------:R-:W-:-:S02]  /*6e0b0*/  LOP3.LUT R40, R58, 0xffff, RZ, 0xc0, !PT ;  /* 0x0000ffff3a287812 */ /* 0x000fc400078ec0ff */
[----:B0-----:R-:W-:-:S05]  /*6e0c0*/  PRMT R51, R36, 0x3340, R31 ;  /* 0x0000334024337816 */ /* 0x001fca000000001f */
[----:B------:R-:W-:Y:S04]  /*6e0d0*/  STL [R1+0x270c], R51 ;  /* 0x00270c3301007387 */ /* 0x000fe80000100800 */
[----:B------:R-:W4:Y:S01]  /*6e0e0*/  LDL.LU R58, [R1+0x2794] ;  /* 0x00279400013a7983 */ /* 0x000f220000300800 */
[----:B---3--:R-:W-:Y:S02]  /*6e0f0*/  LOP3.LUT R31, R41, 0xffff, RZ, 0xc0, !PT ;  /* 0x0000ffff291f7812 */ /* 0x008fe400078ec0ff */
[----:B------:R-:W-:Y:S02]  /*6e100*/  LOP3.LUT R41, R59, 0xffff, RZ, 0xc0, !PT ;  /* 0x0000ffff3b297812 */ /* 0x000fe400078ec0ff */
[----:B------:R-:W3:Y:S04]  /*6e110*/  LDL.LU R59, [R1+0x2790] ;  /* 0x00279000013b7983 */ /* 0x000ee80000300800 */
[----:B------:R-:W3:Y:S04]  /*6e120*/  LDL.LU R55, [R1+0x11c] ;  /* 0x00011c0001377983 */ /* 0x000ee80000300800 */
[----:B------:R-:W3:Y:S01]  /*6e130*/  LDL.LU R43, [R1+0x118] ;  /* 0x00011800012b7983 */ /* 0x000ee20000300800 */
[----:B--2---:R-:W-:-:S03]  /*6e140*/  LOP3.LUT R38, R3, 0xffff, RZ, 0xc0, !PT ;  /* 0x0000ffff03267812 */ /* 0x004fc600078ec0ff */
[----:B------:R-:W2:Y:S01]  /*6e150*/  LDL.LU R3, [R1+0x74] ;  /* 0x0000740001037983 */ /* 0x000ea20000300800 */
[----:B------:R-:W-:Y:S02]  /*6e160*/  LOP3.LUT R35, R0, 0xffff, RZ, 0xc0, !PT ;  /* 0x0000ffff00237812 */ /* 0x000fe400078ec0ff */
[----:B------:R-:W-:Y:S01]  /*6e170*/  LOP3.LUT R39, R2, 0xffff, RZ, 0xc0, !PT ;  /* 0x0000ffff02277812 */ /* 0x000fe200078ec0ff */
[----:B------:R-:W2:Y:S04]  /*6e180*/  LDL.LU R0, [R1+0x70] ;  /* 0x0000700001007983 */ /* 0x000ea80000300800 */
[----:B------:R-:W2:Y:S01]  /*6e190*/  LDL.LU R2, [R1+0x18] ;  /* 0x0000180001027983 */ /* 0x000ea20000300800 */
[----:B------:R-:W-:Y:S02]  /*6e1a0*/  PRMT R50, R31, 0x3340, R40 ;  /* 0x000033401f327816 */ /* 0x000fe40000000028 */
[----:B------:R-:W-:-:S02]  /*6e1b0*/  LOP3.LUT R36, R42, 0xffff, RZ, 0xc0, !PT ;  /* 0x0000ffff2a247812 */ /* 0x000fc400078ec0ff */
[----:B------:R-:W-:Y:S01]  /*6e1c0*/  SHF.R.U32.HI R42, RZ, 0x8, R31 ;  /* 0x00000008ff2a7819 */ /* 0x000fe2000001161f */
[----:B------:R0:W-:Y:S01]  /*6e1d0*/  STL [R1+0x1548], R50 ;  /* 0x0015483201007387 */ /* 0x0001e20000100800 */
[----:B------:R-:W-:Y:S02]  /*6e1e0*/  SHF.R.U32.HI R40, RZ, 0x8, R40 ;  /* 0x00000008ff287819 */ /* 0x000fe40000011628 */
[----:B------:R-:W-:Y:S02]  /*6e1f0*/  LOP3.LUT R37, R37, 0xffff, RZ, 0xc0, !PT ;  /* 0x0000ffff25257812 */ /* 0x000fe400078ec0ff */
[----:B------:R-:W-:Y:S02]  /*6e200*/  LOP3.LUT R42, R42, 0xffff, RZ, 0xc0, !PT ;  /* 0x0000ffff2a2a7812 */ /* 0x000fe400078ec0ff */
[----:B0-----:R-:W-:Y:S02]  /*6e210*/  PRMT R50, R38, 0x3340, R41 ;  /* 0x0000334026327816 */ /* 0x001fe40000000029 */
[----:B------:R-:W-:-:S02]  /*6e220*/  LOP3.LUT R40, R40, 0xffff, RZ, 0xc0, !PT ;  /* 0x0000ffff28287812 */ /* 0x000fc400078ec0ff */
[----:B------:R-:W-:Y:S01]  /*6e230*/  SHF.R.U32.HI R31, RZ, 0x8, R38 ;  /* 0x00000008ff1f7819 */ /* 0x000fe20000011626 */
[----:B------:R0:W-:Y:S01]  /*6e240*/  STL [R1+0x1544], R50 ;  /* 0x0015443201007387 */ /* 0x0001e20000100800 */
[----:B------:R-:W-:Y:S02]  /*6e250*/  SHF.R.U32.HI R41, RZ, 0x8, R41 ;  /* 0x00000008ff297819 */ /* 0x000fe40000011629 */
[----:B------:R-:W-:Y:S02]  /*6e260*/  SHF.R.U32.HI R38, RZ, 0x8, R35 ;  /* 0x00000008ff267819 */ /* 0x000fe40000011623 */
[--C-:B------:R-:W-:Y:S02]  /*6e270*/  PRMT R53, R36, 0x3340, R39.reuse ;  /* 0x0000334024357816 */ /* 0x100fe40000000027 */
[----:B------:R-:W-:Y:S02]  /*6e280*/  SHF.R.U32.HI R39, RZ, 0x8, R39 ;  /* 0x00000008ff277819 */ /* 0x000fe40000011627 */
[----:B0-----:R-:W-:-:S02]  /*6e290*/  PRMT R50, R35, 0x3340, R37 ;  /* 0x0000334023327816 */ /* 0x001fc40000000025 */
[----:B------:R-:W-:Y:S02]  /*6e2a0*/  SHF.R.U32.HI R35, RZ, 0x8, R36 ;  /* 0x00000008ff237819 */ /* 0x000fe40000011624 */
[----:B------:R-:W-:Y:S02]  /*6e2b0*/  SHF.R.U32.HI R37, RZ, 0x8, R37 ;  /* 0x00000008ff257819 */ /* 0x000fe40000011625 */
[----:B------:R-:W-:Y:S02]  /*6e2c0*/  PRMT R36, R42, 0x3340, R40 ;  /* 0x000033402a247816 */ /* 0x000fe40000000028 */
[----:B------:R-:W-:Y:S02]  /*6e2d0*/  LOP3.LUT R31, R31, 0xffff, RZ, 0xc0, !PT ;  /* 0x0000ffff1f1f7812 */ /* 0x000fe400078ec0ff */
[----:B------:R-:W-:Y:S01]  /*6e2e0*/  LOP3.LUT R41, R41, 0xffff, RZ, 0xc0, !PT ;  /* 0x0000ffff29297812 */ /* 0x000fe200078ec0ff */
[----:B------:R-:W-:Y:S01]  /*6e2f0*/  STL [R1+0x1540], R50 ;  /* 0x0015403201007387 */ /* 0x000fe20000100800 */
[----:B------:R-:W-:-:S02]  /*6e300*/  LOP3.LUT R35, R35, 0xffff, RZ, 0xc0, !PT ;  /* 0x0000ffff23237812 */ /* 0x000fc400078ec0ff */
[----:B------:R-:W-:Y:S01]  /*6e310*/  LOP3.LUT R39, R39, 0xffff, RZ, 0xc0, !PT ;  /* 0x0000ffff27277812 */ /* 0x000fe200078ec0ff */
[----:B------:R0:W-:Y:S01]  /*6e320*/  STL [R1+0x146c], R36 ;  /* 0x00146c2401007387 */ /* 0x0001e20000100800 */
[----:B------:R-:W-:Y:S02]  /*6e330*/  LOP3.LUT R38, R38, 0xffff, RZ, 0xc0, !PT ;  /* 0x0000ffff26267812 */ /* 0x000fe400078ec0ff */
[----:B------:R-:W-:Y:S02]  /*6e340*/  LOP3.LUT R37, R37, 0xffff, RZ, 0xc0, !PT ;  /* 0x0000ffff25257812 */ /* 0x000fe400078ec0ff */
[----:B------:R-:W-:Y:S02]  /*6e350*/  PRMT R52, R35, 0x3340, R39 ;  /* 0x0000334023347816 */ /* 0x000fe40000000027 */
[----:B0-----:R-:W-:Y:S02]  /*6e360*/  PRMT R36, R31, 0x3340, R41 ;  /* 0x000033401f247816 */ /* 0x001fe40000000029 */
[----:B------:R-:W-:-:S03]  /*6e370*/  PRMT R31, R38, 0x3340, R37 ;  /* 0x00003340261f7816 */ /* 0x000fc60000000025 */
[----:B------:R-:W-:Y:S01]  /*6e380*/  STL [R1+0x1468], R36 ;  /* 0x0014682401007387 */ /* 0x000fe20000100800 */
[----:B----4-:R-:W-:-:S03]  /*6e390*/  LOP3.LUT R39, R58, 0xffff, RZ, 0xc0, !PT ;  /* 0x0000ffff3a277812 */ /* 0x010fc600078ec0ff */
[----:B------:R-:W-:Y:S04]  /*6e3a0*/  STL.64 [R1+0x2658], R52 ;  /* 0x0026583401007387 */ /* 0x000fe80000100a00 */
[----:B------:R0:W-:Y:S04]  /*6e3b0*/  STL [R1+0x1464], R31 ;  /* 0x0014641f01007387 */ /* 0x0001e80000100800 */
[----:B------:R-:W4:Y:S04]  /*6e3c0*/  LDL.LU R58, [R1+0x278c] ;  /* 0x00278c00013a7983 */ /* 0x000f280000300800 */
[----:B------:R-:W4:Y:S01]  /*6e3d0*/  LDL.LU R54, [R1+0x158] ;  /* 0x0001580001367983 */ /* 0x000f220000300800 */
[----:B---3--:R-:W-:-:S03]  /*6e3e0*/  LOP3.LUT R37, R55, 0xffff, RZ, 0xc0, !PT ;  /* 0x0000ffff37257812 */ /* 0x008fc600078ec0ff */
[----:B------:R-:W3:Y:S01]  /*6e3f0*/  LDL.LU R55, [R1+0x154] ;  /* 0x0001540001377983 */ /* 0x000ee20000300800 */
[----:B0-----:R-:W-:-:S03]  /*6e400*/  LOP3.LUT R31, R43, 0xffff, RZ, 0xc0, !PT ;  /* 0x0000ffff2b1f7812 */ /* 0x001fc600078ec0ff */
[----:B------:R-:W4:Y:S01]  /*6e410*/  LDL.LU R43, [R1+0x13c] ;  /* 0x00013c00012b7983 */ /* 0x000f220000300800 */
[----:B--2---:R-:W-:-:S03]  /*6e420*/  LOP3.LUT R35, R3, 0xffff, RZ, 0xc0, !PT ;  /* 0x0000ffff03237812 */ /* 0x004fc600078ec0ff */
[----:B------:R-:W2:Y:S01]  /*6e430*/  LDL.LU R3, [R1+0x88] ;  /* 0x0000880001037983 */ /* 0x000ea20000300800 */
[----:B------:R-:W-:-:S03]  /*6e440*/  LOP3.LUT R36, R0, 0xffff, RZ, 0xc0, !PT ;  /* 0x0000ffff00247812 */ /* 0x000fc600078ec0ff */
[----:B------:R-:W2:Y:S01]  /*6e450*/  LDL.LU R0, [R1+0x28] ;  /* 0x0000280001007983 */ /* 0x000ea20000300800 */
[----:B------:R-:W-:-:S03]  /*6e460*/  LOP3.LUT R38, R2, 0xffff, RZ, 0xc0, !PT ;  /* 0x0000ffff02267812 */ /* 0x000fc600078ec0ff */
[----:B------:R-:W2:Y:S01]  /*6e470*/  LDL.LU R2, [R1+0x20] ;  /* 0x0000200001027983 */ /* 0x000ea20000300800 */
[----:B------:R-:W-:Y:S02]  /*6e480*/  PRMT R41, R37, 0x3340, R38 ;  /* 0x0000334025297816 */ /* 0x000fe40000000026 */
[----:B------:R-:W-:-:S03]  /*6e490*/  LOP3.LUT R27, R27, 0xffff, RZ, 0xc0, !PT ;  /* 0x0000ffff1b1b7812 */ /* 0x000fc600078ec0ff */
[----:B------:R0:W-:Y:S01]  /*6e4a0*/  STL [R1+0x153c], R41 ;  /* 0x00153c2901007387 */ /* 0x0001e20000100800 */
[----:B------:R-:W-:Y:S02]  /*6e4b0*/  LOP3.LUT R29, R29, 0xffff, RZ, 0xc0, !PT ;  /* 0x0000ffff1d1d7812 */ /* 0x000fe400078ec0ff */
[----:B------:R-:W-:Y:S02]  /*6e4c0*/  SHF.R.U32.HI R40, RZ, 0x8, R37 ;  /* 0x00000008ff287819 */ /* 0x000fe40000011625 */
[----:B------:R-:W-:Y:S02]  /*6e4d0*/  SHF.R.U32.HI R37, RZ, 0x8, R31 ;  /* 0x00000008ff257819 */ /* 0x000fe4000001161f */
[----:B0-----:R-:W-:Y:S02]  /*6e4e0*/  PRMT R41, R31, 0x3340, R39 ;  /* 0x000033401f297816 */ /* 0x001fe40000000027 */
[----:B------:R-:W-:Y:S02]  /*6e4f0*/  SHF.R.U32.HI R38, RZ, 0x8, R38 ;  /* 0x00000008ff267819 */ /* 0x000fe40000011626 */
[----:B------:R-:W-:Y:S01]  /*6e500*/  SHF.R.U32.HI R31, RZ, 0x8, R35 ;  /* 0x00000008ff1f7819 */ /* 0x000fe20000011623 */
[----:B------:R0:W-:Y:S01]  /*6e510*/  STL [R1+0x1538], R41 ;  /* 0x0015382901007387 */ /* 0x0001e20000100800 */
[----:B------:R-:W-:-:S02]  /*6e520*/  SHF.R.U32.HI R39, RZ, 0x8, R39 ;  /* 0x00000008ff277819 */ /* 0x000fc40000011627 */
[----:B------:R-:W-:Y:S02]  /*6e530*/  LOP3.LUT R40, R40, 0xffff, RZ, 0xc0, !PT ;  /* 0x0000ffff28287812 */ /* 0x000fe400078ec0ff */
[----:B------:R-:W-:Y:S02]  /*6e540*/  LOP3.LUT R38, R38, 0xffff, RZ, 0xc0, !PT ;  /* 0x0000ffff26267812 */ /* 0x000fe400078ec0ff */
[--C-:B0-----:R-:W-:Y:S02]  /*6e550*/  PRMT R41, R35, 0x3340, R27.reuse ;  /* 0x0000334023297816 */ /* 0x101fe4000000001b */
[----:B------:R-:W-:Y:S02]  /*6e560*/  SHF.R.U32.HI R35, RZ, 0x8, R36 ;  /* 0x00000008ff237819 */ /* 0x000fe40000011624 */
[----:B------:R-:W-:Y:S02]  /*6e570*/  SHF.R.U32.HI R27, RZ, 0x8, R27 ;  /* 0x00000008ff1b7819 */ /* 0x000fe4000001161b */
[----:B------:R-:W-:-:S02]  /*6e580*/  PRMT R36, R36, 0x3340, R29 ;  /* 0x0000334024247816 */ /* 0x000fc4000000001d */
[----:B------:R-:W-:Y:S02]  /*6e590*/  SHF.R.U32.HI R29, RZ, 0x8, R29 ;  /* 0x00000008ff1d7819 */ /* 0x000fe4000001161d */
[----:B------:R-:W-:Y:S02]  /*6e5a0*/  LOP3.LUT R37, R37, 0xffff, RZ, 0xc0, !PT ;  /* 0x0000ffff25257812 */ /* 0x000fe400078ec0ff */
[----:B------:R-:W-:Y:S02]  /*6e5b0*/  LOP3.LUT R39, R39, 0xffff, RZ, 0xc0, !PT ;  /* 0x0000ffff27277812 */ /* 0x000fe400078ec0ff */
[----:B------:R-:W-:Y:S02]  /*6e5c0*/  LOP3.LUT R31, R31, 0xffff, RZ, 0xc0, !PT ;  /* 0x0000ffff1f1f7812 */ /* 0x000fe400078ec0ff */
[----:B------:R-:W-:Y:S01]  /*6e5d0*/  LOP3.LUT R27, R27, 0xffff, RZ, 0xc0, !PT ;  /* 0x0000ffff1b1b7812 */ /* 0x000fe200078ec0ff */
[----:B------:R-:W-:Y:S01]  /*6e5e0*/  STL [R1+0x1534], R41 ;  /* 0x0015342901007387 */ /* 0x000fe20000100800 */
[----:B------:R-:W-:-:S02]  /*6e5f0*/  LOP3.LUT R35, R35, 0xffff, RZ, 0xc0, !PT ;  /* 0x0000ffff23237812 */ /* 0x000fc400078ec0ff */
[----:B------:R-:W-:Y:S01]  /*6e600*/  LOP3.LUT R29, R29, 0xffff, RZ, 0xc0, !PT ;  /* 0x0000ffff1d1d7812 */ /* 0x000fe200078ec0ff */
[----:B------:R0:W-:Y:S01]  /*6e610*/  STL [R1+0x1530], R36 ;  /* 0x0015302401007387 */ /* 0x0001e20000100800 */
[----:B------:R-:W-:Y:S02]  /*6e620*/  PRMT R38, R40, 0x3340, R38 ;  /* 0x0000334028267816 */ /* 0x000fe40000000026 */
[----:B------:R-:W-:-:S03]  /*6e630*/  PRMT R37, R37, 0x3340, R39 ;  /* 0x0000334025257816 */ /* 0x000fc60000000027 */
[----:B------:R1:W-:Y:S01]  /*6e640*/  STL [R1+0x1450], R38 ;  /* 0x0014502601007387 */ /* 0x0003e20000100800 */
[----:B0-----:R-:W-:Y:S02]  /*6e650*/  PRMT R36, R31, 0x3340, R27 ;  /* 0x000033401f247816 */ /* 0x001fe4000000001b */
[----:B------:R-:W-:Y:S01]  /*6e660*/  PRMT R27, R35, 0x3340, R29 ;  /* 0x00003340231b7816 */ /* 0x000fe2000000001d */
[----:B------:R-:W-:Y:S01]  /*6e670*/  STL [R1+0x144c], R37 ;  /* 0x00144c2501007387 */ /* 0x000fe20000100800 */
[----:B-1----:R-:W-:-:S03]  /*6e680*/  LOP3.LUT R38, R59, 0xffff, RZ, 0xc0, !PT ;  /* 0x0000ffff3b267812 */ /* 0x002fc600078ec0ff */
[----:B------:R-:W-:Y:S04]  /*6e690*/  STL [R1+0x1448], R36 ;  /* 0x0014482401007387 */ /* 0x000fe80000100800 */
[----:B------:R4:W-:Y:S04]  /*6e6a0*/  STL [R1+0x1444], R27 ;  /* 0x0014441b01007387 */ /* 0x0009e80000100800 */
[----:B------:R-:W2:Y:S01]  /*6e6b0*/  LDL.LU R59, [R1+0x2788] ;  /* 0x00278800013b7983 */ /* 0x000ea20000300800 */
[----:B---3--:R-:W-:-:S03]  /*6e6c0*/  LOP3.LUT R29, R55, 0xffff, RZ, 0xc0, !PT ;  /* 0x0000ffff371d7812 */ /* 0x008fc600078ec0ff */
[----:B------:R-:W3:Y:S01]  /*6e6d0*/  LDL.LU R55, [R1+0x1b0] ;  /* 0x0001b00001377983 */ /* 0x000ee20000300800 */
[----:B----4-:R-:W-:-:S03]  /*6e6e0*/  LOP3.LUT R27, R43, 0xffff, RZ, 0xc0, !PT ;  /* 0x0000ffff2b1b7812 */ /* 0x010fc600078ec0ff */
[----:B------:R-:W4:Y:S01]  /*6e6f0*/  LDL.LU R43, [R1+0x19c] ;  /* 0x00019c00012b7983 */ /* 0x000f220000300800 */
[----:B--2---:R-:W-:-:S03]  /*6e700*/  LOP3.LUT R35, R3, 0xffff, RZ, 0xc0, !PT ;  /* 0x0000ffff03237812 */ /* 0x004fc600078ec0ff */
[----:B------:R-:W2:Y:S01]  /*6e710*/  LDL.LU R3, [R1+0xac] ;  /* 0x0000ac0001037983 */ /* 0x000ea20000300800 */
[----:B------:R-:W-:-:S03]  /*6e720*/  LOP3.LUT R36, R0, 0xffff, RZ, 0xc0, !PT ;  /* 0x0000ffff00247812 */ /* 0x000fc600078ec0ff */
[----:B------:R-:W2:Y:S01]  /*6e730*/  LDL.LU R0, [R1+0xa0] ;  /* 0x0000a00001007983 */ /* 0x000ea20000300800 */
[----:B------:R-:W-:-:S03]  /*6e740*/  LOP3.LUT R37, R2, 0xffff, RZ, 0xc0, !PT ;  /* 0x0000ffff02257812 */ /* 0x000fc600078ec0ff */
[----:B------:R-:W2:Y:S01]  /*6e750*/  LDL.LU R2, [R1+0x38] ;  /* 0x0000380001027983 */ /* 0x000ea20000300800 */
[----:B------:R-:W-:-:S04]  /*6e760*/  LOP3.LUT R31, R54, 0xffff, RZ, 0xc0, !PT ;  /* 0x0000ffff361f7812 */ /* 0x000fc800078ec0ff */
[----:B------:R-:W-:-:S05]  /*6e770*/  PRMT R40, R31, 0x3340, R36 ;  /* 0x000033401f287816 */ /* 0x000fca0000000024 */
[----:B------:R0:W-:Y:S01]  /*6e780*/  STL [R1+0x1520], R40 ;  /* 0x0015202801007387 */ /* 0x0001e20000100800 */
[----:B------:R-:W-:Y:S02]  /*6e790*/  LOP3.LUT R23, R23, 0xffff, RZ, 0xc0, !PT ;  /* 0x0000ffff17177812 */ /* 0x000fe400078ec0ff */
[----:B------:R-:W-:Y:S02]  /*6e7a0*/  SHF.R.U32.HI R39, RZ, 0x8, R31 ;  /* 0x00000008ff277819 */ /* 0x000fe4000001161f */
[----:B------:R-:W-:Y:S02]  /*6e7b0*/  SHF.R.U32.HI R31, RZ, 0x8, R29 ;  /* 0x00000008ff1f7819 */ /* 0x000fe4000001161d */
[----:B0-----:R-:W-:Y:S02]  /*6e7c0*/  PRMT R40, R29, 0x3340, R37 ;  /* 0x000033401d287816 */ /* 0x001fe40000000025 */
[----:B------:R-:W-:-:S03]  /*6e7d0*/  SHF.R.U32.HI R29, RZ, 0x8, R27 ;  /* 0x00000008ff1d7819 */ /* 0x000fc6000001161b */
[----:B------:R0:W-:Y:S01]  /*6e7e0*/  STL [R1+0x152c], R40 ;  /* 0x00152c2801007387 */ /* 0x0001e20000100800 */
[----:B------:R-:W-:Y:S02]  /*6e7f0*/  SHF.R.U32.HI R37, RZ, 0x8, R37 ;  /* 0x00000008ff257819 */ /* 0x000fe40000011625 */
[----:B------:R-:W-:Y:S02]  /*6e800*/  SHF.R.U32.HI R36, RZ, 0x8, R36 ;  /* 0x00000008ff247819 */ /* 0x000fe40000011624 */
[----:B------:R-:W-:Y:S02]  /*6e810*/  LOP3.LUT R31, R31, 0xffff, RZ, 0xc0, !PT ;  /* 0x0000ffff1f1f7812 */ /* 0x000fe400078ec0ff */
[--C-:B0-----:R-:W-:Y:S02]  /*6e820*/  PRMT R40, R27, 0x3340, R38.reuse ;  /* 0x000033401b287816 */ /* 0x101fe40000000026 */
[----:B------:R-:W-:Y:S02]  /*6e830*/  SHF.R.U32.HI R27, RZ, 0x8, R35 ;  /* 0x00000008ff1b7819 */ /* 0x000fe40000011623 */
[----:B------:R-:W-:-:S02]  /*6e840*/  SHF.R.U32.HI R38, RZ, 0x8, R38 ;  /* 0x00000008ff267819 */ /* 0x000fc40000011626 */
[--C-:B------:R-:W-:Y:S02]  /*6e850*/  PRMT R35, R35, 0x3340, R23.reuse ;  /* 0x0000334023237816 */ /* 0x100fe40000000017 */
[----:B------:R-:W-:Y:S02]  /*6e860*/  SHF.R.U32.HI R23, RZ, 0x8, R23 ;  /* 0x00000008ff177819 */ /* 0x000fe40000011617 */
[----:B------:R-:W-:Y:S02]  /*6e870*/  LOP3.LUT R37, R37, 0xffff, RZ, 0xc0, !PT ;  /* 0x0000ffff25257812 */ /* 0x000fe400078ec0ff */
[----:B------:R-:W-:Y:S02]  /*6e880*/  LOP3.LUT R29, R29, 0xffff, RZ, 0xc0, !PT ;  /* 0x0000ffff1d1d7812 */ /* 0x000fe400078ec0ff */
[----:B------:R-:W-:Y:S02]  /*6e890*/  LOP3.LUT R38, R38, 0xffff, RZ, 0xc0, !PT ;  /* 0x0000ffff26267812 */ /* 0x000fe400078ec0ff */
[----:B------:R-:W-:-:S02]  /*6e8a0*/  LOP3.LUT R27, R27, 0xffff, RZ, 0xc0, !PT ;  /* 0x0000ffff1b1b7812 */ /* 0x000fc400078ec0ff */
[----:B------:R-:W-:Y:S02]  /*6e8b0*/  LOP3.LUT R23, R23, 0xffff, RZ, 0xc0, !PT ;  /* 0x0000ffff17177812 */ /* 0x000fe400078ec0ff */
[----:B------:R-:W-:Y:S02]  /*6e8c0*/  LOP3.LUT R39, R39, 0xffff, RZ, 0xc0, !PT ;  /* 0x0000ffff27277812 */ /* 0x000fe400078ec0ff */
[----:B------:R-:W-:Y:S02]  /*6e8d0*/  LOP3.LUT R36, R36, 0xffff, RZ, 0xc0, !PT ;  /* 0x0000ffff24247812 */ /* 0x000fe400078ec0ff */
[----:B------:R-:W-:Y:S02]  /*6e8e0*/  PRMT R31, R31, 0x3340, R37 ;  /* 0x000033401f1f7816 */ /* 0x000fe40000000025 */
[----:B------:R-:W-:Y:S01]  /*6e8f0*/  PRMT R29, R29, 0x3340, R38 ;  /* 0x000033401d1d7816 */ /* 0x000fe20000000026 */
[----:B------:R-:W-:Y:S01]  /*6e900*/  STL [R1+0x1528], R40 ;  /* 0x0015282801007387 */ /* 0x000fe20000100800 */
[----:B------:R-:W-:-:S02]  /*6e910*/  PRMT R23, R27, 0x3340, R23 ;  /* 0x000033401b177816 */ /* 0x000fc40000000017 */
[----:B------:R-:W-:Y:S01]  /*6e920*/  PRMT R27, R39, 0x3340, R36 ;  /* 0x00003340271b7816 */ /* 0x000fe20000000024 */
[----:B------:R-:W-:Y:S01]  /*6e930*/  STL [R1+0x1524], R35 ;  /* 0x0015242301007387 */ /* 0x000fe20000100800 */
[----:B------:R-:W-:-:S03]  /*6e940*/  LOP3.LUT R36, R58, 0xffff, RZ, 0xc0, !PT ;  /* 0x0000ffff3a247812 */ /* 0x000fc600078ec0ff */
[----:B------:R-:W-:Y:S04]  /*6e950*/  STL [R1+0x1430], R31 ;  /* 0x0014301f01007387 */ /* 0x000fe80000100800 */
[----:B------:R3:W-:Y:S04]  /*6e960*/  STL [R1+0x142c], R29 ;  /* 0x00142c1d01007387 */ /* 0x0007e80000100800 */
[----:B------:R4:W-:Y:S04]  /*6e970*/  STL [R1+0x1428], R23 ;  /* 0x0014281701007387 */ /* 0x0009e80000100800 */
        /* <DEDUP_REMOVED lines=8> */
[----:B0-----:R-:W-:-:S03]  /*6ea00*/  LOP3.LUT R27, R0, 0xffff, RZ, 0xc0, !PT ;  /* 0x0000ffff001b7812 */ /* 0x001fc600078ec0ff */
        /* <DEDUP_REMOVED lines=15> */
[----:B0-----:R-:W-:Y:S02]  /*6eb00*/  PRMT R38, R31, 0x3340, R19 ;  /* 0x000033401f267816 */ /* 0x001fe40000000013 */
[----:B------:R-:W-:Y:S02]  /*6eb10*/  SHF.R.U32.HI R31, RZ, 0x8, R27 ;  /* 0x00000008ff1f7819 */ /* 0x000fe4000001161b */
[----:B------:R-:W-:-:S02]  /*6eb20*/  SHF.R.U32.HI R19, RZ, 0x8, R19 ;  /* 0x00000008ff137819 */ /* 0x000fc40000011613 */
[--C-:B------:R-:W-:Y:S02]  /*6eb30*/  PRMT R27, R27, 0x3340, R21.reuse ;  /* 0x000033401b1b7816 */ /* 0x100fe40000000015 */
[----:B------:R-:W-:Y:S02]  /*6eb40*/  SHF.R.U32.HI R21, RZ, 0x8, R21 ;  /* 0x00000008ff157819 */ /* 0x000fe40000011615 */
[----:B------:R-:W-:Y:S02]  /*6eb50*/  LOP3.LUT R36, R36, 0xffff, RZ, 0xc0, !PT ;  /* 0x0000ffff24247812 */ /* 0x000fe400078ec0ff */
        /* <DEDUP_REMOVED lines=10> */
[----:B------:R-:W-:-:S02]  /*6ec00*/  PRMT R23, R31, 0x3340, R21 ;  /* 0x000033401f177816 */ /* 0x000fc40000000015 */
[----:B------:R-:W-:Y:S01]  /*6ec10*/  PRMT R19, R37, 0x3340, R35 ;  /* 0x0000334025137816 */ /* 0x000fe20000000023 */
[----:B------:R-:W-:Y:S01]  /*6ec20*/  STL [R1+0x1410], R29 ;  /* 0x0014101d01007387 */ /* 0x000fe20000100800 */
[----:B------:R-:W-:-:S03]  /*6ec30*/  LOP3.LUT R35, R59, 0xffff, RZ, 0xc0, !PT ;  /* 0x0000ffff3b237812 */ /* 0x000fc600078ec0ff */
[----:B------:R-:W-:Y:S04]  /*6ec40*/  STL [R1+0x140c], R27 ;  /* 0x00140c1b01007387 */ /* 0x000fe80000100800 */
[----:B------:R4:W-:Y:S04]  /*6ec50*/  STL [R1+0x1408], R23 ;  /* 0x0014081701007387 */ /* 0x0009e80000100800 */
[----:B------:R0:W-:Y:S01]  /*6ec60*/  STL [R1+0x1400], R19 ;  /* 0x0014001301007387 */ /* 0x0001e20000100800 */
[----:B------:R-:W-:-:S03]  /*6ec70*/  LOP3.LUT R31, R58, 0xffff, RZ, 0xc0, !PT ;  /* 0x0000ffff3a1f7812 */ /* 0x000fc600078ec0ff */
[----:B------:R-:W2:Y:S04]  /*6ec80*/  LDL.LU R58, [R1+0x2780] ;  /* 0x00278000013a7983 */ /* 0x000ea80000300800 */
        /* <DEDUP_REMOVED lines=21> */
[----:B0-----:R-:W-:Y:S02]  /*6ede0*/  PRMT R37, R27, 0x3340, R35 ;  /* 0x000033401b257816 */ /* 0x001fe40000000023 */
        /* <DEDUP_REMOVED lines=15> */
[----:B------:R-:W-:Y:S02]  /*6eee0*/  PRMT R23, R36, 0x3340, R29 ;  /* 0x0000334024177816 */ /* 0x000fe4000000001d */
[----:B0-----:R-:W-:-:S02]  /*6eef0*/  PRMT R19, R27, 0x3340, R15 ;  /* 0x000033401b137816 */ /* 0x001fc4000000000f */
[----:B------:R-:W-:Y:S01]  /*6ef00*/  PRMT R15, R21, 0x3340, R31 ;  /* 0x00003340150f7816 */ /* 0x000fe2000000001f */
[----:B------:R-:W-:Y:S04]  /*6ef10*/  STL [R1+0x13f0], R35 ;  /* 0x0013f02301007387 */ /* 0x000fe80000100800 */
[----:B------:R3:W-:Y:S04]  /*6ef20*/  STL [R1+0x13ec], R19 ;  /* 0x0013ec1301007387 */ /* 0x0007e80000100800 */
[----:B------:R-:W-:Y:S04]  /*6ef30*/  STL [R1+0x13e0], R23 ;  /* 0x0013e01701007387 */ /* 0x000fe80000100800 */
[----:B------:R2:W-:Y:S01]  /*6ef40*/  STL [R1+0x13dc], R15 ;  /* 0x0013dc0f01007387 */ /* 0x0005e20000100800 */
[----:B------:R-:W-:-:S03]  /*6ef50*/  LOP3.LUT R29, R58, 0xffff, RZ, 0xc0, !PT ;  /* 0x0000ffff3a1d7812 */ /* 0x000fc600078ec0ff */
        /* <DEDUP_REMOVED lines=14> */
[----:B------:R-:W-:Y:S02]  /*6f040*/  SHF.R.U32.HI R31, RZ, 0x8, R19 ;  /* 0x00000008ff1f7819 */ /* 0x000fe40000011613 */
[----:B------:R-:W-:Y:S02]  /*6f050*/  LOP3.LUT R13, R13, 0xffff, RZ, 0xc0, !PT ;  /* 0x0000ffff0d0d7812 */ /* 0x000fe400078ec0ff */
        /* <DEDUP_REMOVED lines=12> */
[----:B------:R-:W-:Y:S02]  /*6f120*/  SHF.R.U32.HI R29, RZ, 0x8, R29 ;  /* 0x00000008ff1d7819 */ /* 0x000fe4000001161d */
[----:B------:R-:W-:Y:S02]  /*6f130*/  LOP3.LUT R15, R15, 0xffff, RZ, 0xc0, !PT ;  /* 0x0000ffff0f0f7812 */ /* 0x000fe400078ec0ff */
[----:B------:R-:W-:-:S02]  /*6f140*/  LOP3.LUT R13, R13, 0xffff, RZ, 0xc0, !PT ;  /* 0x0000ffff0d0d7812 */ /* 0x000fc400078ec0ff */
[----:B------:R-:W-:Y:S02]  /*6f150*/  PRMT R11, R21, 0x3340, R11 ;  /* 0x00003340150b7816 */ /* 0x000fe4000000000b */
[----:B------:R-:W-:Y:S02]  /*6f160*/  LOP3.LUT R31, R31, 0xffff, RZ, 0xc0, !PT ;  /* 0x0000ffff1f1f7812 */ /* 0x000fe400078ec0ff */
[----:B------:R-:W-:Y:S01]  /*6f170*/  LOP3.LUT R27, R27, 0xffff, RZ, 0xc0, !PT ;  /* 0x0000ffff1b1b7812 */ /* 0x000fe200078ec0ff */
[----:B------:R-:W-:Y:S01]  /*6f180*/  STL [R1+0x14fc], R35 ;  /* 0x0014fc2301007387 */ /* 0x000fe20000100800 */
[----:B------:R-:W-:Y:S02]  /*6f190*/  LOP3.LUT R19, R19, 0xffff, RZ, 0xc0, !PT ;  /* 0x0000ffff13137812 */ /* 0x000fe400078ec0ff */
[----:B------:R-:W-:Y:S01]  /*6f1a0*/  LOP3.LUT R29, R29, 0xffff, RZ, 0xc0, !PT ;  /* 0x0000ffff1d1d7812 */ /* 0x000fe200078ec0ff */
[----:B------:R-:W-:Y:S01]  /*6f1b0*/  STL [R1+0x14f8], R23 ;  /* 0x0014f81701007387 */ /* 0x000fe20000100800 */
[----:B------:R-:W-:-:S02]  /*6f1c0*/  PRMT R15, R15, 0x3340, R13 ;  /* 0x000033400f0f7816 */ /* 0x000fc4000000000d */
[----:B------:R-:W-:Y:S01]  /*6f1d0*/  PRMT R13, R31, 0x3340, R27 ;  /* 0x000033401f0d7816 */ /* 0x000fe2000000001b */
[----:B------:R0:W-:Y:S04]  /*6f1e0*/  STL [R1+0x13d8], R11 ;  /* 0x0013d80b01007387 */ /* 0x0001e80000100800 */
[----:B------:R-:W-:Y:S01]  /*6f1f0*/  STL [R1+0x13d4], R15 ;  /* 0x0013d40f01007387 */ /* 0x000fe20000100800 */
[----:B0-----:R-:W-:-:S03]  /*6f200*/  PRMT R11, R19, 0x3340, R29 ;  /* 0x00003340130b7816 */ /* 0x001fc6000000001d */
[----:B------:R4:W-:Y:S01]  /*6f210*/  STL [R1+0x13c0], R13 ;  /* 0x0013c00d01007387 */ /* 0x0009e20000100800 */
[----:B------:R-:W-:-:S03]  /*6f220*/  LOP3.LUT R23, R59, 0xffff, RZ, 0xc0, !PT ;  /* 0x0000ffff3b177812 */ /* 0x000fc600078ec0ff */
        /* <DEDUP_REMOVED lines=9> */
[----:B------:R-:W3:Y:S01]  /*6f2c0*/  LDL.LU R0, [R1+0x15c] ;  /* 0x00015c0001007983 */ /* 0x000ee20000300800 */
[----:B------:R-:W-:-:S03]  /*6f2d0*/  LOP3.LUT R21, R2, 0xffff, RZ, 0xc0, !PT ;  /* 0x0000ffff02157812 */ /* 0x000fc600078ec0ff */
[----:B------:R-:W3:Y:S01]  /*6f2e0*/  LDL.LU R2, [R1+0x68] ;  /* 0x0000680001027983 */ /* 0x000ee20000300800 */
[----:B------:R-:W-:Y:S02]  /*6f2f0*/  PRMT R29, R19, 0x3340, R21 ;  /* 0x00003340131d7816 */ /* 0x000fe40000000015 */
[----:B------:R-:W-:-:S03]  /*6f300*/  LOP3.LUT R7, R7, 0xffff, RZ, 0xc0, !PT ;  /* 0x0000ffff07077812 */ /* 0x000fc600078ec0ff */
[----:B------:R0:W-:Y:S01]  /*6f310*/  STL [R1+0x14e8], R29 ;  /* 0x0014e81d01007387 */ /* 0x0001e20000100800 */
[----:B------:R-:W-:Y:S02]  /*6f320*/  LOP3.LUT R4, R4, 0xffff, RZ, 0xc0, !PT ;  /* 0x0000ffff04047812 */ /* 0x000fe400078ec0ff */
[----:B------:R-:W-:Y:S02]  /*6f330*/  SHF.R.U32.HI R27, RZ, 0x8, R19 ;  /* 0x00000008ff1b7819 */ /* 0x000fe40000011613 */
[----:B0-----:R-:W-:Y:S02]  /*6f340*/  PRMT R29, R13, 0x3340, R23 ;  /* 0x000033400d1d7816 */ /* 0x001fe40000000017 */
[----:B------:R-:W-:-:S03]  /*6f350*/  SHF.R.U32.HI R19, RZ, 0x8, R13 ;  /* 0x00000008ff137819 */ /* 0x000fc6000001160d */
[----:B------:R0:W-:Y:S01]  /*6f360*/  STL [R1+0x14e4], R29 ;  /* 0x0014e41d01007387 */ /* 0x0001e20000100800 */
[----:B------:R-:W-:Y:S02]  /*6f370*/  SHF.R.U32.HI R13, RZ, 0x8, R11 ;  /* 0x00000008ff0d7819 */ /* 0x000fe4000001160b */
[----:B------:R-:W-:Y:S02]  /*6f380*/  SHF.R.U32.HI R21, RZ, 0x8, R21 ;  /* 0x00000008ff157819 */ /* 0x000fe40000011615 */
[----:B------:R-:W-:Y:S02]  /*6f390*/  SHF.R.U32.HI R23, RZ, 0x8, R23 ;  /* 0x00000008ff177819 */ /* 0x000fe40000011617 */
[--C-:B0-----:R-:W-:Y:S02]  /*6f3a0*/  PRMT R29, R11, 0x3340, R7.reuse ;  /* 0x000033400b1d7816 */ /* 0x101fe40000000007 */
[----:B------:R-:W-:Y:S02]  /*6f3b0*/  SHF.R.U32.HI R7, RZ, 0x8, R7 ;  /* 0x00000008ff077819 */ /* 0x000fe40000011607 */
[----:B------:R-:W-:-:S02]  /*6f3c0*/  SHF.R.U32.HI R11, RZ, 0x8, R15 ;  /* 0x00000008ff0b7819 */ /* 0x000fc4000001160f */
[--C-:B------:R-:W-:Y:S02]  /*6f3d0*/  PRMT R15, R15, 0x3340, R4.reuse ;  /* 0x000033400f0f7816 */ /* 0x100fe40000000004 */
[----:B------:R-:W-:Y:S02]  /*6f3e0*/  SHF.R.U32.HI R4, RZ, 0x8, R4 ;  /* 0x00000008ff047819 */ /* 0x000fe40000011604 */
[----:B------:R-:W-:Y:S02]  /*6f3f0*/  LOP3.LUT R13, R13, 0xffff, RZ, 0xc0, !PT ;  /* 0x0000ffff0d0d7812 */ /* 0x000fe400078ec0ff */
[----:B------:R-:W-:Y:S01]  /*6f400*/  LOP3.LUT R7, R7, 0xffff, RZ, 0xc0, !PT ;  /* 0x0000ffff07077812 */ /* 0x000fe200078ec0ff */
[----:B------:R-:W-:Y:S01]  /*6f410*/  STL [R1+0x14ec], R29 ;  /* 0x0014ec1d01007387 */ /* 0x000fe20000100800 */
[----:B------:R-:W-:Y:S02]  /*6f420*/  LOP3.LUT R27, R27, 0xffff, RZ, 0xc0, !PT ;  /* 0x0000ffff1b1b7812 */ /* 0x000fe400078ec0ff */
[----:B------:R-:W-:Y:S01]  /*6f430*/  LOP3.LUT R21, R21, 0xffff, RZ, 0xc0, !PT ;  /* 0x0000ffff15157812 */ /* 0x000fe200078ec0ff */
[----:B------:R0:W-:Y:S01]  /*6f440*/  STL [R1+0x14e0], R15 ;  /* 0x0014e00f01007387 */ /* 0x0001e20000100800 */
[----:B------:R-:W-:-:S02]  /*6f450*/  LOP3.LUT R19, R19, 0xffff, RZ, 0xc0, !PT ;  /* 0x0000ffff13137812 */ /* 0x000fc400078ec0ff */
[----:B------:R-:W-:Y:S02]  /*6f460*/  LOP3.LUT R23, R23, 0xffff, RZ, 0xc0, !PT ;  /* 0x0000ffff17177812 */ /* 0x000fe400078ec0ff */
[----:B------:R-:W-:Y:S02]  /*6f470*/  LOP3.LUT R11, R11, 0xffff, RZ, 0xc0, !PT ;  /* 0x0000ffff0b0b7812 */ /* 0x000fe400078ec0ff */
[----:B------:R-:W-:Y:S02]  /*6f480*/  LOP3.LUT R4, R4, 0xffff, RZ, 0xc0, !PT ;  /* 0x0000ffff04047812 */ /* 0x000fe400078ec0ff */
[----:B0-----:R-:W-:Y:S02]  /*6f490*/  PRMT R15, R13, 0x3340, R7 ;  /* 0x000033400d0f7816 */ /* 0x001fe40000000007 */
[----:B------:R-:W-:Y:S02]  /*6f4a0*/  PRMT R13, R27, 0x3340, R21 ;  /* 0x000033401b0d7816 */ /* 0x000fe40000000015 */
[----:B------:R-:W-:-:S02]  /*6f4b0*/  PRMT R7, R19, 0x3340, R23 ;  /* 0x0000334013077816 */ /* 0x000fc40000000017 */
[----:B------:R-:W-:Y:S01]  /*6f4c0*/  PRMT R4, R11, 0x3340, R4 ;  /* 0x000033400b047816 */ /* 0x000fe20000000004 */
[----:B------:R-:W-:Y:S01]  /*6f4d0*/  STL [R1+0x13b0], R15 ;  /* 0x0013b00f01007387 */ /* 0x000fe20000100800 */
[----:B------:R-:W-:-:S03]  /*6f4e0*/  LOP3.LUT R19, R58, 0xffff, RZ, 0xc0, !PT ;  /* 0x0000ffff3a137812 */ /* 0x000fc600078ec0ff */
[----:B------:R-:W-:Y:S04]  /*6f4f0*/  STL [R1+0x13ac], R13 ;  /* 0x0013ac0d01007387 */ /* 0x000fe80000100800 */
[----:B------:R4:W-:Y:S04]  /*6f500*/  STL [R1+0x13a8], R7 ;  /* 0x0013a80701007387 */ /* 0x0009e80000100800 */
[----:B------:R0:W-:Y:S04]  /*6f510*/  STL [R1+0x13a4], R4 ;  /* 0x0013a40401007387 */ /* 0x0001e80000100800 */
[----:B------:R-:W3:Y:S01]  /*6f520*/  LDL.LU R58, [R1+0x2770] ;  /* 0x00277000013a7983 */ /* 0x000ee20000300800 */
[----:B----4-:R-:W-:-:S03]  /*6f530*/  LOP3.LUT R7, R43, 0xffff, RZ, 0xc0, !PT ;  /* 0x0000ffff2b077812 */ /* 0x010fc600078ec0ff */
[----:B------:R-:W4:Y:S01]  /*6f540*/  LDL.LU R43, [R1+0x2b8] ;  /* 0x0002b800012b7983 */ /* 0x000f220000300800 */
[----:B--2---:R-:W-:-:S03]  /*6f550*/  LOP3.LUT R11, R3, 0xffff, RZ, 0xc0, !PT ;  /* 0x0000ffff030b7812 */ /* 0x004fc600078ec0ff */
[----:B------:R-:W2:Y:S01]  /*6f560*/  LDL.LU R3, [R1+0x2b4] ;  /* 0x0002b40001037983 */ /* 0x000ea20000300800 */
[----:B---3--:R-:W-:Y:S02]  /*6f570*/  LOP3.LUT R13, R55, 0xffff, RZ, 0xc0, !PT ;  /* 0x0000ffff370d7812 */ /* 0x008fe400078ec0ff */
[----:B------:R-:W-:Y:S02]  /*6f580*/  LOP3.LUT R15, R2, 0xffff, RZ, 0xc0, !PT ;  /* 0x0000ffff020f7812 */ /* 0x000fe400078ec0ff */
[----:B0-----:R-:W-:Y:S02]  /*6f590*/  LOP3.LUT R4, R0, 0xffff, RZ, 0xc0, !PT ;  /* 0x0000ffff00047812 */ /* 0x001fe400078ec0ff */
[----:B------:R-:W-:Y:S01]  /*6f5a0*/  PRMT R23, R13, 0x3340, R15 ;  /* 0x000033400d177816 */ /* 0x000fe2000000000f */
[----:B------:R-:W3:Y:S04]  /*6f5b0*/  LDL.LU R0, [R1+0x1bc] ;  /* 0x0001bc0001007983 */ /* 0x000ee80000300800 */
[----:B------:R-:W3:Y:S01]  /*6f5c0*/  LDL.LU R2, [R1+0x1b8] ;  /* 0x0001b80001027983 */ /* 0x000ee20000300800 */
[----:B------:R-:W-:-:S03]  /*6f5d0*/  LOP3.LUT R5, R5, 0xffff, RZ, 0xc0, !PT ;  /* 0x0000ffff05057812 */ /* 0x000fc600078ec0ff */
[----:B------:R0:W-:Y:S01]  /*6f5e0*/  STL [R1+0x14d8], R23 ;  /* 0x0014d81701007387 */ /* 0x0001e20000100800 */
[----:B------:R-:W-:Y:S02]  /*6f5f0*/  SHF.R.U32.HI R21, RZ, 0x8, R13 ;  /* 0x00000008ff157819 */ /* 0x000fe4000001160d */
[----:B------:R-:W-:Y:S02]  /*6f600*/  SHF.R.U32.HI R13, RZ, 0x8, R7 ;  /* 0x00000008ff0d7819 */ /* 0x000fe40000011607 */
[----:B0-----:R-:W-:Y:S02]  /*6f610*/  PRMT R23, R7, 0x3340, R19 ;  /* 0x0000334007177816 */ /* 0x001fe40000000013 */
[----:B------:R-:W-:-:S03]  /*6f620*/  SHF.R.U32.HI R7, RZ, 0x8, R4 ;  /* 0x00000008ff077819 */ /* 0x000fc60000011604 */
[----:B------:R0:W-:Y:S01]  /*6f630*/  STL [R1+0x14d4], R23 ;  /* 0x0014d41701007387 */ /* 0x0001e20000100800 */
[----:B------:R-:W-:Y:S02]  /*6f640*/  LOP3.LUT R6, R6, 0xffff, RZ, 0xc0, !PT ;  /* 0x0000ffff06067812 */ /* 0x000fe400078ec0ff */
[----:B------:R-:W-:Y:S02]  /*6f650*/  SHF.R.U32.HI R15, RZ, 0x8, R15 ;  /* 0x00000008ff0f7819 */ /* 0x000fe4000001160f */
[----:B------:R-:W-:Y:S02]  /*6f660*/  LOP3.LUT R7, R7, 0xffff, RZ, 0xc0, !PT ;  /* 0x0000ffff07077812 */ /* 0x000fe400078ec0ff */
[--C-:B0-----:R-:W-:Y:S02]  /*6f670*/  PRMT R23, R4, 0x3340, R5.reuse ;  /* 0x0000334004177816 */ /* 0x101fe40000000005 */
[----:B------:R-:W-:Y:S02]  /*6f680*/  SHF.R.U32.HI R5, RZ, 0x8, R5 ;  /* 0x00000008ff057819 */ /* 0x000fe40000011605 */
[----:B------:R-:W-:-:S02]  /*6f690*/  SHF.R.U32.HI R4, RZ, 0x8, R11 ;  /* 0x00000008ff047819 */ /* 0x000fc4000001160b */
[----:B------:R-:W-:Y:S02]  /*6f6a0*/  LOP3.LUT R5, R5, 0xffff, RZ, 0xc0, !PT ;  /* 0x0000ffff05057812 */ /* 0x000fe400078ec0ff */
[----:B------:R-:W-:Y:S02]  /*6f6b0*/  SHF.R.U32.HI R19, RZ, 0x8, R19 ;  /* 0x00000008ff137819 */ /* 0x000fe40000011613 */
[--C-:B------:R-:W-:Y:S02]  /*6f6c0*/  PRMT R11, R11, 0x3340, R6.reuse ;  /* 0x000033400b0b7816 */ /* 0x100fe40000000006 */
[----:B------:R-:W-:Y:S02]  /*6f6d0*/  SHF.R.U32.HI R6, RZ, 0x8, R6 ;  /* 0x00000008ff067819 */ /* 0x000fe40000011606 */
[----:B------:R-:W-:Y:S02]  /*6f6e0*/  LOP3.LUT R21, R21, 0xffff, RZ, 0xc0, !PT ;  /* 0x0000ffff15157812 */ /* 0x000fe400078ec0ff */
[----:B------:R-:W-:-:S02]  /*6f6f0*/  LOP3.LUT R15, R15, 0xffff, RZ, 0xc0, !PT ;  /* 0x0000ffff0f0f7812 */ /* 0x000fc400078ec0ff */
[----:B------:R-:W-:Y:S01]  /*6f700*/  PRMT R5, R7, 0x3340, R5 ;  /* 0x0000334007057816 */ /* 0x000fe20000000005 */
[----:B------:R-:W-:Y:S01]  /*6f710*/  STL [R1+0x14dc], R23 ;  /* 0x0014dc1701007387 */ /* 0x000fe20000100800 */
[----:B------:R-:W-:Y:S02]  /*6f720*/  LOP3.LUT R13, R13, 0xffff, RZ, 0xc0, !PT ;  /* 0x0000ffff0d0d7812 */ /* 0x000fe400078ec0ff */
[----:B------:R-:W-:Y:S01]  /*6f730*/  LOP3.LUT R19, R19, 0xffff, RZ, 0xc0, !PT ;  /* 0x0000ffff13137812 */ /* 0x000fe200078ec0ff */
[----:B------:R0:W-:Y:S01]  /*6f740*/  STL [R1+0x14d0], R11 ;  /* 0x0014d00b01007387 */ /* 0x0001e20000100800 */
[----:B------:R-:W-:Y:S02]  /*6f750*/  LOP3.LUT R4, R4, 0xffff, RZ, 0xc0, !PT ;  /* 0x0000ffff04047812 */ /* 0x000fe400078ec0ff */
[----:B------:R-:W-:Y:S01]  /*6f760*/  LOP3.LUT R6, R6, 0xffff, RZ, 0xc0, !PT ;  /* 0x0000ffff06067812 */ /* 0x000fe200078ec0ff */
[----:B------:R1:W-:Y:S01]  /*6f770*/  STL [R1+0x138c], R5 ;  /* 0x00138c0501007387 */ /* 0x0003e20000100800 */
[----:B------:R-:W-:-:S02]  /*6f780*/  PRMT R7, R13, 0x3340, R19 ;  /* 0x000033400d077816 */ /* 0x000fc40000000013 */
[----:B0-----:R-:W-:Y:S02]  /*6f790*/  PRMT R11, R21, 0x3340, R15 ;  /* 0x00003340150b7816 */ /* 0x001fe4000000000f */
[----:B-1----:R-:W-:-:S03]  /*6f7a0*/  PRMT R5, R4, 0x3340, R6 ;  /* 0x0000334004057816 */ /* 0x002fc60000000006 */
[----:B------:R0:W-:Y:S01]  /*6f7b0*/  STL [R1+0x1388], R11 ;  /* 0x0013880b01007387 */ /* 0x0001e20000100800 */
[----:B------:R-:W-:-:S03]  /*6f7c0*/  LOP3.LUT R13, R59, 0xffff, RZ, 0xc0, !PT ;  /* 0x0000ffff3b0d7812 */ /* 0x000fc600078ec0ff */
[----:B------:R2:W-:Y:S04]  /*6f7d0*/  STL [R1+0x1384], R7 ;  /* 0x0013840701007387 */ /* 0x0005e80000100800 */
[----:B------:R3:W-:Y:S01]  /*6f7e0*/  STL [R1+0x137c], R5 ;  /* 0x00137c0501007387 */ /* 0x0007e20000100800 */
[----:B0-----:R-:W-:-:S03]  /*6f7f0*/  LOP3.LUT R11, R58, 0xffff, RZ, 0xc0, !PT ;  /* 0x0000ffff3a0b7812 */ /* 0x001fc600078ec0ff */
[----:B------:R-:W3:Y:S04]  /*6f800*/  LDL.LU R58, [R1+0x276c] ;  /* 0x00276c00013a7983 */ /* 0x000ee80000300800 */
[----:B------:R-:W3:Y:S04]  /*6f810*/  LDL.LU R59, [R1+0x2768] ;  /* 0x00276800013b7983 */ /* 0x000ee80000300800 */
[----:B------:R-:W3:Y:S01]  /*6f820*/  LDL.LU R55, [R1+0x350] ;  /* 0x0003500001377983 */ /* 0x000ee20000300800 */
[----:B----4-:R-:W-:-:S03]  /*6f830*/  LOP3.LUT R4, R43, 0xffff, RZ, 0xc0, !PT ;  /* 0x0000ffff2b047812 */ /* 0x010fc600078ec0ff */
[----:B------:R-:W4:Y:S01]  /*6f840*/  LDL.LU R43, [R1+0x33c] ;  /* 0x00033c00012b7983 */ /* 0x000f220000300800 */
[----:B--2---:R-:W-:-:S03]  /*6f850*/  LOP3.LUT R7, R3, 0xffff, RZ, 0xc0, !PT ;  /* 0x0000ffff03077812 */ /* 0x004fc600078ec0ff */
[----:B------:R-:W2:Y:S01]  /*6f860*/  LDL.LU R3, [R1+0x2d8] ;  /* 0x0002d80001037983 */ /* 0x000ea20000300800 */
[----:B------:R-:W-:Y:S02]  /*6f870*/  PRMT R19, R4, 0x3340, R11 ;  /* 0x0000334004137816 */ /* 0x000fe4000000000b */
[----:B------:R-:W-:Y:S02]  /*6f880*/  LOP3.LUT R9, R9, 0xffff, RZ, 0xc0, !PT ;  /* 0x0000ffff09097812 */ /* 0x000fe400078ec0ff */
[----:B---3--:R-:W-:Y:S02]  /*6f890*/  LOP3.LUT R5, R0, 0xffff, RZ, 0xc0, !PT ;  /* 0x0000ffff00057812 */ /* 0x008fe400078ec0ff */
[----:B------:R-:W3:Y:S01]  /*6f8a0*/  LDL.LU R0, [R1+0x290] ;  /* 0x0002900001007983 */ /* 0x000ee20000300800 */
[----:B------:R-:W-:-:S03]  /*6f8b0*/  LOP3.LUT R6, R2, 0xffff, RZ, 0xc0, !PT ;  /* 0x0000ffff02067812 */ /* 0x000fc600078ec0ff */
[----:B------:R-:W3:Y:S04]  /*6f8c0*/  LDL.LU R2, [R1+0x17c] ;  /* 0x00017c0001027983 */ /* 0x000ee80000300800 */
[----:B------:R0:W-:Y:S01]  /*6f8d0*/  STL [R1+0x14cc], R19 ;  /* 0x0014cc1301007387 */ /* 0x0001e20000100800 */
[----:B------:R-:W-:Y:S02]  /*6f8e0*/  LOP3.LUT R8, R8, 0xffff, RZ, 0xc0, !PT ;  /* 0x0000ffff08087812 */ /* 0x000fe400078ec0ff */
[----:B------:R-:W-:Y:S02]  /*6f8f0*/  SHF.R.U32.HI R15, RZ, 0x8, R4 ;  /* 0x00000008ff0f7819 */ /* 0x000fe40000011604 */
[----:B------:R-:W-:Y:S02]  /*6f900*/  SHF.R.U32.HI R4, RZ, 0x8, R7 ;  /* 0x00000008ff047819 */ /* 0x000fe40000011607 */
[----:B0-----:R-:W-:-:S02]  /*6f910*/  PRMT R19, R7, 0x3340, R13 ;  /* 0x0000334007137816 */ /* 0x001fc4000000000d */
[----:B------:R-:W-:Y:S02]  /*6f920*/  SHF.R.U32.HI R11, RZ, 0x8, R11 ;  /* 0x00000008ff0b7819 */ /* 0x000fe4000001160b */
[----:B------:R-:W-:Y:S01]  /*6f930*/  SHF.R.U32.HI R7, RZ, 0x8, R5 ;  /* 0x00000008ff077819 */ /* 0x000fe20000011605 */
[----:B------:R0:W-:Y:S01]  /*6f940*/  STL [R1+0x14c8], R19 ;  /* 0x0014c81301007387 */ /* 0x0001e20000100800 */
[----:B------:R-:W-:Y:S02]  /*6f950*/  SHF.R.U32.HI R13, RZ, 0x8, R13 ;  /* 0x00000008ff0d7819 */ /* 0x000fe4000001160d */
[----:B------:R-:W-:Y:S02]  /*6f960*/  LOP3.LUT R15, R15, 0xffff, RZ, 0xc0, !PT ;  /* 0x0000ffff0f0f7812 */ /* 0x000fe400078ec0ff */
[----:B------:R-:W-:Y:S02]  /*6f970*/  LOP3.LUT R11, R11, 0xffff, RZ, 0xc0, !PT ;  /* 0x0000ffff0b0b7812 */ /* 0x000fe400078ec0ff */
[----:B0-----:R-:W-:-:S02]  /*6f980*/  PRMT R19, R5, 0x3340, R9 ;  /* 0x0000334005137816 */ /* 0x001fc40000000009 */
[----:B------:R-:W-:Y:S02]  /*6f990*/  SHF.R.U32.HI R5, RZ, 0x8, R6 ;  /* 0x00000008ff057819 */ /* 0x000fe40000011606 */
[----:B------:R-:W-:Y:S02]  /*6f9a0*/  SHF.R.U32.HI R9, RZ, 0x8, R9 ;  /* 0x00000008ff097819 */ /* 0x000fe40000011609 */
[--C-:B------:R-:W-:Y:S02]  /*6f9b0*/  PRMT R6, R6, 0x3340, R8.reuse ;  /* 0x0000334006067816 */ /* 0x100fe40000000008 */
[----:B------:R-:W-:Y:S02]  /*6f9c0*/  SHF.R.U32.HI R8, RZ, 0x8, R8 ;  /* 0x00000008ff087819 */ /* 0x000fe40000011608 */
[----:B------:R-:W-:Y:S02]  /*6f9d0*/  LOP3.LUT R4, R4, 0xffff, RZ, 0xc0, !PT ;  /* 0x0000ffff04047812 */ /* 0x000fe400078ec0ff */
[----:B------:R-:W-:-:S02]  /*6f9e0*/  LOP3.LUT R13, R13, 0xffff, RZ, 0xc0, !PT ;  /* 0x0000ffff0d0d7812 */ /* 0x000fc400078ec0ff */
[----:B------:R-:W-:Y:S02]  /*6f9f0*/  LOP3.LUT R7, R7, 0xffff, RZ, 0xc0, !PT ;  /* 0x0000ffff07077812 */ /* 0x000fe400078ec0ff */
[----:B------:R-:W-:Y:S01]  /*6fa00*/  LOP3.LUT R9, R9, 0xffff, RZ, 0xc0, !PT ;  /* 0x0000ffff09097812 */ /* 0x000fe200078ec0ff */
[----:B------:R-:W-:Y:S01]  /*6fa10*/  STL [R1+0x14c4], R19 ;  /* 0x0014c41301007387 */ /* 0x000fe20000100800 */
[----:B------:R-:W-:Y:S02]  /*6fa20*/  LOP3.LUT R5, R5, 0xffff, RZ, 0xc0, !PT ;  /* 0x0000ffff05057812 */ /* 0x000fe400078ec0ff */
[----:B------:R-:W-:Y:S01]  /*6fa30*/  LOP3.LUT R8, R8, 0xffff, RZ, 0xc0, !PT ;  /* 0x0000ffff08087812 */ /* 0x000fe200078ec0ff */
[----:B------:R0:W-:Y:S01]  /*6fa40*/  STL [R1+0x14c0], R6 ;  /* 0x0014c00601007387 */ /* 0x0001e20000100800 */
[----:B------:R-:W-:Y:S02]  /*6fa50*/  PRMT R11, R15, 0x3340, R11 ;  /* 0x000033400f0b7816 */ /* 0x000fe4000000000b */
[----:B------:R-:W-:-:S02]  /*6fa60*/  PRMT R4, R4, 0x3340, R13 ;  /* 0x0000334004047816 */ /* 0x000fc4000000000d */
[----:B------:R-:W-:Y:S01]  /*6fa70*/  PRMT R5, R5, 0x3340, R8 ;  /* 0x0000334005057816 */ /* 0x000fe20000000008 */
[----:B------:R-:W-:Y:S01]  /*6fa80*/  STL [R1+0x1354], R11 ;  /* 0x0013540b01007387 */ /* 0x000fe20000100800 */
[----:B0-----:R-:W-:-:S03]  /*6fa90*/  PRMT R6, R7, 0x3340, R9 ;  /* 0x0000334007067816 */ /* 0x001fc60000000009 */
[----:B------:R0:W-:Y:S04]  /*6faa0*/  STL [R1+0x1350], R4 ;  /* 0x0013500401007387 */ /* 0x0001e80000100800 */
[----:B------:R4:W-:Y:S04]  /*6fab0*/  STL [R1+0x134c], R6 ;  /* 0x00134c0601007387 */ /* 0x0009e80000100800 */
[----:B------:R3:W-:Y:S01]  /*6fac0*/  STL [R1+0x1348], R5 ;  /* 0x0013480501007387 */ /* 0x0007e20000100800 */
[----:B------:R-:W-:-:S03]  /*6fad0*/  LOP3.LUT R8, R59, 0xffff, RZ, 0xc0, !PT ;  /* 0x0000ffff3b087812 */ /* 0x000fc600078ec0ff */
[----:B------:R-:W3:Y:S01]  /*6fae0*/  LDL.LU R59, [R1+0x2764] ;  /* 0x00276400013b7983 */ /* 0x000ee20000300800 */
[----:B0-----:R-:W-:-:S03]  /*6faf0*/  LOP3.LUT R4, R55, 0xffff, RZ, 0xc0, !PT ;  /* 0x0000ffff37047812 */ /* 0x001fc600078ec0ff */
[----:B------:R-:W3:Y:S04]  /*6fb00*/  LDL.LU R51, [R1+0x314] ;  /* 0x0003140001337983 */ /* 0x000ee80000300800 */
[----:B------:R-:W3:Y:S04]  /*6fb10*/  LDL.LU R50, [R1+0x310] ;  /* 0x0003100001327983 */ /* 0x000ee80000300800 */
[----:B------:R-:W3:Y:S04]  /*6fb20*/  LDL.LU R54, [R1+0x2b0] ;  /* 0x0002b00001367983 */ /* 0x000ee80000300800 */
[----:B------:R-:W3:Y:S01]  /*6fb30*/  LDL.LU R55, [R1+0x240] ;  /* 0x0002400001377983 */ /* 0x000ee20000300800 */
[----:B----4-:R-:W-:-:S03]  /*6fb40*/  LOP3.LUT R6, R43, 0xffff, RZ, 0xc0, !PT ;  /* 0x0000ffff2b067812 */ /* 0x010fc600078ec0ff */
[----:B------:R-:W4:Y:S01]  /*6fb50*/  LDL.LU R43, [R1+0x90] ;  /* 0x00009000012b7983 */ /* 0x000f220000300800 */
[----:B--2---:R-:W-:-:S03]  /*6fb60*/  LOP3.LUT R9, R3, 0xffff, RZ, 0xc0, !PT ;  /* 0x0000ffff03097812 */ /* 0x004fc600078ec0ff */
[----:B------:R-:W2:Y:S01]  /*6fb70*/  LDL.LU R3, [R1+0x7c] ;  /* 0x00007c0001037983 */ /* 0x000ea20000300800 */
[----:B------:R-:W-:Y:S02]  /*6fb80*/  LOP3.LUT R11, R58, 0xffff, RZ, 0xc0, !PT ;  /* 0x0000ffff3a0b7812 */ /* 0x000fe400078ec0ff */
[----:B------:R-:W-:Y:S02]  /*6fb90*/  PRMT R58, R6, 0x3340, R8 ;  /* 0x00003340063a7816 */ /* 0x000fe40000000008 */
[----:B------:R-:W-:Y:S02]  /*6fba0*/  LOP3.LUT R61, R61, 0xffff, RZ, 0xc0, !PT ;  /* 0x0000ffff3d3d7812 */ /* 0x000fe400078ec0ff */
[----:B---3--:R-:W-:Y:S02]  /*6fbb0*/  LOP3.LUT R5, R0, 0xffff, RZ, 0xc0, !PT ;  /* 0x0000ffff00057812 */ /* 0x008fe400078ec0ff */
[----:B------:R-:W-:Y:S02]  /*6fbc0*/  PRMT R0, R9, 0x3340, R11 ;  /* 0x0000334009007816 */ /* 0x000fe4000000000b */
[----:B------:R-:W-:-:S02]  /*6fbd0*/  LOP3.LUT R7, R2, 0xffff, RZ, 0xc0, !PT ;  /* 0x0000ffff02077812 */ /* 0x000fc400078ec0ff */
[----:B------:R-:W-:Y:S02]  /*6fbe0*/  SHF.R.U32.HI R13, RZ, 0x8, R4 ;  /* 0x00000008ff0d7819 */ /* 0x000fe40000011604 */
[--C-:B------:R-:W-:Y:S02]  /*6fbf0*/  PRMT R53, R4, 0x3340, R7.reuse ;  /* 0x0000334004357816 */ /* 0x100fe40000000007 */
[----:B------:R-:W-:Y:S02]  /*6fc00*/  SHF.R.U32.HI R7, RZ, 0x8, R7 ;  /* 0x00000008ff077819 */ /* 0x000fe40000011607 */
[----:B------:R-:W-:Y:S02]  /*6fc10*/  SHF.R.U32.HI R4, RZ, 0x8, R6 ;  /* 0x00000008ff047819 */ /* 0x000fe40000011606 */
[----:B------:R-:W-:Y:S02]  /*6fc20*/  SHF.R.U32.HI R6, RZ, 0x8, R9 ;  /* 0x00000008ff067819 */ /* 0x000fe40000011609 */
[----:B------:R-:W-:-:S02]  /*6fc30*/  SHF.R.U32.HI R11, RZ, 0x8, R11 ;  /* 0x00000008ff0b7819 */ /* 0x000fc4000001160b */
[----:B------:R-:W-:Y:S02]  /*6fc40*/  LOP3.LUT R13, R13, 0xffff, RZ, 0xc0, !PT ;  /* 0x0000ffff0d0d7812 */ /* 0x000fe400078ec0ff */
[----:B------:R-:W-:Y:S02]  /*6fc50*/  LOP3.LUT R7, R7, 0xffff, RZ, 0xc0, !PT ;  /* 0x0000ffff07077812 */ /* 0x000fe400078ec0ff */
[----:B------:R-:W-:Y:S02]  /*6fc60*/  LOP3.LUT R6, R6, 0xffff, RZ, 0xc0, !PT ;  /* 0x0000ffff06067812 */ /* 0x000fe400078ec0ff */
[----:B------:R-:W-:Y:S02]  /*6fc70*/  LOP3.LUT R11, R11, 0xffff, RZ, 0xc0, !PT ;  /* 0x0000ffff0b0b7812 */ /* 0x000fe400078ec0ff */
[----:B------:R-:W-:Y:S02]  /*6fc80*/  SHF.R.U32.HI R8, RZ, 0x8, R8 ;  /* 0x00000008ff087819 */ /* 0x000fe40000011608 */
[----:B------:R-:W-:-:S02]  /*6fc90*/  PRMT R52, R13, 0x3340, R7 ;  /* 0x000033400d347816 */ /* 0x000fc40000000007 */
[----:B------:R-:W-:Y:S02]  /*6fca0*/  LOP3.LUT R4, R4, 0xffff, RZ, 0xc0, !PT ;  /* 0x0000ffff04047812 */ /* 0x000fe400078ec0ff */
[----:B------:R-:W-:Y:S02]  /*6fcb0*/  LOP3.LUT R8, R8, 0xffff, RZ, 0xc0, !PT ;  /* 0x0000ffff08087812 */ /* 0x000fe400078ec0ff */
[----:B------:R-:W-:Y:S01]  /*6fcc0*/  SHF.R.U32.HI R9, RZ, 0x8, R5 ;  /* 0x00000008ff097819 */ /* 0x000fe20000011605 */
[----:B------:R-:W-:-:S03]  /*6fcd0*/  IMAD.MOV.U32 R2, RZ, RZ, R45 ;  /* 0x000000ffff027224 */ /* 0x000fc600078e002d */
[----:B------:R-:W-:Y:S01]  /*6fce0*/  LOP3.LUT R9, R9, 0xffff, RZ, 0xc0, !PT ;  /* 0x0000ffff09097812 */ /* 0x000fe200078ec0ff */
[----:B------:R-:W-:Y:S01]  /*6fcf0*/  IMAD.MOV.U32 R45, RZ, RZ, R56 ;  /* 0x000000ffff2d7224 */ /* 0x000fe200078e0038 */
[----:B------:R-:W-:Y:S04]  /*6fd00*/  STL.64 [R1+0x2660], R58 ;  /* 0x0026603a01007387 */ /* 0x000fe80000100a00 */
[----:B------:R0:W-:Y:S02]  /*6fd10*/  STL [R1+0x14bc], R0 ;  /* 0x0014bc0001007387 */ /* 0x0001e40000100800 */
[----:B0-----:R-:W-:-:S05]  /*6fd20*/  PRMT R0, R5, 0x3340, R61 ;  /* 0x0000334005007816 */ /* 0x001fca000000003d */
[----:B------:R0:W-:Y:S01]  /*6fd30*/  STL [R1+0x2710], R0 ;  /* 0x0027100001007387 */ /* 0x0001e20000100800 */
[----:B------:R-:W-:-:S03]  /*6fd40*/  SHF.R.U32.HI R61, RZ, 0x8, R61 ;  /* 0x00000008ff3d7819 */ /* 0x000fc6000001163d */
[----:B------:R-:W-:Y:S01]  /*6fd50*/  STL.64 [R1+0x2668], R52 ;  /* 0x0026683401007387 */ /* 0x000fe20000100a00 */
[----:B0-----:R-:W-:Y:S02]  /*6fd60*/  PRMT R0, R6, 0x3340, R11 ;  /* 0x0000334006007816 */ /* 0x001fe4000000000b */
[----:B------:R-:W-:-:S03]  /*6fd70*/  LOP3.LUT R61, R61, 0xffff, RZ, 0xc0, !PT ;  /* 0x0000ffff3d3d7812 */ /* 0x000fc600078ec0ff */
[----:B------:R0:W-:Y:S01]  /*6fd80*/  STL [R1+0x1340], R0 ;  /* 0x0013400001007387 */ /* 0x0001e20000100800 */
[----:B------:R-:W-:Y:S02]  /*6fd90*/  LOP3.LUT R5, R51, 0xffff, RZ, 0xc0, !PT ;  /* 0x0000ffff33057812 */ /* 0x000fe400078ec0ff */
[----:B------:R-:W-:Y:S01]  /*6fda0*/  PRMT R56, R9, 0x3340, R61 ;  /* 0x0000334009387816 */ /* 0x000fe2000000003d */
[----:B------:R-:W-:Y:S01]  /*6fdb0*/  STL [R1+0x2714], R53 ;  /* 0x0027143501007387 */ /* 0x000fe20000100800 */
[----:B0-----:R-:W-:Y:S02]  /*6fdc0*/  PRMT R0, R4, 0x3340, R8 ;  /* 0x0000334004007816 */ /* 0x001fe40000000008 */
[----:B------:R-:W-:-:S03]  /*6fdd0*/  LOP3.LUT R4, R50, 0xffff, RZ, 0xc0, !PT ;  /* 0x0000ffff32047812 */ /* 0x000fc600078ec0ff */
[----:B------:R0:W-:Y:S04]  /*6fde0*/  STL [R1+0x11ec], R0 ;  /* 0x0011ec0001007387 */ /* 0x0001e80000100800 */
[----:B------:R-:W-:Y:S01]  /*6fdf0*/  STL.64 [R1+0x2670], R56 ;  /* 0x0026703801007387 */ /* 0x000fe20000100a00 */
[----:B------:R-:W-:Y:S02]  /*6fe00*/  LOP3.LUT R7, R54, 0xffff, RZ, 0xc0, !PT ;  /* 0x0000ffff36077812 */ /* 0x000fe400078ec0ff */
[----:B------:R-:W-:Y:S02]  /*6fe10*/  LOP3.LUT R6, R55, 0xffff, RZ, 0xc0, !PT ;  /* 0x0000ffff37067812 */ /* 0x000fe400078ec0ff */
[----:B----4-:R-:W-:-:S04]  /*6fe20*/  LOP3.LUT R8, R43, 0xffff, RZ, 0xc0, !PT ;  /* 0x0000ffff2b087812 */ /* 0x010fc800078ec0ff */
[----:B0-----:R-:W-:Y:S02]  /*6fe30*/  PRMT R0, R5, 0x3340, R8 ;  /* 0x0000334005007816 */ /* 0x001fe40000000008 */
[----:B--2---:R-:W-:-:S03]  /*6fe40*/  LOP3.LUT R9, R3, 0xffff, RZ, 0xc0, !PT ;  /* 0x0000ffff03097812 */ /* 0x004fc600078ec0ff */
[----:B------:R0:W-:Y:S02]  /*6fe50*/  STL [R1+0x14b0], R0 ;  /* 0x0014b00001007387 */ /* 0x0001e40000100800 */
[----:B0-----:R-:W-:-:S05]  /*6fe60*/  PRMT R0, R4, 0x3340, R9 ;  /* 0x0000334004007816 */ /* 0x001fca0000000009 */
[----:B------:R0:W-:Y:S04]  /*6fe70*/  STL [R1+0x14b8], R0 ;  /* 0x0014b80001007387 */ /* 0x0001e80000100800 */
[----:B------:R-:W2:Y:S04]  /*6fe80*/  LDL.LU R40, [R1+0x37c] ;  /* 0x00037c0001287983 */ /* 0x000ea80000300800 */
[----:B------:R-:W3:Y:S04]  /*6fe90*/  LDL.LU R41, [R1+0x378] ;  /* 0x0003780001297983 */ /* 0x000ee80000300800 */
[----:B------:R-:W4:Y:S04]  /*6fea0*/  LDL.LU R42, [R1+0x31c] ;  /* 0x00031c00012a7983 */ /* 0x000f280000300800 */
[----:B------:R-:W3:Y:S04]  /*6feb0*/  LDL.LU R51, [R1+0x270] ;  /* 0x0002700001337983 */ /* 0x000ee80000300800 */
[----:B------:R-:W4:Y:S04]  /*6fec0*/  LDL.LU R50, [R1+0x1f0] ;  /* 0x0001f00001327983 */ /* 0x000f280000300800 */
[----:B------:R-:W3:Y:S04]  /*6fed0*/  LDL.LU R54, [R1+0x1d8] ;  /* 0x0001d80001367983 */ /* 0x000ee80000300800 */
[----:B------:R-:W3:Y:S01]  /*6fee0*/  LDL.LU R55, [R1+0x84] ;  /* 0x0000840001377983 */ /* 0x000ee20000300800 */
[----:B------:R-:W-:Y:S01]  /*6fef0*/  LOP3.LUT R60, R60, 0xffff, RZ, 0xc0, !PT ;  /* 0x0000ffff3c3c7812 */ /* 0x000fe200078ec0ff */
[----:B------:R-:W-:Y:S01]  /*6ff00*/  IMAD.MOV.U32 R43, RZ, RZ, R2 ;  /* 0x000000ffff2b7224 */ /* 0x000fe200078e0002 */
[----:B------:R-:W-:Y:S01]  /*6ff10*/  SHF.R.U32.HI R11, RZ, 0x8, R5 ;  /* 0x00000008ff0b7819 */ /* 0x000fe20000011605 */
[----:B------:R-:W-:Y:S01]  /*6ff20*/  IMAD.MOV.U32 R2, RZ, RZ, R47 ;  /* 0x000000ffff027224 */ /* 0x000fe200078e002f */
[----:B------:R-:W-:Y:S01]  /*6ff30*/  SHF.R.U32.HI R5, RZ, 0x8, R4 ;  /* 0x00000008ff057819 */ /* 0x000fe20000011604 */
[----:B------:R-:W-:Y:S01]  /*6ff40*/  IMAD.MOV.U32 R47, RZ, RZ, R49 ;  /* 0x000000ffff2f7224 */ /* 0x000fe200078e0031 */
[----:B------:R-:W-:-:S02]  /*6ff50*/  PRMT R49, R7, 0x3340, R60 ;  /* 0x0000334007317816 */ /* 0x000fc4000000003c */
[----:B------:R-:W-:Y:S02]  /*6ff60*/  LOP3.LUT R10, R10, 0xffff, RZ, 0xc0, !PT ;  /* 0x0000ffff0a0a7812 */ /* 0x000fe400078ec0ff */
[----:B------:R-:W-:Y:S02]  /*6ff70*/  SHF.R.U32.HI R4, RZ, 0x8, R7 ;  /* 0x00000008ff047819 */ /* 0x000fe40000011607 */
[----:B------:R-:W-:Y:S02]  /*6ff80*/  SHF.R.U32.HI R60, RZ, 0x8, R60 ;  /* 0x00000008ff3c7819 */ /* 0x000fe4000001163c */
[----:B------:R-:W-:Y:S02]  /*6ff90*/  SHF.R.U32.HI R9, RZ, 0x8, R9 ;  /* 0x00000008ff097819 */ /* 0x000fe40000011609 */
[----:B0-----:R-:W-:Y:S02]  /*6ffa0*/  PRMT R0, R6, 0x3340, R10 ;  /* 0x0000334006007816 */ /* 0x001fe4000000000a */
[----:B------:R-:W-:-:S02]  /*6ffb0*/  LOP3.LUT R4, R4, 0xffff, RZ, 0xc0, !PT ;  /* 0x0000ffff04047812 */ /* 0x000fc400078ec0ff */
[----:B------:R-:W-:Y:S01]  /*6ffc0*/  LOP3.LUT R60, R60, 0xffff, RZ, 0xc0, !PT ;  /* 0x0000ffff3c3c7812 */ /* 0x000fe200078ec0ff */
[----:B------:R-:W-:Y:S01]  /*6ffd0*/  IMAD.MOV.U32 R3, RZ, RZ, R45 ;  /* 0x000000ffff037224 */ /* 0x000fe200078e002d */
[----:B------:R-:W-:Y:S02]  /*6ffe0*/  SHF.R.U32.HI R7, RZ, 0x8, R6 ;  /* 0x00000008ff077819 */ /* 0x000fe40000011606 */
[----:B------:R-:W-:Y:S01]  /*6fff0*/  SHF.R.U32.HI R10, RZ, 0x8, R10 ;  /* 0x00000008ff0a7819 */ /* 0x000fe2000001160a */
[----:B------:R-:W-:Y:S01]  /*70000*/  IMAD.MOV.U32 R45, RZ, RZ, R48 ;  /* 0x000000ffff2d7224 */ /* 0x000fe200078e0030 */
[----:B------:R-:W-:Y:S02]  /*70010*/  SHF.R.U32.HI R8, RZ, 0x8, R8 ;  /* 0x00000008ff087819 */ /* 0x000fe40000011608 */
[----:B------:R-:W-:Y:S02]  /*70020*/  LOP3.LUT R5, R5, 0xffff, RZ, 0xc0, !PT ;  /* 0x0000ffff05057812 */ /* 0x000fe400078ec0ff */
[----:B------:R-:W-:-:S02]  /*70030*/  LOP3.LUT R9, R9, 0xffff, RZ, 0xc0, !PT ;  /* 0x0000ffff09097812 */ /* 0x000fc400078ec0ff */
[----:B------:R-:W-:Y:S02]  /*70040*/  PRMT R48, R4, 0x3340, R60 ;  /* 0x0000334004307816 */ /* 0x000fe4000000003c */
[----:B------:R-:W-:Y:S02]  /*70050*/  LOP3.LUT R7, R7, 0xffff, RZ, 0xc0, !PT ;  /* 0x0000ffff07077812 */ /* 0x000fe400078ec0ff */
[----:B------:R-:W-:Y:S02]  /*70060*/  LOP3.LUT R10, R10, 0xffff, RZ, 0xc0, !PT ;  /* 0x0000ffff0a0a7812 */ /* 0x000fe400078ec0ff */
[----:B------:R-:W-:Y:S02]  /*70070*/  LOP3.LUT R11, R11, 0xffff, RZ, 0xc0, !PT ;  /* 0x0000ffff0b0b7812 */ /* 0x000fe400078ec0ff */
[----:B------:R-:W-:Y:S02]  /*70080*/  LOP3.LUT R8, R8, 0xffff, RZ, 0xc0, !PT ;  /* 0x0000ffff08087812 */ /* 0x000fe400078ec0ff */
[----:B------:R-:W-:Y:S01]  /*70090*/  PRMT R4, R5, 0x3340, R9 ;  /* 0x0000334005047816 */ /* 0x000fe20000000009 */
[----:B------:R0:W-:Y:S01]  /*700a0*/  STL [R1+0x14b4], R0 ;  /* 0x0014b40001007387 */ /* 0x0001e20000100800 */
[----:B------:R-:W-:-:S03]  /*700b0*/  PRMT R5, R7, 0x3340, R10 ;  /* 0x0000334007057816 */ /* 0x000fc6000000000a */
[----:B------:R-:W-:Y:S04]  /*700c0*/  STL.64 [R1+0x2678], R48 ;  /* 0x0026783001007387 */ /* 0x000fe80000100a00 */
[----:B------:R-:W-:Y:S01]  /*700d0*/  STL [R1+0x2718], R49 ;  /* 0x0027183101007387 */ /* 0x000fe20000100800 */
[----:B0-----:R-:W-:-:S03]  /*700e0*/  PRMT R0, R11, 0x3340, R8 ;  /* 0x000033400b007816 */ /* 0x001fc60000000008 */
[----:B------:R2:W-:Y:S04]  /*700f0*/  STL [R1+0x132c], R4 ;  /* 0x00132c0401007387 */ /* 0x0005e80000100800 */
[----:B------:R-:W-:Y:S04]  /*70100*/  STL [R1+0x1328], R5 ;  /* 0x0013280501007387 */ /* 0x000fe80000100800 */
[----:B------:R0:W-:Y:S01]  /*70110*/  STL [R1+0x1318], R0 ;  /* 0x0013180001007387 */ /* 0x0001e20000100800 */
[----:B--2---:R-:W-:Y:S02]  /*70120*/  LOP3.LUT R4, R40, 0xffff, RZ, 0xc0, !PT ;  /* 0x0000ffff28047812 */ /* 0x004fe400078ec0ff */
[----:B----4-:R-:W-:-:S04]  /*70130*/  LOP3.LUT R8, R50, 0xffff, RZ, 0xc0, !PT ;  /* 0x0000ffff32087812 */ /* 0x010fc800078ec0ff */
[----:B0-----:R-:W-:Y:S02]  /*70140*/  PRMT R0, R4, 0x3340, R8 ;  /* 0x0000334004007816 */ /* 0x001fe40000000008 */
[----:B------:R-:W-:Y:S02]  /*70150*/  LOP3.LUT R6, R42, 0xffff, RZ, 0xc0, !PT ;  /* 0x0000ffff2a067812 */ /* 0x000fe400078ec0ff */
[----:B---3--:R-:W-:Y:S01]  /*70160*/  LOP3.LUT R7, R51, 0xffff, RZ, 0xc0, !PT ;  /* 0x0000ffff33077812 */ /* 0x008fe200078ec0ff */
[----:B------:R0:W-:Y:S01]  /*70170*/  STL [R1+0x1458], R0 ;  /* 0x0014580001007387 */ /* 0x0001e20000100800 */
[----:B------:R-:W-:-:S03]  /*70180*/  LOP3.LUT R9, R54, 0xffff, RZ, 0xc0, !PT ;  /* 0x0000ffff36097812 */ /* 0x000fc600078ec0ff */
[----:B------:R-:W2:Y:S01]  /*70190*/  LDL.LU R42, [R1+0x348] ;  /* 0x00034800012a7983 */ /* 0x000ea20000300800 */
[----:B------:R-:W-:-:S03]  /*701a0*/  LOP3.LUT R10, R55, 0xffff, RZ, 0xc0, !PT ;  /* 0x0000ffff370a7812 */ /* 0x000fc600078ec0ff */
[----:B------:R-:W3:Y:S04]  /*701b0*/  LDL.LU R51, [R1+0x2f8] ;  /* 0x0002f80001337983 */ /* 0x000ee80000300800 */
[----:B------:R-:W4:Y:S04]  /*701c0*/  LDL.LU R50, [R1+0x2f4] ;  /* 0x0002f40001327983 */ /* 0x000f280000300800 */
[----:B------:R-:W4:Y:S04]  /*701d0*/  LDL.LU R54, [R1+0x294] ;  /* 0x0002940001367983 */ /* 0x000f280000300800 */
[----:B------:R-:W4:Y:S01]  /*701e0*/  LDL.LU R55, [R1+0xb0] ;  /* 0x0000b00001377983 */ /* 0x000f220000300800 */
[----:B------:R-:W-:-:S04]  /*701f0*/  LOP3.LUT R5, R41, 0xffff, RZ, 0xc0, !PT ;  /* 0x0000ffff29057812 */ /* 0x000fc800078ec0ff */
[----:B0-----:R-:W-:Y:S02]  /*70200*/  PRMT R0, R5, 0x3340, R9 ;  /* 0x0000334005007816 */ /* 0x001fe40000000009 */
[----:B------:R-:W-:-:S03]  /*70210*/  LOP3.LUT R14, R14, 0xffff, RZ, 0xc0, !PT ;  /* 0x0000ffff0e0e7812 */ /* 0x000fc600078ec0ff */
[----:B------:R0:W-:Y:S01]  /*70220*/  STL [R1+0x1454], R0 ;  /* 0x0014540001007387 */ /* 0x0001e20000100800 */
[----:B------:R-:W-:Y:S02]  /*70230*/  SHF.R.U32.HI R11, RZ, 0x8, R4 ;  /* 0x00000008ff0b7819 */ /* 0x000fe40000011604 */
[----:B------:R-:W-:Y:S02]  /*70240*/  SHF.R.U32.HI R4, RZ, 0x8, R5 ;  /* 0x00000008ff047819 */ /* 0x000fe40000011605 */
[----:B0-----:R-:W-:Y:S02]  /*70250*/  PRMT R0, R6, 0x3340, R10 ;  /* 0x0000334006007816 */ /* 0x001fe4000000000a */
[----:B------:R-:W-:Y:S02]  /*70260*/  SHF.R.U32.HI R5, RZ, 0x8, R6 ;  /* 0x00000008ff057819 */ /* 0x000fe40000011606 */
[----:B------:R-:W-:Y:S01]  /*70270*/  SHF.R.U32.HI R10, RZ, 0x8, R10 ;  /* 0x00000008ff0a7819 */ /* 0x000fe2000001160a */
[----:B------:R0:W-:Y:S01]  /*70280*/  STL [R1+0x14ac], R0 ;  /* 0x0014ac0001007387 */ /* 0x0001e20000100800 */
[----:B------:R-:W-:-:S02]  /*70290*/  SHF.R.U32.HI R6, RZ, 0x8, R7 ;  /* 0x00000008ff067819 */ /* 0x000fc40000011607 */
[----:B------:R-:W-:Y:S02]  /*702a0*/  SHF.R.U32.HI R8, RZ, 0x8, R8 ;  /* 0x00000008ff087819 */ /* 0x000fe40000011608 */
[----:B------:R-:W-:Y:S02]  /*702b0*/  LOP3.LUT R5, R5, 0xffff, RZ, 0xc0, !PT ;  /* 0x0000ffff05057812 */ /* 0x000fe400078ec0ff */
[--C-:B0-----:R-:W-:Y:S02]  /*702c0*/  PRMT R0, R7, 0x3340, R14.reuse ;  /* 0x0000334007007816 */ /* 0x101fe4000000000e */
[----:B------:R-:W-:Y:S02]  /*702d0*/  SHF.R.U32.HI R14, RZ, 0x8, R14 ;  /* 0x00000008ff0e7819 */ /* 0x000fe4000001160e */
[----:B------:R-:W-:Y:S02]  /*702e0*/  LOP3.LUT R10, R10, 0xffff, RZ, 0xc0, !PT ;  /* 0x0000ffff0a0a7812 */ /* 0x000fe400078ec0ff */
[----:B------:R-:W-:-:S02]  /*702f0*/  LOP3.LUT R6, R6, 0xffff, RZ, 0xc0, !PT ;  /* 0x0000ffff06067812 */ /* 0x000fc400078ec0ff */
[----:B------:R-:W-:Y:S01]  /*70300*/  LOP3.LUT R14, R14, 0xffff, RZ, 0xc0, !PT ;  /* 0x0000ffff0e0e7812 */ /* 0x000fe200078ec0ff */
[----:B------:R0:W-:Y:S01]  /*70310*/  STL [R1+0x14a8], R0 ;  /* 0x0014a80001007387 */ /* 0x0001e20000100800 */
[----:B------:R-:W-:Y:S02]  /*70320*/  SHF.R.U32.HI R9, RZ, 0x8, R9 ;  /* 0x00000008ff097819 */ /* 0x000fe40000011609 */
[----:B------:R-:W-:Y:S02]  /*70330*/  LOP3.LUT R11, R11, 0xffff, RZ, 0xc0, !PT ;  /* 0x0000ffff0b0b7812 */ /* 0x000fe400078ec0ff */
[----:B------:R-:W-:Y:S02]  /*70340*/  LOP3.LUT R8, R8, 0xffff, RZ, 0xc0, !PT ;  /* 0x0000ffff08087812 */ /* 0x000fe400078ec0ff */
[----:B------:R-:W-:Y:S02]  /*70350*/  PRMT R6, R6, 0x3340, R14 ;  /* 0x0000334006067816 */ /* 0x000fe4000000000e */
[----:B0-----:R-:W-:-:S02]  /*70360*/  PRMT R0, R5, 0x3340, R10 ;  /* 0x0000334005007816 */ /* 0x001fc4000000000a */
[----:B------:R-:W-:Y:S02]  /*70370*/  LOP3.LUT R4, R4, 0xffff, RZ, 0xc0, !PT ;  /* 0x0000ffff04047812 */ /* 0x000fe400078ec0ff */
[----:B------:R-:W-:Y:S02]  /*70380*/  LOP3.LUT R9, R9, 0xffff, RZ, 0xc0, !PT ;  /* 0x0000ffff09097812 */ /* 0x000fe400078ec0ff */
[----:B------:R-:W-:Y:S01]  /*70390*/  PRMT R5, R11, 0x3340, R8 ;  /* 0x000033400b057816 */ /* 0x000fe20000000008 */
[----:B------:R0:W-:Y:S04]  /*703a0*/  STL [R1+0x1314], R0 ;  /* 0x0013140001007387 */ /* 0x0001e80000100800 */
[----:B------:R-:W-:Y:S04]  /*703b0*/  STL [R1+0x1310], R6 ;  /* 0x0013100601007387 */ /* 0x000fe80000100800 */
[----:B------:R2:W-:Y:S01]  /*703c0*/  STL [R1+0x1284], R5 ;  /* 0x0012840501007387 */ /* 0x0005e20000100800 */
[----:B0-----:R-:W-:-:S02]  /*703d0*/  PRMT R0, R4, 0x3340, R9 ;  /* 0x0000334004007816 */ /* 0x001fc40000000009 */
[----:B------:R-:W-:-:S03]  /*703e0*/  LOP3.LUT R46, R46, 0xffff, RZ, 0xc0, !PT ;  /* 0x0000ffff2e2e7812 */ /* 0x000fc600078ec0ff */
[----:B------:R0:W-:Y:S01]  /*703f0*/  STL [R1+0x1280], R0 ;  /* 0x0012800001007387 */ /* 0x0001e20000100800 */
[----:B--2---:R-:W-:Y:S02]  /*70400*/  LOP3.LUT R5, R42, 0xffff, RZ, 0xc0, !PT ;  /* 0x0000ffff2a057812 */ /* 0x004fe400078ec0ff */
[----:B---3--:R-:W-:Y:S02]  /*70410*/  LOP3.LUT R7, R51, 0xffff, RZ, 0xc0, !PT ;  /* 0x0000ffff33077812 */ /* 0x008fe400078ec0ff */
[----:B----4-:R-:W-:-:S04]  /*70420*/  LOP3.LUT R8, R55, 0xffff, RZ, 0xc0, !PT ;  /* 0x0000ffff37087812 */ /* 0x010fc800078ec0ff */
[----:B0-----:R-:W-:-:S05]  /*70430*/  PRMT R0, R5, 0x3340, R8 ;  /* 0x0000334005007816 */ /* 0x001fca0000000008 */
[----:B------:R0:W-:Y:S04]  /*70440*/  STL [R1+0x1498], R0 ;  /* 0x0014980001007387 */ /* 0x0001e80000100800 */
[----:B------:R-:W2:Y:S01]  /*70450*/  LDL.LU R40, [R1+0x39c] ;  /* 0x00039c0001287983 */ /* 0x000ea20000300800 */
[----:B------:R-:W-:-:S03]  /*70460*/  LOP3.LUT R6, R50, 0xffff, RZ, 0xc0, !PT ;  /* 0x0000ffff32067812 */ /* 0x000fc600078ec0ff */
[----:B------:R-:W3:Y:S01]  /*70470*/  LDL.LU R41, [R1+0x398] ;  /* 0x0003980001297983 */ /* 0x000ee20000300800 */
[----:B0-----:R-:W-:-:S05]  /*70480*/  PRMT R0, R7, 0x3340, R46 ;  /* 0x0000334007007816 */ /* 0x001fca000000002e */
[----:B------:R0:W-:Y:S04]  /*70490*/  STL [R1+0x1438], R0 ;  /* 0x0014380001007387 */ /* 0x0001e80000100800 */
[----:B------:R-:W4:Y:S04]  /*704a0*/  LDL.LU R42, [R1+0x358] ;  /* 0x00035800012a7983 */ /* 0x000f280000300800 */
[----:B------:R-:W4:Y:S04]  /*704b0*/  LDL.LU R51, [R1+0x2bc] ;  /* 0x0002bc0001337983 */ /* 0x000f280000300800 */
[----:B------:R-:W4:Y:S01]  /*704c0*/  LDL.LU R50, [R1+0x220] ;  /* 0x0002200001327983 */ /* 0x000f220000300800 */
[----:B------:R-:W-:-:S03]  /*704d0*/  LOP3.LUT R4, R54, 0xffff, RZ, 0xc0, !PT ;  /* 0x0000ffff36047812 */ /* 0x000fc600078ec0ff */
[----:B------:R-:W4:Y:S04]  /*704e0*/  LDL.LU R54, [R1+0x1fc] ;  /* 0x0001fc0001367983 */ /* 0x000f280000300800 */
[----:B------:R-:W4:Y:S01]  /*704f0*/  LDL.LU R55, [R1+0xa4] ;  /* 0x0000a40001377983 */ /* 0x000f220000300800 */
[----:B------:R-:W-:Y:S02]  /*70500*/  LOP3.LUT R34, R34, 0xffff, RZ, 0xc0, !PT ;  /* 0x0000ffff22227812 */ /* 0x000fe400078ec0ff */
[----:B------:R-:W-:Y:S02]  /*70510*/  LOP3.LUT R12, R12, 0xffff, RZ, 0xc0, !PT ;  /* 0x0000ffff0c0c7812 */ /* 0x000fe400078ec0ff */
[----:B0-----:R-:W-:Y:S02]  /*70520*/  PRMT R0, R6, 0x3340, R34 ;  /* 0x0000334006007816 */ /* 0x001fe40000000022 */
[----:B------:R-:W-:-:S02]  /*70530*/  SHF.R.U32.HI R9, RZ, 0x8, R5 ;  /* 0x00000008ff097819 */ /* 0x000fc40000011605 */
[----:B------:R-:W-:Y:S01]  /*70540*/  SHF.R.U32.HI R5, RZ, 0x8, R7 ;  /* 0x00000008ff057819 */ /* 0x000fe20000011607 */
[----:B------:R0:W-:Y:S01]  /*70550*/  STL [R1+0x1434], R0 ;  /* 0x0014340001007387 */ /* 0x0001e20000100800 */
[----:B------:R-:W-:Y:S02]  /*70560*/  SHF.R.U32.HI R46, RZ, 0x8, R46 ;  /* 0x00000008ff2e7819 */ /* 0x000fe4000001162e */
[----:B------:R-:W-:Y:S02]  /*70570*/  SHF.R.U32.HI R7, RZ, 0x8, R6 ;  /* 0x00000008ff077819 */ /* 0x000fe40000011606 */
[----:B------:R-:W-:Y:S02]  /*70580*/  SHF.R.U32.HI R34, RZ, 0x8, R34 ;  /* 0x00000008ff227819 */ /* 0x000fe40000011622 */
[----:B------:R-:W-:Y:S02]  /*70590*/  SHF.R.U32.HI R6, RZ, 0x8, R4 ;  /* 0x00000008ff067819 */ /* 0x000fe40000011604 */
[----:B0-----:R-:W-:-:S02]  /*705a0*/  PRMT R0, R4, 0x3340, R12 ;  /* 0x0000334004007816 */ /* 0x001fc4000000000c */
[----:B------:R-:W-:Y:S02]  /*705b0*/  SHF.R.U32.HI R12, RZ, 0x8, R12 ;  /* 0x00000008ff0c7819 */ /* 0x000fe4000001160c */
[----:B------:R-:W-:Y:S02]  /*705c0*/  LOP3.LUT R5, R5, 0xffff, RZ, 0xc0, !PT ;  /* 0x0000ffff05057812 */ /* 0x000fe400078ec0ff */
[----:B------:R-:W-:Y:S02]  /*705d0*/  LOP3.LUT R46, R46, 0xffff, RZ, 0xc0, !PT ;  /* 0x0000ffff2e2e7812 */ /* 0x000fe400078ec0ff */
[----:B------:R-:W-:Y:S02]  /*705e0*/  LOP3.LUT R7, R7, 0xffff, RZ, 0xc0, !PT ;  /* 0x0000ffff07077812 */ /* 0x000fe400078ec0ff */
[----:B------:R-:W-:Y:S02]  /*705f0*/  LOP3.LUT R34, R34, 0xffff, RZ, 0xc0, !PT ;  /* 0x0000ffff22227812 */ /* 0x000fe400078ec0ff */
[----:B------:R-:W-:-:S02]  /*70600*/  LOP3.LUT R6, R6, 0xffff, RZ, 0xc0, !PT ;  /* 0x0000ffff06067812 */ /* 0x000fc400078ec0ff */
[----:B------:R-:W-:Y:S01]  /*70610*/  LOP3.LUT R12, R12, 0xffff, RZ, 0xc0, !PT ;  /* 0x0000ffff0c0c7812 */ /* 0x000fe200078ec0ff */
[----:B------:R0:W-:Y:S01]  /*70620*/  STL [R1+0x14a0], R0 ;  /* 0x0014a00001007387 */ /* 0x0001e20000100800 */
[----:B------:R-:W-:Y:S02]  /*70630*/  SHF.R.U32.HI R8, RZ, 0x8, R8 ;  /* 0x00000008ff087819 */ /* 0x000fe40000011608 */
[----:B------:R-:W-:Y:S02]  /*70640*/  PRMT R5, R5, 0x3340, R46 ;  /* 0x0000334005057816 */ /* 0x000fe4000000002e */
[----:B------:R-:W-:Y:S02]  /*70650*/  PRMT R4, R7, 0x3340, R34 ;  /* 0x0000334007047816 */ /* 0x000fe40000000022 */
[----:B------:R-:W-:Y:S02]  /*70660*/  LOP3.LUT R9, R9, 0xffff, RZ, 0xc0, !PT ;  /* 0x0000ffff09097812 */ /* 0x000fe400078ec0ff */
[----:B0-----:R-:W-:Y:S01]  /*70670*/  PRMT R0, R6, 0x3340, R12 ;  /* 0x0000334006007816 */ /* 0x001fe2000000000c */
[----:B------:R-:W-:Y:S01]  /*70680*/  STL [R1+0x1274], R5 ;  /* 0x0012740501007387 */ /* 0x000fe20000100800 */
[----:B------:R-:W-:-:S03]  /*70690*/  LOP3.LUT R8, R8, 0xffff, RZ, 0xc0, !PT ;  /* 0x0000ffff08087812 */ /* 0x000fc600078ec0ff */
[----:B------:R-:W-:Y:S04]  /*706a0*/  STL [R1+0x1270], R4 ;  /* 0x0012700401007387 */ /* 0x000fe80000100800 */
[----:B------:R0:W-:Y:S02]  /*706b0*/  STL [R1+0x12f8], R0 ;  /* 0x0012f80001007387 */ /* 0x0001e40000100800 */
[----:B0-----:R-:W-:-:S05]  /*706c0*/  PRMT R0, R9, 0x3340, R8 ;  /* 0x0000334009007816 */ /* 0x001fca0000000008 */
[----:B------:R0:W-:Y:S01]  /*706d0*/  STL [R1+0x12e8], R0 ;  /* 0x0012e80001007387 */ /* 0x0001e20000100800 */
[----:B--2---:R-:W-:Y:S02]  /*706e0*/  LOP3.LUT R4, R40, 0xffff, RZ, 0xc0, !PT ;  /* 0x0000ffff28047812 */ /* 0x004fe400078ec0ff */
[----:B---3--:R-:W-:Y:S02]  /*706f0*/  LOP3.LUT R5, R41, 0xffff, RZ, 0xc0, !PT ;  /* 0x0000ffff29057812 */ /* 0x008fe400078ec0ff */
[----:B------:R-:W2:Y:S01]  /*70700*/  LDL.LU R41, [R1+0x394] ;  /* 0x0003940001297983 */ /* 0x000ea20000300800 */
[----:B----4-:R-:W-:-:S03]  /*70710*/  LOP3.LUT R6, R42, 0xffff, RZ, 0xc0, !PT ;  /* 0x0000ffff2a067812 */ /* 0x010fc600078ec0ff */
[----:B------:R-:W3:Y:S01]  /*70720*/  LDL.LU R42, [R1+0x390] ;  /* 0x00039000012a7983 */ /* 0x000ee20000300800 */
[----:B------:R-:W-:-:S04]  /*70730*/  LOP3.LUT R8, R50, 0xffff, RZ, 0xc0, !PT ;  /* 0x0000ffff32087812 */ /* 0x000fc800078ec0ff */
[----:B0-----:R-:W-:Y:S02]  /*70740*/  PRMT R0, R4, 0x3340, R8 ;  /* 0x0000334004007816 */ /* 0x001fe40000000008 */
[----:B------:R-:W-:-:S03]  /*70750*/  LOP3.LUT R7, R51, 0xffff, RZ, 0xc0, !PT ;  /* 0x0000ffff33077812 */ /* 0x000fc600078ec0ff */
[----:B------:R0:W-:Y:S01]  /*70760*/  STL [R1+0x1420], R0 ;  /* 0x0014200001007387 */ /* 0x0001e20000100800 */
[----:B------:R-:W-:-:S03]  /*70770*/  LOP3.LUT R9, R54, 0xffff, RZ, 0xc0, !PT ;  /* 0x0000ffff36097812 */ /* 0x000fc600078ec0ff */
[----:B------:R-:W4:Y:S04]  /*70780*/  LDL.LU R51, [R1+0x338] ;  /* 0x0003380001337983 */ /* 0x000f280000300800 */
[----:B------:R-:W4:Y:S04]  /*70790*/  LDL.LU R50, [R1+0x334] ;  /* 0x0003340001327983 */ /* 0x000f280000300800 */
[----:B------:R-:W4:Y:S01]  /*707a0*/  LDL.LU R54, [R1+0xc0] ;  /* 0x0000c00001367983 */ /* 0x000f220000300800 */
[----:B------:R-:W-:-:S03]  /*707b0*/  LOP3.LUT R10, R55, 0xffff, RZ, 0xc0, !PT ;  /* 0x0000ffff370a7812 */ /* 0x000fc600078ec0ff */
[----:B------:R-:W4:Y:S01]  /*707c0*/  LDL.LU R55, [R1+0xb4] ;  /* 0x0000b40001377983 */ /* 0x000f220000300800 */
[----:B0-----:R-:W-:Y:S02]  /*707d0*/  PRMT R0, R5, 0x3340, R9 ;  /* 0x0000334005007816 */ /* 0x001fe40000000009 */
[----:B------:R-:W-:-:S03]  /*707e0*/  LOP3.LUT R16, R16, 0xffff, RZ, 0xc0, !PT ;  /* 0x0000ffff10107812 */ /* 0x000fc600078ec0ff */
[----:B------:R0:W-:Y:S01]  /*707f0*/  STL [R1+0x1418], R0 ;  /* 0x0014180001007387 */ /* 0x0001e20000100800 */
[----:B------:R-:W-:Y:S02]  /*70800*/  SHF.R.U32.HI R11, RZ, 0x8, R4 ;  /* 0x00000008ff0b7819 */ /* 0x000fe40000011604 */
[----:B------:R-:W-:Y:S02]  /*70810*/  SHF.R.U32.HI R4, RZ, 0x8, R5 ;  /* 0x00000008ff047819 */ /* 0x000fe40000011605 */
[----:B------:R-:W-:Y:S02]  /*70820*/  SHF.R.U32.HI R5, RZ, 0x8, R6 ;  /* 0x00000008ff057819 */ /* 0x000fe40000011606 */
[--C-:B0-----:R-:W-:Y:S02]  /*70830*/  PRMT R0, R6, 0x3340, R10.reuse ;  /* 0x0000334006007816 */ /* 0x101fe4000000000a */
[----:B------:R-:W-:-:S03]  /*70840*/  SHF.R.U32.HI R10, RZ, 0x8, R10 ;  /* 0x00000008ff0a7819 */ /* 0x000fc6000001160a */
[----:B------:R0:W-:Y:S01]  /*70850*/  STL [R1+0x1474], R0 ;  /* 0x0014740001007387 */ /* 0x0001e20000100800 */
[----:B------:R-:W-:Y:S02]  /*70860*/  SHF.R.U32.HI R6, RZ, 0x8, R7 ;  /* 0x00000008ff067819 */ /* 0x000fe40000011607 */
[----:B------:R-:W-:Y:S02]  /*70870*/  LOP3.LUT R5, R5, 0xffff, RZ, 0xc0, !PT ;  /* 0x0000ffff05057812 */ /* 0x000fe400078ec0ff */
[----:B------:R-:W-:Y:S02]  /*70880*/  LOP3.LUT R10, R10, 0xffff, RZ, 0xc0, !PT ;  /* 0x0000ffff0a0a7812 */ /* 0x000fe400078ec0ff */
[--C-:B0-----:R-:W-:Y:S02]  /*70890*/  PRMT R0, R7, 0x3340, R16.reuse ;  /* 0x0000334007007816 */ /* 0x101fe40000000010 */
[----:B------:R-:W-:Y:S02]  /*708a0*/  SHF.R.U32.HI R16, RZ, 0x8, R16 ;  /* 0x00000008ff107819 */ /* 0x000fe40000011610 */
[----:B------:R-:W-:Y:S01]  /*708b0*/  SHF.R.U32.HI R8, RZ, 0x8, R8 ;  /* 0x00000008ff087819 */ /* 0x000fe20000011608 */
[----:B------:R0:W-:Y:S01]  /*708c0*/  STL [R1+0x1470], R0 ;  /* 0x0014700001007387 */ /* 0x0001e20000100800 */
[----:B------:R-:W-:-:S02]  /*708d0*/  SHF.R.U32.HI R9, RZ, 0x8, R9 ;  /* 0x00000008ff097819 */ /* 0x000fc40000011609 */
[----:B------:R-:W-:Y:S02]  /*708e0*/  LOP3.LUT R6, R6, 0xffff, RZ, 0xc0, !PT ;  /* 0x0000ffff06067812 */ /* 0x000fe400078ec0ff */
[----:B------:R-:W-:Y:S02]  /*708f0*/  LOP3.LUT R16, R16, 0xffff, RZ, 0xc0, !PT ;  /* 0x0000ffff10107812 */ /* 0x000fe400078ec0ff */
[----:B------:R-:W-:Y:S02]  /*70900*/  LOP3.LUT R11, R11, 0xffff, RZ, 0xc0, !PT ;  /* 0x0000ffff0b0b7812 */ /* 0x000fe400078ec0ff */
[----:B------:R-:W-:Y:S02]  /*70910*/  LOP3.LUT R8, R8, 0xffff, RZ, 0xc0, !PT ;  /* 0x0000ffff08087812 */ /* 0x000fe400078ec0ff */
[----:B0-----:R-:W-:Y:S02]  /*70920*/  PRMT R0, R5, 0x3340, R10 ;  /* 0x0000334005007816 */ /* 0x001fe4000000000a */
[----:B------:R-:W-:-:S02]  /*70930*/  LOP3.LUT R4, R4, 0xffff, RZ, 0xc0, !PT ;  /* 0x0000ffff04047812 */ /* 0x000fc400078ec0ff */
[----:B------:R-:W-:Y:S02]  /*70940*/  LOP3.LUT R9, R9, 0xffff, RZ, 0xc0, !PT ;  /* 0x0000ffff09097812 */ /* 0x000fe400078ec0ff */
[----:B------:R-:W-:Y:S01]  /*70950*/  PRMT R5, R6, 0x3340, R16 ;  /* 0x0000334006057816 */ /* 0x000fe20000000010 */
[----:B------:R0:W-:Y:S01]  /*70960*/  STL [R1+0x12dc], R0 ;  /* 0x0012dc0001007387 */ /* 0x0001e20000100800 */
[----:B------:R-:W-:-:S03]  /*70970*/  PRMT R6, R11, 0x3340, R8 ;  /* 0x000033400b067816 */ /* 0x000fc60000000008 */
[----:B------:R2:W-:Y:S01]  /*70980*/  STL [R1+0x12cc], R5 ;  /* 0x0012cc0501007387 */ /* 0x0005e20000100800 */
[----:B0-----:R-:W-:-:S03]  /*70990*/  PRMT R0, R4, 0x3340, R9 ;  /* 0x0000334004007816 */ /* 0x001fc60000000009 */
[----:B------:R3:W-:Y:S04]  /*709a0*/  STL [R1+0x126c], R6 ;  /* 0x00126c0601007387 */ /* 0x0007e80000100800 */
[----:B------:R0:W-:Y:S01]  /*709b0*/  STL [R1+0x1264], R0 ;  /* 0x0012640001007387 */ /* 0x0001e20000100800 */
[----:B--2---:R-:W-:Y:S02]  /*709c0*/  LOP3.LUT R5, R41, 0xffff, RZ, 0xc0, !PT ;  /* 0x0000ffff29057812 */ /* 0x004fe400078ec0ff */
[----:B---3--:R-:W-:Y:S02]  /*709d0*/  LOP3.LUT R6, R42, 0xffff, RZ, 0xc0, !PT ;  /* 0x0000ffff2a067812 */ /* 0x008fe400078ec0ff */
[----:B----4-:R-:W-:-:S04]  /*709e0*/  LOP3.LUT R8, R54, 0xffff, RZ, 0xc0, !PT ;  /* 0x0000ffff36087812 */ /* 0x010fc800078ec0ff */
[----:B0-----:R-:W-:Y:S02]  /*709f0*/  PRMT R0, R5, 0x3340, R8 ;  /* 0x0000334005007816 */ /* 0x001fe40000000008 */
[----:B------:R-:W-:-:S03]  /*70a00*/  LOP3.LUT R7, R51, 0xffff, RZ, 0xc0, !PT ;  /* 0x0000ffff33077812 */ /* 0x000fc600078ec0ff */
[----:B------:R0:W-:Y:S01]  /*70a10*/  STL [R1+0x1460], R0 ;  /* 0x0014600001007387 */ /* 0x0001e20000100800 */
[----:B------:R-:W-:-:S03]  /*70a20*/  LOP3.LUT R9, R55, 0xffff, RZ, 0xc0, !PT ;  /* 0x0000ffff37097812 */ /* 0x000fc600078ec0ff */
[----:B------:R-:W2:Y:S04]  /*70a30*/  LDL.LU R41, [R1+0x3d4] ;  /* 0x0003d40001297983 */ /* 0x000ea80000300800 */
[----:B------:R-:W3:Y:S04]  /*70a40*/  LDL.LU R42, [R1+0x3d0] ;  /* 0x0003d000012a7983 */ /* 0x000ee80000300800 */
[----:B------:R-:W4:Y:S04]  /*70a50*/  LDL.LU R51, [R1+0x2dc] ;  /* 0x0002dc0001337983 */ /* 0x000f280000300800 */
[----:B------:R-:W4:Y:S04]  /*70a60*/  LDL.LU R54, [R1+0x2d4] ;  /* 0x0002d40001367983 */ /* 0x000f280000300800 */
[----:B------:R-:W4:Y:S01]  /*70a70*/  LDL.LU R55, [R1+0x1d0] ;  /* 0x0001d00001377983 */ /* 0x000f220000300800 */
[----:B------:R-:W-:Y:S01]  /*70a80*/  LOP3.LUT R4, R50, 0xffff, RZ, 0xc0, !PT ;  /* 0x0000ffff32047812 */ /* 0x000fe200078ec0ff */
[----:B------:R-:W-:-:S02]  /*70a90*/  IMAD.MOV.U32 R50, RZ, RZ, R43 ;  /* 0x000000ffff327224 */ /* 0x000fc400078e002b */
[----:B------:R-:W4:Y:S01]  /*70aa0*/  LDL.LU R43, [R1+0x198] ;  /* 0x00019800012b7983 */ /* 0x000f220000300800 */
[----:B0-----:R-:W-:Y:S02]  /*70ab0*/  PRMT R0, R6, 0x3340, R9 ;  /* 0x0000334006007816 */ /* 0x001fe40000000009 */
[----:B------:R-:W-:-:S03]  /*70ac0*/  LOP3.LUT R32, R32, 0xffff, RZ, 0xc0, !PT ;  /* 0x0000ffff20207812 */ /* 0x000fc600078ec0ff */
[----:B------:R0:W-:Y:S01]  /*70ad0*/  STL [R1+0x145c], R0 ;  /* 0x00145c0001007387 */ /* 0x0001e20000100800 */
[----:B------:R-:W-:Y:S02]  /*70ae0*/  LOP3.LUT R28, R28, 0xffff, RZ, 0xc0, !PT ;  /* 0x0000ffff1c1c7812 */ /* 0x000fe400078ec0ff */
[----:B------:R-:W-:Y:S02]  /*70af0*/  SHF.R.U32.HI R10, RZ, 0x8, R5 ;  /* 0x00000008ff0a7819 */ /* 0x000fe40000011605 */
[----:B------:R-:W-:Y:S02]  /*70b00*/  SHF.R.U32.HI R5, RZ, 0x8, R6 ;  /* 0x00000008ff057819 */ /* 0x000fe40000011606 */
[--C-:B0-----:R-:W-:Y:S02]  /*70b10*/  PRMT R0, R7, 0x3340, R32.reuse ;  /* 0x0000334007007816 */ /* 0x101fe40000000020 */
        /* <DEDUP_REMOVED lines=10> */
[----:B------:R-:W-:Y:S02]  /*70bc0*/  LOP3.LUT R28, R28, 0xffff, RZ, 0xc0, !PT ;  /* 0x0000ffff1c1c7812 */ /* 0x000fe400078ec0ff */
[----:B------:R-:W-:Y:S02]  /*70bd0*/  LOP3.LUT R10, R10, 0xffff, RZ, 0xc0, !PT ;  /* 0x0000ffff0a0a7812 */ /* 0x000fe400078ec0ff */
[----:B------:R-:W-:Y:S01]  /*70be0*/  LOP3.LUT R8, R8, 0xffff, RZ, 0xc0, !PT ;  /* 0x0000ffff08087812 */ /* 0x000fe200078ec0ff */
[----:B------:R0:W-:Y:S01]  /*70bf0*/  STL [R1+0x13f8], R0 ;  /* 0x0013f80001007387 */ /* 0x0001e20000100800 */
[----:B------:R-:W-:Y:S02]  /*70c00*/  SHF.R.U32.HI R9, RZ, 0x8, R9 ;  /* 0x00000008ff097819 */ /* 0x000fe40000011609 */
[----:B------:R-:W-:Y:S02]  /*70c10*/  PRMT R6, R6, 0x3340, R32 ;  /* 0x0000334006067816 */ /* 0x000fe40000000020 */
[----:B------:R-:W-:-:S02]  /*70c20*/  PRMT R4, R7, 0x3340, R28 ;  /* 0x0000334007047816 */ /* 0x000fc4000000001c */
        /* <DEDUP_REMOVED lines=18> */
[----:B------:R-:W2:Y:S04]  /*70d50*/  LDL.LU R54, [R1+0x344] ;  /* 0x0003440001367983 */ /* 0x000ea80000300800 */
[----:B------:R-:W3:Y:S01]  /*70d60*/  LDL.LU R55, [R1+0xe0] ;  /* 0x0000e00001377983 */ /* 0x000ee20000300800 */
[----:B------:R-:W-:-:S03]  /*70d70*/  LOP3.LUT R9, R43, 0xffff, RZ, 0xc0, !PT ;  /* 0x0000ffff2b097812 */ /* 0x000fc600078ec0ff */
[----:B------:R-:W4:Y:S01]  /*70d80*/  LDL.LU R43, [R1+0xc8] ;  /* 0x0000c800012b7983 */ /* 0x000f220000300800 */
[----:B0-----:R-:W-:Y:S02]  /*70d90*/  PRMT R0, R5, 0x3340, R9 ;  /* 0x0000334005007816 */ /* 0x001fe40000000009 */
        /* <DEDUP_REMOVED lines=12> */
[----:B------:R-:W-:Y:S02]  /*70e60*/  SHF.R.U32.HI R8, RZ, 0x8, R8 ;  /* 0x00000008ff087819 */ /* 0x000fe40000011608 */
[--C-:B0-----:R-:W-:Y:S02]  /*70e70*/  PRMT R0, R7, 0x3340, R17.reuse ;  /* 0x0000334007007816 */ /* 0x101fe40000000011 */
[----:B------:R-:W-:Y:S02]  /*70e80*/  SHF.R.U32.HI R17, RZ, 0x8, R17 ;  /* 0x00000008ff117819 */ /* 0x000fe40000011611 */
[----:B------:R-:W-:Y:S01]  /*70e90*/  SHF.R.U32.HI R9, RZ, 0x8, R9 ;  /* 0x00000008ff097819 */ /* 0x000fe20000011609 */
[----:B------:R0:W-:Y:S01]  /*70ea0*/  STL [R1+0x143c], R0 ;  /* 0x00143c0001007387 */ /* 0x0001e20000100800 */
[----:B------:R-:W-:-:S02]  /*70eb0*/  LOP3.LUT R6, R6, 0xffff, RZ, 0xc0, !PT ;  /* 0x0000ffff06067812 */ /* 0x000fc400078ec0ff */
[----:B------:R-:W-:Y:S02]  /*70ec0*/  LOP3.LUT R17, R17, 0xffff, RZ, 0xc0, !PT ;  /* 0x0000ffff11117812 */ /* 0x000fe400078ec0ff */
[----:B------:R-:W-:Y:S02]  /*70ed0*/  LOP3.LUT R10, R10, 0xffff, RZ, 0xc0, !PT ;  /* 0x0000ffff0a0a7812 */ /* 0x000fe400078ec0ff */
[----:B------:R-:W-:Y:S02]  /*70ee0*/  LOP3.LUT R8, R8, 0xffff, RZ, 0xc0, !PT ;  /* 0x0000ffff08087812 */ /* 0x000fe400078ec0ff */
[----:B0-----:R-:W-:Y:S02]  /*70ef0*/  PRMT R0, R5, 0x3340, R18 ;  /* 0x0000334005007816 */ /* 0x001fe40000000012 */
[----:B------:R-:W-:Y:S02]  /*70f00*/  LOP3.LUT R4, R4, 0xffff, RZ, 0xc0, !PT ;  /* 0x0000ffff04047812 */ /* 0x000fe400078ec0ff */
[----:B------:R-:W-:Y:S01]  /*70f10*/  LOP3.LUT R9, R9, 0xffff, RZ, 0xc0, !PT ;  /* 0x0000ffff09097812 */ /* 0x000fe200078ec0ff */
[----:B------:R0:W-:Y:S01]  /*70f20*/  STL [R1+0x127c], R0 ;  /* 0x00127c0001007387 */ /* 0x0001e20000100800 */
[----:B------:R-:W-:-:S02]  /*70f30*/  PRMT R6, R6, 0x3340, R17 ;  /* 0x0000334006067816 */ /* 0x000fc40000000011 */
[----:B------:R-:W-:-:S03]  /*70f40*/  PRMT R5, R10, 0x3340, R8 ;  /* 0x000033400a057816 */ /* 0x000fc60000000008 */
[----:B------:R-:W-:Y:S01]  /*70f50*/  STL [R1+0x1278], R6 ;  /* 0x0012780601007387 */ /* 0x000fe20000100800 */
[----:B0-----:R-:W-:-:S03]  /*70f60*/  PRMT R0, R4, 0x3340, R9 ;  /* 0x0000334004007816 */ /* 0x001fc60000000009 */
[----:B------:R0:W-:Y:S04]  /*70f70*/  STL [R1+0x124c], R5 ;  /* 0x00124c0501007387 */ /* 0x0001e80000100800 */
[----:B------:R1:W-:Y:S01]  /*70f80*/  STL [R1+0x1248], R0 ;  /* 0x0012480001007387 */ /* 0x0003e20000100800 */
[----:B--2---:R-:W-:-:S03]  /*70f90*/  LOP3.LUT R7, R54, 0xffff, RZ, 0xc0, !PT ;  /* 0x0000ffff36077812 */ /* 0x004fc600078ec0ff */
[----:B------:R-:W2:Y:S01]  /*70fa0*/  LDL.LU R54, [R1+0x2fc] ;  /* 0x0002fc0001367983 */ /* 0x000ea20000300800 */
[----:B---3--:R-:W-:-:S03]  /*70fb0*/  LOP3.LUT R8, R55, 0xffff, RZ, 0xc0, !PT ;  /* 0x0000ffff37087812 */ /* 0x008fc600078ec0ff */
[----:B------:R-:W3:Y:S01]  /*70fc0*/  LDL.LU R55, [R1+0x3dc] ;  /* 0x0003dc0001377983 */ /* 0x000ee20000300800 */
[----:B----4-:R-:W-:-:S03]  /*70fd0*/  LOP3.LUT R9, R43, 0xffff, RZ, 0xc0, !PT ;  /* 0x0000ffff2b097812 */ /* 0x010fc600078ec0ff */
[----:B------:R-:W4:Y:S01]  /*70fe0*/  LDL.LU R43, [R1+0xe8] ;  /* 0x0000e800012b7983 */ /* 0x000f220000300800 */
[----:B------:R-:W-:Y:S02]  /*70ff0*/  LOP3.LUT R4, R41, 0xffff, RZ, 0xc0, !PT ;  /* 0x0000ffff29047812 */ /* 0x000fe400078ec0ff */
[----:B0-----:R-:W-:Y:S02]  /*71000*/  LOP3.LUT R5, R42, 0xffff, RZ, 0xc0, !PT ;  /* 0x0000ffff2a057812 */ /* 0x001fe400078ec0ff */
[----:B-1----:R-:W-:Y:S02]  /*71010*/  PRMT R0, R4, 0x3340, R8 ;  /* 0x0000334004007816 */ /* 0x002fe40000000008 */
[----:B------:R-:W-:-:S03]  /*71020*/  LOP3.LUT R6, R51, 0xffff, RZ, 0xc0, !PT ;  /* 0x0000ffff33067812 */ /* 0x000fc600078ec0ff */
[----:B------:R0:W-:Y:S01]  /*71030*/  STL [R1+0x141c], R0 ;  /* 0x00141c0001007387 */ /* 0x0001e20000100800 */
[----:B------:R-:W-:Y:S02]  /*71040*/  LOP3.LUT R26, R26, 0xffff, RZ, 0xc0, !PT ;  /* 0x0000ffff1a1a7812 */ /* 0x000fe400078ec0ff */
        /* <DEDUP_REMOVED lines=12> */
[----:B------:R-:W-:Y:S02]  /*71110*/  SHF.R.U32.HI R8, RZ, 0x8, R8 ;  /* 0x00000008ff087819 */ /* 0x000fe40000011608 */
[--C-:B0-----:R-:W-:Y:S02]  /*71120*/  PRMT R0, R7, 0x3340, R25.reuse ;  /* 0x0000334007007816 */ /* 0x101fe40000000019 */
[----:B------:R-:W-:-:S02]  /*71130*/  SHF.R.U32.HI R25, RZ, 0x8, R25 ;  /* 0x00000008ff197819 */ /* 0x000fc40000011619 */
[----:B------:R-:W-:Y:S01]  /*71140*/  SHF.R.U32.HI R9, RZ, 0x8, R9 ;  /* 0x00000008ff097819 */ /* 0x000fe20000011609 */
[----:B------:R0:W-:Y:S01]  /*71150*/  STL [R1+0x13c4], R0 ;  /* 0x0013c40001007387 */ /* 0x0001e20000100800 */
[----:B------:R-:W-:Y:S02]  /*71160*/  LOP3.LUT R6, R6, 0xffff, RZ, 0xc0, !PT ;  /* 0x0000ffff06067812 */ /* 0x000fe400078ec0ff */
[----:B------:R-:W-:Y:S02]  /*71170*/  LOP3.LUT R25, R25, 0xffff, RZ, 0xc0, !PT ;  /* 0x0000ffff19197812 */ /* 0x000fe400078ec0ff */
[----:B------:R-:W-:Y:S02]  /*71180*/  LOP3.LUT R10, R10, 0xffff, RZ, 0xc0, !PT ;  /* 0x0000ffff0a0a7812 */ /* 0x000fe400078ec0ff */
[----:B------:R-:W-:Y:S02]  /*71190*/  LOP3.LUT R8, R8, 0xffff, RZ, 0xc0, !PT ;  /* 0x0000ffff08087812 */ /* 0x000fe400078ec0ff */
[----:B0-----:R-:W-:-:S02]  /*711a0*/  PRMT R0, R5, 0x3340, R26 ;  /* 0x0000334005007816 */ /* 0x001fc4000000001a */
[----:B------:R-:W-:Y:S02]  /*711b0*/  LOP3.LUT R4, R4, 0xffff, RZ, 0xc0, !PT ;  /* 0x0000ffff04047812 */ /* 0x000fe400078ec0ff */
[----:B------:R-:W-:Y:S01]  /*711c0*/  LOP3.LUT R9, R9, 0xffff, RZ, 0xc0, !PT ;  /* 0x0000ffff09097812 */ /* 0x000fe200078ec0ff */
[----:B------:R0:W-:Y:S01]  /*711d0*/  STL [R1+0x1238], R0 ;  /* 0x0012380001007387 */ /* 0x0001e20000100800 */
[----:B------:R-:W-:Y:S02]  /*711e0*/  PRMT R6, R6, 0x3340, R25 ;  /* 0x0000334006067816 */ /* 0x000fe40000000019 */
[----:B------:R-:W-:Y:S02]  /*711f0*/  PRMT R5, R10, 0x3340, R8 ;  /* 0x000033400a057816 */ /* 0x000fe40000000008 */
[----:B------:R-:W-:Y:S01]  /*71200*/  LOP3.LUT R20, R20, 0xffff, RZ, 0xc0, !PT ;  /* 0x0000ffff14147812 */ /* 0x000fe200078ec0ff */
[----:B------:R-:W-:Y:S01]  /*71210*/  STL [R1+0x1234], R6 ;  /* 0x0012340601007387 */ /* 0x000fe20000100800 */
[----:B0-----:R-:W-:-:S03]  /*71220*/  PRMT R0, R4, 0x3340, R9 ;  /* 0x0000334004007816 */ /* 0x001fc60000000009 */
[----:B------:R-:W-:Y:S01]  /*71230*/  STL [R1+0x1268], R5 ;  /* 0x0012680501007387 */ /* 0x000fe20000100800 */
[----:B------:R-:W-:-:S03]  /*71240*/  IMAD.MOV.U32 R59, RZ, RZ, R50 ;  /* 0x000000ffff3b7224 */ /* 0x000fc600078e0032 */
[----:B------:R0:W-:Y:S04]  /*71250*/  STL [R1+0x1260], R0 ;  /* 0x0012600001007387 */ /* 0x0001e80000100800 */
[----:B------:R-:W4:Y:S01]  /*71260*/  LDL.LU R50, [R1+0x414] ;  /* 0x0004140001327983 */ /* 0x000f220000300800 */
[----:B--2---:R-:W-:-:S03]  /*71270*/  LOP3.LUT R4, R54, 0xffff, RZ, 0xc0, !PT ;  /* 0x0000ffff36047812 */ /* 0x004fc600078ec0ff */
[----:B------:R-:W2:Y:S01]  /*71280*/  LDL.LU R54, [R1+0x410] ;  /* 0x0004100001367983 */ /* 0x000ea20000300800 */
[----:B0-----:R-:W-:Y:S02]  /*71290*/  PRMT R0, R4, 0x3340, R20 ;  /* 0x0000334004007816 */ /* 0x001fe40000000014 */
[----:B---3--:R-:W-:-:S03]  /*712a0*/  LOP3.LUT R5, R55, 0xffff, RZ, 0xc0, !PT ;  /* 0x0000ffff37057812 */ /* 0x008fc600078ec0ff */
[----:B------:R0:W-:Y:S04]  /*712b0*/  STL [R1+0x1404], R0 ;  /* 0x0014040001007387 */ /* 0x0001e80000100800 */
[----:B------:R-:W3:Y:S01]  /*712c0*/  LDL.LU R55, [R1+0x1b4] ;  /* 0x0001b40001377983 */ /* 0x000ee20000300800 */
[----:B----4-:R-:W-:-:S03]  /*712d0*/  LOP3.LUT R6, R43, 0xffff, RZ, 0xc0, !PT ;  /* 0x0000ffff2b067812 */ /* 0x010fc600078ec0ff */
[----:B------:R-:W4:Y:S01]  /*712e0*/  LDL.LU R43, [R1+0x194] ;  /* 0x00019400012b7983 */ /* 0x000f220000300800 */
[----:B------:R-:W-:Y:S02]  /*712f0*/  SHF.R.U32.HI R7, RZ, 0x8, R4 ;  /* 0x00000008ff077819 */ /* 0x000fe40000011604 */
[----:B------:R-:W-:Y:S02]  /*71300*/  SHF.R.U32.HI R20, RZ, 0x8, R20 ;  /* 0x00000008ff147819 */ /* 0x000fe40000011614 */
[----:B0-----:R-:W-:Y:S02]  /*71310*/  PRMT R0, R5, 0x3340, R6 ;  /* 0x0000334005007816 */ /* 0x001fe40000000006 */
[----:B------:R-:W-:Y:S02]  /*71320*/  LOP3.LUT R7, R7, 0xffff, RZ, 0xc0, !PT ;  /* 0x0000ffff07077812 */ /* 0x000fe400078ec0ff */
[----:B------:R-:W-:Y:S01]  /*71330*/  LOP3.LUT R20, R20, 0xffff, RZ, 0xc0, !PT ;  /* 0x0000ffff14147812 */ /* 0x000fe200078ec0ff */
[----:B------:R0:W-:Y:S01]  /*71340*/  STL [R1+0x13f4], R0 ;  /* 0x0013f40001007387 */ /* 0x0001e20000100800 */
[----:B------:R-:W-:-:S02]  /*71350*/  SHF.R.U32.HI R4, RZ, 0x8, R5 ;  /* 0x00000008ff047819 */ /* 0x000fc40000011605 */
[----:B------:R-:W-:Y:S02]  /*71360*/  SHF.R.U32.HI R6, RZ, 0x8, R6 ;  /* 0x00000008ff067819 */ /* 0x000fe40000011606 */
[----:B------:R-:W-:Y:S01]  /*71370*/  PRMT R5, R7, 0x3340, R20 ;  /* 0x0000334007057816 */ /* 0x000fe20000000014 */
[----:B------:R1:W-:Y:S01]  /*71380*/  STL [R1+0x2760], R59 ;  /* 0x0027603b01007387 */ /* 0x0003e20000100800 */
[----:B------:R-:W-:Y:S01]  /*71390*/  LOP3.LUT R4, R4, 0xffff, RZ, 0xc0, !PT ;  /* 0x0000ffff04047812 */ /* 0x000fe200078ec0ff */
[----:B0-----:R-:W-:Y:S01]  /*713a0*/  IMAD R0, R59, UR4, RZ ;  /* 0x000000043b007c24 */ /* 0x001fe2000f8e02ff */
[----:B------:R-:W-:Y:S01]  /*713b0*/  ULDC UR4, c[0x0][0x248] ;  /* 0x0000920000047ab9 */ /* 0x000fe20000000800 */
[----:B------:R-:W-:Y:S01]  /*713c0*/  LOP3.LUT R6, R6, 0xffff, RZ, 0xc0, !PT ;  /* 0x0000ffff06067812 */ /* 0x000fe200078ec0ff */
[----:B------:R-:W-:Y:S01]  /*713d0*/  STL [R1+0x125c], R5 ;  /* 0x00125c0501007387 */ /* 0x000fe20000100800 */
[----:B-1----:R-:W-:Y:S02]  /*713e0*/  VIADD R59, R0, UR4 ;  /* 0x00000004003b7c36 */ /* 0x002fe40008000000 */
[----:B------:R-:W-:Y:S01]  /*713f0*/  PRMT R4, R4, 0x3340, R6 ;  /* 0x0000334004047816 */ /* 0x000fe20000000006 */
[----:B------:R0:W-:Y:S01]  /*71400*/  STL [R1+0x27c], R0 ;  /* 0x00027c0001007387 */ /* 0x0001e20000100800 */
[----:B------:R-:W-:-:S03]  /*71410*/  ULDC UR4, c[0x0][0x248] ;  /* 0x0000920000047ab9 */ /* 0x000fc60000000800 */
[----:B------:R-:W-:Y:S01]  /*71420*/  STL [R1+0x1254], R4 ;  /* 0x0012540401007387 */ /* 0x000fe20000100800 */
[----:B0-----:R-:W-:Y:S01]  /*71430*/  VIADD R0, R59, UR5 ;  /* 0x000000053b007c36 */ /* 0x001fe20008000000 */
[----:B------:R-:W-:-:S04]  /*71440*/  ULDC UR5, c[0x0][0x248] ;  /* 0x0000920000057ab9 */ /* 0x000fc80000000800 */
[----:B------:R0:W-:Y:S02]  /*71450*/  STL [R1+0xec], R0 ;  /* 0x0000ec0001007387 */ /* 0x0001e40000100800 */
[----:B0-----:R-:W-:Y:S01]  /*71460*/  VIADD R0, R0, UR6 ;  /* 0x0000000600007c36 */ /* 0x001fe20008000000 */
[----:B------:R-:W-:-:S04]  /*71470*/  ULDC UR6, c[0x0][0x248] ;  /* 0x0000920000067ab9 */ /* 0x000fc80000000800 */
[----:B------:R0:W-:Y:S01]  /*71480*/  STL [R1+0xb4], R0 ;  /* 0x0000b40001007387 */ /* 0x0001e20000100800 */
[----:B---3--:R-:W-:-:S03]  /*71490*/  LOP3.LUT R6, R55, 0xffff, RZ, 0xc0, !PT ;  /* 0x0000ffff37067812 */ /* 0x008fc600078ec0ff */
[----:B------:R-:W3:Y:S01]  /*714a0*/  LDL.LU R55, [R1+0x370] ;  /* 0x0003700001377983 */ /* 0x000ee20000300800 */
[----:B----4-:R-:W-:-:S03]  /*714b0*/  LOP3.LUT R7, R43, 0xffff, RZ, 0xc0, !PT ;  /* 0x0000ffff2b077812 */ /* 0x010fc600078ec0ff */
[----:B------:R-:W4:Y:S01]  /*714c0*/  LDL.LU R43, [R1+0x35c] ;  /* 0x00035c00012b7983 */ /* 0x000f220000300800 */
[----:B------:R-:W-:Y:S01]  /*714d0*/  LOP3.LUT R5, R50, 0xffff, RZ, 0xc0, !PT ;  /* 0x0000ffff32057812 */ /* 0x000fe200078ec0ff */
[----:B0-----:R-:W-:Y:S01]  /*714e0*/  VIADD R0, R0, UR4 ;  /* 0x0000000400007c36 */ /* 0x001fe20008000000 */
[----:B--2---:R-:W-:Y:S01]  /*714f0*/  LOP3.LUT R4, R54, 0xffff, RZ, 0xc0, !PT ;  /* 0x0000ffff36047812 */ /* 0x004fe200078ec0ff */
[----:B------:R-:W-:Y:S01]  /*71500*/  ULDC UR4, c[0x0][0x248] ;  /* 0x0000920000047ab9 */ /* 0x000fe20000000800 */
[----:B------:R-:W-:Y:S02]  /*71510*/  PRMT R9, R5, 0x3340, R6 ;  /* 0x0000334005097816 */ /* 0x000fe40000000006 */
[----:B------:R0:W-:Y:S04]  /*71520*/  STL [R1+0x94], R0 ;  /* 0x0000940001007387 */ /* 0x0001e80000100800 */
[----:B------:R1:W-:Y:S01]  /*71530*/  STL [R1+0x13a0], R9 ;  /* 0x0013a00901007387 */ /* 0x0003e20000100800 */
[----:B------:R-:W-:-:S02]  /*71540*/  SHF.R.U32.HI R8, RZ, 0x8, R5 ;  /* 0x00000008ff087819 */ /* 0x000fc40000011605 */
[----:B------:R-:W-:Y:S01]  /*71550*/  SHF.R.U32.HI R5, RZ, 0x8, R6 ;  /* 0x00000008ff057819 */ /* 0x000fe20000011606 */
[----:B0-----:R-:W-:Y:S01]  /*71560*/  VIADD R0, R0, UR7 ;  /* 0x0000000700007c36 */ /* 0x001fe20008000000 */
[----:B-1----:R-:W-:Y:S01]  /*71570*/  PRMT R9, R4, 0x3340, R7 ;  /* 0x0000334004097816 */ /* 0x002fe20000000007 */
[----:B------:R-:W-:Y:S01]  /*71580*/  ULDC UR7, c[0x0][0x248] ;  /* 0x0000920000077ab9 */ /* 0x000fe20000000800 */
[----:B------:R-:W-:-:S03]  /*71590*/  SHF.R.U32.HI R6, RZ, 0x8, R4 ;  /* 0x00000008ff067819 */ /* 0x000fc60000011604 */
[----:B------:R-:W-:Y:S01]  /*715a0*/  STL [R1+0x139c], R9 ;  /* 0x00139c0901007387 */ /* 0x000fe20000100800 */
[----:B------:R-:W-:-:S03]  /*715b0*/  LOP3.LUT R4, R8, 0xffff, RZ, 0xc0, !PT ;  /* 0x0000ffff08047812 */ /* 0x000fc600078ec0ff */
[----:B------:R0:W-:Y:S01]  /*715c0*/  STL [R1+0x90], R0 ;  /* 0x0000900001007387 */ /* 0x0001e20000100800 */
[----:B------:R-:W-:Y:S02]  /*715d0*/  LOP3.LUT R5, R5, 0xffff, RZ, 0xc0, !PT ;  /* 0x0000ffff05057812 */ /* 0x000fe400078ec0ff */
[----:B------:R-:W-:Y:S02]  /*715e0*/  SHF.R.U32.HI R7, RZ, 0x8, R7 ;  /* 0x00000008ff077819 */ /* 0x000fe40000011607 */
[----:B------:R-:W-:Y:S01]  /*715f0*/  PRMT R4, R4, 0x3340, R5 ;  /* 0x0000334004047816 */ /* 0x000fe20000000005 */
[----:B0-----:R-:W-:Y:S01]  /*71600*/  VIADD R0, R0, UR8 ;  /* 0x0000000800007c36 */ /* 0x001fe20008000000 */
[----:B------:R-:W-:Y:S01]  /*71610*/  LOP3.LUT R6, R6, 0xffff, RZ, 0xc0, !PT ;  /* 0x0000ffff06067812 */ /* 0x000fe200078ec0ff */
[----:B------:R-:W-:Y:S01]  /*71620*/  ULDC UR8, c[0x0][0x248] ;  /* 0x0000920000087ab9 */ /* 0x000fe20000000800 */
[----:B------:R-:W-:Y:S02]  /*71630*/  LOP3.LUT R7, R7, 0xffff, RZ, 0xc0, !PT ;  /* 0x0000ffff07077812 */ /* 0x000fe400078ec0ff */
[----:B------:R0:W-:Y:S04]  /*71640*/  STL [R1+0x8c], R0 ;  /* 0x00008c0001007387 */ /* 0x0001e80000100800 */
[----:B------:R1:W-:Y:S01]  /*71650*/  STL [R1+0x1220], R4 ;  /* 0x0012200401007387 */ /* 0x0003e20000100800 */
[----:B0-----:R-:W-:Y:S01]  /*71660*/  VIADD R0, R0, UR5 ;  /* 0x0000000500007c36 */ /* 0x001fe20008000000 */
[----:B------:R-:W-:Y:S01]  /*71670*/  ULDC UR5, c[0x0][0x248] ;  /* 0x0000920000057ab9 */ /* 0x000fe20000000800 */
[----:B-1----:R-:W-:-:S03]  /*71680*/  PRMT R4, R6, 0x3340, R7 ;  /* 0x0000334006047816 */ /* 0x002fc60000000007 */
[----:B------:R0:W-:Y:S04]  /*71690*/  STL [R1+0x88], R0 ;  /* 0x0000880001007387 */ /* 0x0001e80000100800 */
[----:B------:R-:W-:Y:S01]  /*716a0*/  STL [R1+0x121c], R4 ;  /* 0x00121c0401007387 */ /* 0x000fe20000100800 */
[----:B0-----:R-:W-:Y:S01]  /*716b0*/  VIADD R0, R0, UR4 ;  /* 0x0000000400007c36 */ /* 0x001fe20008000000 */
[----:B------:R-:W-:-:S04]  /*716c0*/  ULDC UR4, c[0x0][0x248] ;  /* 0x0000920000047ab9 */ /* 0x000fc80000000800 */
[----:B------:R0:W-:Y:S02]  /*716d0*/  STL [R1+0x84], R0 ;  /* 0x0000840001007387 */ /* 0x0001e40000100800 */
[----:B0-----:R-:W-:Y:S01]  /*716e0*/  VIADD R0, R0, UR4 ;  /* 0x0000000400007c36 */ /* 0x001fe20008000000 */
[----:B------:R-:W-:Y:S01]  /*716f0*/  LOP3.LUT R33, R33, 0xffff, RZ, 0xc0, !PT ;  /* 0x0000ffff21217812 */ /* 0x000fe200078ec0ff */
[----:B------:R-:W-:-:S03]  /*71700*/  ULDC UR4, c[0x0][0x248] ;  /* 0x0000920000047ab9 */ /* 0x000fc60000000800 */
[----:B------:R0:W-:Y:S02]  /*71710*/  STL [R1+0x80], R0 ;  /* 0x0000800001007387 */ /* 0x0001e40000100800 */
[----:B0-----:R-:W-:Y:S01]  /*71720*/  VIADD R0, R0, UR5 ;  /* 0x0000000500007c36 */ /* 0x001fe20008000000 */
[----:B------:R-:W-:Y:S01]  /*71730*/  LOP3.LUT R30, R30, 0xffff, RZ, 0xc0, !PT ;  /* 0x0000ffff1e1e7812 */ /* 0x000fe200078ec0ff */
[----:B------:R-:W-:-:S03]  /*71740*/  ULDC UR5, c[0x0][0x248] ;  /* 0x0000920000057ab9 */ /* 0x000fc60000000800 */
[----:B------:R0:W-:Y:S02]  /*71750*/  STL [R1+0x7c], R0 ;  /* 0x00007c0001007387 */ /* 0x0001e40000100800 */
[----:B0-----:R-:W-:Y:S01]  /*71760*/  VIADD R0, R0, UR6 ;  /* 0x0000000600007c36 */ /* 0x001fe20008000000 */
[----:B---3--:R-:W-:-:S04]  /*71770*/  LOP3.LUT R5, R55, 0xffff, RZ, 0xc0, !PT ;  /* 0x0000ffff37057812 */ /* 0x008fc800078ec0ff */
[----:B------:R0:W-:Y:S01]  /*71780*/  STL [R1+0x78], R0 ;  /* 0x0000780001007387 */ /* 0x0001e20000100800 */
[----:B----4-:R-:W-:-:S03]  /*71790*/  LOP3.LUT R4, R43, 0xffff, RZ, 0xc0, !PT ;  /* 0x0000ffff2b047812 */ /* 0x010fc600078ec0ff */
[----:B------:R-:W2:Y:S01]  /*717a0*/  LDL.LU R54, [R1+0x418] ;  /* 0x0004180001367983 */ /* 0x000ea20000300800 */
[----:B------:R-:W-:Y:S01]  /*717b0*/  SHF.R.U32.HI R8, RZ, 0x8, R5 ;  /* 0x00000008ff087819 */ /* 0x000fe20000011605 */
[----:B------:R-:W-:Y:S01]  /*717c0*/  ULDC UR6, c[0x0][0x248] ;  /* 0x0000920000067ab9 */ /* 0x000fe20000000800 */
[----:B------:R-:W-:Y:S01]  /*717d0*/  PRMT R5, R5, 0x3340, R33 ;  /* 0x0000334005057816 */ /* 0x000fe20000000021 */
[----:B------:R-:W3:Y:S01]  /*717e0*/  LDL.LU R55, [R1+0x330] ;  /* 0x0003300001377983 */ /* 0x000ee20000300800 */
[----:B0-----:R-:W-:Y:S01]  /*717f0*/  VIADD R0, R0, UR4 ;  /* 0x0000000400007c36 */ /* 0x001fe20008000000 */
[----:B------:R-:W-:Y:S02]  /*71800*/  SHF.R.U32.HI R6, RZ, 0x8, R4 ;  /* 0x00000008ff067819 */ /* 0x000fe40000011604 */
[----:B------:R0:W-:Y:S01]  /*71810*/  STL [R1+0x1398], R5 ;  /* 0x0013980501007387 */ /* 0x0001e20000100800 */
[----:B------:R-:W-:Y:S01]  /*71820*/  SHF.R.U32.HI R7, RZ, 0x8, R30 ;  /* 0x00000008ff077819 */ /* 0x000fe2000001161e */
[----:B------:R-:W-:-:S02]  /*71830*/  ULDC UR4, c[0x0][0x248] ;  /* 0x0000920000047ab9 */ /* 0x000fc40000000800 */
[----:B------:R1:W-:Y:S04]  /*71840*/  STL [R1+0x74], R0 ;  /* 0x0000740001007387 */ /* 0x0003e80000100800 */
[----:B------:R-:W4:Y:S01]  /*71850*/  LDL.LU R43, [R1+0x130] ;  /* 0x00013000012b7983 */ /* 0x000f220000300800 */
[----:B------:R-:W-:Y:S02]  /*71860*/  PRMT R4, R4, 0x3340, R30 ;  /* 0x0000334004047816 */ /* 0x000fe4000000001e */
[----:B0-----:R-:W-:Y:S01]  /*71870*/  SHF.R.U32.HI R5, RZ, 0x8, R33 ;  /* 0x00000008ff057819 */ /* 0x001fe20000011621 */
[----:B-1----:R-:W-:Y:S02]  /*71880*/  VIADD R0, R0, UR7 ;  /* 0x0000000700007c36 */ /* 0x002fe40008000000 */
[----:B------:R0:W-:Y:S01]  /*71890*/  STL [R1+0x1394], R4 ;  /* 0x0013940401007387 */ /* 0x0001e20000100800 */
[----:B------:R-:W-:Y:S01]  /*718a0*/  LOP3.LUT R5, R5, 0xffff, RZ, 0xc0, !PT ;  /* 0x0000ffff05057812 */ /* 0x000fe200078ec0ff */
[----:B------:R-:W-:-:S02]  /*718b0*/  ULDC UR7, c[0x0][0x248] ;  /* 0x0000920000077ab9 */ /* 0x000fc40000000800 */
[----:B------:R1:W-:Y:S01]  /*718c0*/  STL [R1+0x70], R0 ;  /* 0x0000700001007387 */ /* 0x0003e20000100800 */
[----:B0-----:R-:W-:Y:S01]  /*718d0*/  LOP3.LUT R4, R8, 0xffff, RZ, 0xc0, !PT ;  /* 0x0000ffff08047812 */ /* 0x001fe200078ec0ff */
[----:B-1----:R-:W-:-:S03]  /*718e0*/  VIADD R0, R0, UR8 ;  /* 0x0000000800007c36 */ /* 0x002fc60008000000 */
[----:B------:R-:W-:Y:S01]  /*718f0*/  PRMT R4, R4, 0x3340, R5 ;  /* 0x0000334004047816 */ /* 0x000fe20000000005 */
[----:B------:R-:W-:Y:S01]  /*71900*/  ULDC UR8, c[0x0][0x248] ;  /* 0x0000920000087ab9 */ /* 0x000fe20000000800 */
[----:B------:R-:W-:Y:S01]  /*71910*/  LOP3.LUT R6, R6, 0xffff, RZ, 0xc0, !PT ;  /* 0x0000ffff06067812 */ /* 0x000fe200078ec0ff */
[----:B------:R0:W-:Y:S01]  /*71920*/  STL [R1+0x6c], R0 ;  /* 0x00006c0001007387 */ /* 0x0001e20000100800 */
[----:B------:R-:W-:-:S03]  /*71930*/  LOP3.LUT R7, R7, 0xffff, RZ, 0xc0, !PT ;  /* 0x0000ffff07077812 */ /* 0x000fc600078ec0ff */
        /* <DEDUP_REMOVED lines=17> */
[----:B--2---:R-:W-:-:S04]  /*71a50*/  LOP3.LUT R5, R54, 0xffff, RZ, 0xc0, !PT ;  /* 0x0000ffff36057812 */ /* 0x004fc800078ec0ff */
[----:B------:R0:W-:Y:S01]  /*71a60*/  STL [R1+0x58], R0 ;  /* 0x0000580001007387 */ /* 0x0001e20000100800 */
[----:B---3--:R-:W-:Y:S01]  /*71a70*/  LOP3.LUT R4, R55, 0xffff, RZ, 0xc0, !PT ;  /* 0x0000ffff37047812 */ /* 0x008fe200078ec0ff */
[----:B------:R-:W-:Y:S01]  /*71a80*/  ULDC UR6, c[0x0][0x248] ;  /* 0x0000920000067ab9 */ /* 0x000fe20000000800 */
[----:B------:R-:W-:Y:S01]  /*71a90*/  SHF.R.U32.HI R8, RZ, 0x8, R5 ;  /* 0x00000008ff087819 */ /* 0x000fe20000011605 */
[----:B0-----:R-:W-:Y:S01]  /*71aa0*/  VIADD R0, R0, UR4 ;  /* 0x0000000400007c36 */ /* 0x001fe20008000000 */
[----:B----4-:R-:W-:-:S04]  /*71ab0*/  LOP3.LUT R6, R43, 0xffff, RZ, 0xc0, !PT ;  /* 0x0000ffff2b067812 */ /* 0x010fc800078ec0ff */
[----:B------:R-:W-:Y:S01]  /*71ac0*/  STL [R1+0x54], R0 ;  /* 0x0000540001007387 */ /* 0x000fe20000100800 */
[----:B------:R-:W-:Y:S01]  /*71ad0*/  SHF.R.U32.HI R7, RZ, 0x8, R22 ;  /* 0x00000008ff077819 */ /* 0x000fe20000011616 */
[----:B------:R-:W-:Y:S01]  /*71ae0*/  ULDC UR4, c[0x0][0x248] ;  /* 0x0000920000047ab9 */ /* 0x000fe20000000800 */
[--C-:B------:R-:W-:Y:S01]  /*71af0*/  PRMT R5, R5, 0x3340, R6.reuse ;  /* 0x0000334005057816 */ /* 0x100fe20000000006 */
[----:B------:R-:W2:Y:S04]  /*71b00*/  LDL.LU R54, [R1+0x820] ;  /* 0x0008200001367983 */ /* 0x000ea80000300800 */
[----:B------:R0:W-:Y:S04]  /*71b10*/  STL [R1+0x13d0], R5 ;  /* 0x0013d00501007387 */ /* 0x0001e80000100800 */
[----:B------:R-:W3:Y:S04]  /*71b20*/  LDL.LU R55, [R1+0x340] ;  /* 0x0003400001377983 */ /* 0x000ee80000300800 */
[----:B------:R-:W4:Y:S01]  /*71b30*/  LDL.LU R43, [R1+0x22c] ;  /* 0x00022c00012b7983 */ /* 0x000f220000300800 */
[----:B0-----:R-:W-:-:S02]  /*71b40*/  SHF.R.U32.HI R5, RZ, 0x8, R6 ;  /* 0x00000008ff057819 */ /* 0x001fc40000011606 */
[----:B------:R-:W-:Y:S01]  /*71b50*/  SHF.R.U32.HI R6, RZ, 0x8, R4 ;  /* 0x00000008ff067819 */ /* 0x000fe20000011604 */
[----:B------:R-:W-:Y:S01]  /*71b60*/  VIADD R0, R0, UR7 ;  /* 0x0000000700007c36 */ /* 0x000fe20008000000 */
[----:B------:R-:W-:Y:S01]  /*71b70*/  PRMT R4, R4, 0x3340, R22 ;  /* 0x0000334004047816 */ /* 0x000fe20000000016 */
[----:B------:R-:W-:Y:S01]  /*71b80*/  ULDC UR7, c[0x0][0x248] ;  /* 0x0000920000077ab9 */ /* 0x000fe20000000800 */
[----:B------:R-:W-:-:S03]  /*71b90*/  LOP3.LUT R5, R5, 0xffff, RZ, 0xc0, !PT ;  /* 0x0000ffff05057812 */ /* 0x000fc600078ec0ff */
[----:B------:R0:W-:Y:S04]  /*71ba0*/  STL [R1+0x13cc], R4 ;  /* 0x0013cc0401007387 */ /* 0x0001e80000100800 */
        /* <DEDUP_REMOVED lines=8> */
[----:B------:R-:W-:Y:S01]  /*71c30*/  STL [R1+0x1244], R5 ;  /* 0x0012440501007387 */ /* 0x000fe20000100800 */
[----:B------:R-:W-:Y:S01]  /*71c40*/  PRMT R4, R6, 0x3340, R7 ;  /* 0x0000334006047816 */ /* 0x000fe20000000007 */
[----:B0-----:R-:W-:Y:S01]  /*71c50*/  VIADD R0, R0, UR5 ;  /* 0x0000000500007c36 */ /* 0x001fe20008000000 */
[----:B------:R-:W-:-:S04]  /*71c60*/  ULDC UR5, c[0x0][0x248] ;  /* 0x0000920000057ab9 */ /* 0x000fc80000000800 */
        /* <DEDUP_REMOVED lines=10> */
[----:B------:R-:W-:-:S04]  /*71d10*/  ULDC UR5, c[0x0][0x248] ;  /* 0x0000920000057ab9 */ /* 0x000fc80000000800 */
[----:B------:R0:W-:Y:S02]  /*71d20*/  STL [R1+0x38], R0 ;  /* 0x0000380001007387 */ /* 0x0001e40000100800 */
[----:B0-----:R-:W-:Y:S01]  /*71d30*/  VIADD R0, R0, UR6 ;  /* 0x0000000600007c36 */ /* 0x001fe20008000000 */
[----:B------:R-:W-:-:S04]  /*71d40*/  ULDC UR6, c[0x0][0x248] ;  /* 0x0000920000067ab9 */ /* 0x000fc80000000800 */
[----:B------:R0:W-:Y:S02]  /*71d50*/  STL [R1+0x34], R0 ;  /* 0x0000340001007387 */ /* 0x0001e40000100800 */
[----:B0-----:R-:W-:Y:S01]  /*71d60*/  VIADD R0, R0, UR4 ;  /* 0x0000000400007c36 */ /* 0x001fe20008000000 */
[----:B------:R-:W-:Y:S01]  /*71d70*/  ULDC UR4, c[0x0][0x248] ;  /* 0x0000920000047ab9 */ /* 0x000fe20000000800 */
[----:B---3--:R-:W-:-:S04]  /*71d80*/  LOP3.LUT R5, R55, 0xffff, RZ, 0xc0, !PT ;  /* 0x0000ffff37057812 */ /* 0x008fc800078ec0ff */
[----:B------:R-:W-:Y:S02]  /*71d90*/  SHF.R.U32.HI R8, RZ, 0x8, R5 ;  /* 0x00000008ff087819 */ /* 0x000fe40000011605 */
[----:B------:R-:W-:Y:S02]  /*71da0*/  PRMT R5, R5, 0x3340, R24 ;  /* 0x0000334005057816 */ /* 0x000fe40000000018 */
[----:B--2---:R-:W-:-:S03]  /*71db0*/  LOP3.LUT R4, R54, 0xffff, RZ, 0xc0, !PT ;  /* 0x0000ffff36047812 */ /* 0x004fc600078ec0ff */
[----:B------:R-:W-:Y:S04]  /*71dc0*/  STL [R1+0x13b8], R5 ;  /* 0x0013b80501007387 */ /* 0x000fe80000100800 */
[----:B------:R0:W-:Y:S04]  /*71dd0*/  STL [R1+0x30], R0 ;  /* 0x0000300001007387 */ /* 0x0001e80000100800 */
[----:B------:R-:W2:Y:S04]  /*71de0*/  LDL.LU R50, [R1+0x828] ;  /* 0x0008280001327983 */ /* 0x000ea80000300800 */
[----:B------:R-:W3:Y:S04]  /*71df0*/  LDL.LU R54, [R1+0x3bc] ;  /* 0x0003bc0001367983 */ /* 0x000ee80000300800 */
[----:B------:R-:W3:Y:S01]  /*71e00*/  LDL.LU R55, [R1+0x274] ;  /* 0x0002740001377983 */ /* 0x000ee20000300800 */
[----:B----4-:R-:W-:Y:S01]  /*71e10*/  LOP3.LUT R7, R43, 0xffff, RZ, 0xc0, !PT ;  /* 0x0000ffff2b077812 */ /* 0x010fe200078ec0ff */
[----:B------:R-:W-:-:S02]  /*71e20*/  IMAD.MOV.U32 R43, RZ, RZ, R47 ;  /* 0x000000ffff2b7224 */ /* 0x000fc400078e002f */
[----:B------:R-:W4:Y:S01]  /*71e30*/  LDL.LU R47, [R1+0x98] ;  /* 0x00009800012f7983 */ /* 0x000f220000300800 */
[----:B------:R-:W-:Y:S01]  /*71e40*/  PRMT R9, R4, 0x3340, R7 ;  /* 0x0000334004097816 */ /* 0x000fe20000000007 */
[----:B0-----:R-:W-:Y:S01]  /*71e50*/  VIADD R0, R0, UR7 ;  /* 0x0000000700007c36 */ /* 0x001fe20008000000 */
[----:B------:R-:W-:Y:S01]  /*71e60*/  SHF.R.U32.HI R5, RZ, 0x8, R24 ;  /* 0x00000008ff057819 */ /* 0x000fe20000011618 */
[----:B------:R-:W-:Y:S02]  /*71e70*/  ULDC UR7, c[0x0][0x248] ;  /* 0x0000920000077ab9 */ /* 0x000fe40000000800 */
[----:B------:R-:W-:Y:S01]  /*71e80*/  STL [R1+0x1374], R9 ;  /* 0x0013740901007387 */ /* 0x000fe20000100800 */
[----:B------:R-:W-:-:S03]  /*71e90*/  SHF.R.U32.HI R6, RZ, 0x8, R4 ;  /* 0x00000008ff067819 */ /* 0x000fc60000011604 */
[----:B------:R0:W-:Y:S01]  /*71ea0*/  STL [R1+0x2c], R0 ;  /* 0x00002c0001007387 */ /* 0x0001e20000100800 */
[----:B------:R-:W-:Y:S02]  /*71eb0*/  LOP3.LUT R4, R8, 0xffff, RZ, 0xc0, !PT ;  /* 0x0000ffff08047812 */ /* 0x000fe400078ec0ff */
[----:B------:R-:W-:Y:S02]  /*71ec0*/  LOP3.LUT R5, R5, 0xffff, RZ, 0xc0, !PT ;  /* 0x0000ffff05057812 */ /* 0x000fe400078ec0ff */
[----:B------:R-:W-:Y:S01]  /*71ed0*/  SHF.R.U32.HI R7, RZ, 0x8, R7 ;  /* 0x00000008ff077819 */ /* 0x000fe20000011607 */
[----:B0-----:R-:W-:Y:S01]  /*71ee0*/  VIADD R0, R0, UR8 ;  /* 0x0000000800007c36 */ /* 0x001fe20008000000 */
[----:B------:R-:W-:Y:S01]  /*71ef0*/  PRMT R5, R4, 0x3340, R5 ;  /* 0x0000334004057816 */ /* 0x000fe20000000005 */
[----:B------:R-:W-:Y:S01]  /*71f00*/  ULDC UR8, c[0x0][0x248] ;  /* 0x0000920000087ab9 */ /* 0x000fe20000000800 */
[----:B------:R-:W-:Y:S02]  /*71f10*/  LOP3.LUT R6, R6, 0xffff, RZ, 0xc0, !PT ;  /* 0x0000ffff06067812 */ /* 0x000fe400078ec0ff */
        /* <DEDUP_REMOVED lines=22> */
[----:B--2---:R-:W-:Y:S02]  /*72080*/  LOP3.LUT R5, R50, 0xffff, RZ, 0xc0, !PT ;  /* 0x0000ffff32057812 */ /* 0x004fe400078ec0ff */
[----:B------:R-:W2:Y:S02]  /*72090*/  LDL.LU R50, [R1+0x824] ;  /* 0x0008240001327983 */ /* 0x000ea40000300800 */
[----:B------:R-:W-:Y:S02]  /*720a0*/  SHF.R.U32.HI R4, RZ, 0x8, R5 ;  /* 0x00000008ff047819 */ /* 0x000fe40000011605 */
[----:B---3--:R-:W-:-:S04]  /*720b0*/  LOP3.LUT R6, R55, 0xffff, RZ, 0xc0, !PT ;  /* 0x0000ffff37067812 */ /* 0x008fc800078ec0ff */
[----:B------:R-:W-:Y:S02]  /*720c0*/  PRMT R5, R5, 0x3340, R6 ;  /* 0x0000334005057816 */ /* 0x000fe40000000006 */
[----:B----4-:R-:W-:Y:S02]  /*720d0*/  LOP3.LUT R8, R47, 0xffff, RZ, 0xc0, !PT ;  /* 0x0000ffff2f087812 */ /* 0x010fe400078ec0ff */
[----:B------:R-:W3:Y:S01]  /*720e0*/  LDL.LU R47, [R1+0x3f4] ;  /* 0x0003f400012f7983 */ /* 0x000ee20000300800 */
[----:B------:R-:W-:-:S03]  /*720f0*/  LOP3.LUT R7, R54, 0xffff, RZ, 0xc0, !PT ;  /* 0x0000ffff36077812 */ /* 0x000fc600078ec0ff */
[----:B------:R0:W-:Y:S04]  /*72100*/  STL [R1+0x1364], R5 ;  /* 0x0013640501007387 */ /* 0x0001e80000100800 */
[----:B------:R1:W-:Y:S04]  /*72110*/  STL [R1+0x10], R0 ;  /* 0x0000100001007387 */ /* 0x0003e80000100800 */
[----:B------:R-:W4:Y:S04]  /*72120*/  LDL.LU R54, [R1+0x9c] ;  /* 0x00009c0001367983 */ /* 0x000f280000300800 */
[----:B------:R-:W4:Y:S01]  /*72130*/  LDL.LU R55, [R1+0x24c] ;  /* 0x00024c0001377983 */ /* 0x000f220000300800 */
[----:B0-----:R-:W-:Y:S01]  /*72140*/  SHF.R.U32.HI R5, RZ, 0x8, R6 ;  /* 0x00000008ff057819 */ /* 0x001fe20000011606 */
[----:B-1----:R-:W-:Y:S01]  /*72150*/  VIADD R0, R0, UR7 ;  /* 0x0000000700007c36 */ /* 0x002fe20008000000 */
[----:B------:R-:W-:Y:S01]  /*72160*/  SHF.R.U32.HI R6, RZ, 0x8, R7 ;  /* 0x00000008ff067819 */ /* 0x000fe20000011607 */
[----:B------:R-:W-:Y:S01]  /*72170*/  ULDC UR7, c[0x0][0x248] ;  /* 0x0000920000077ab9 */ /* 0x000fe20000000800 */
[--C-:B------:R-:W-:Y:S01]  /*72180*/  PRMT R7, R7, 0x3340, R8.reuse ;  /* 0x0000334007077816 */ /* 0x100fe20000000008 */
[----:B------:R-:W-:Y:S01]  /*72190*/  VIADD R39, R0, UR8 ;  /* 0x0000000800277c36 */ /* 0x000fe20008000000 */
[----:B------:R-:W-:Y:S01]  /*721a0*/  STL [R1+0xc], R0 ;  /* 0x00000c0001007387 */ /* 0x000fe20000100800 */
[----:B------:R-:W-:Y:S01]  /*721b0*/  LOP3.LUT R4, R4, 0xffff, RZ, 0xc0, !PT ;  /* 0x0000ffff04047812 */ /* 0x000fe200078ec0ff */
[----:B------:R-:W-:Y:S01]  /*721c0*/  ULDC UR8, c[0x0][0x248] ;  /* 0x0000920000087ab9 */ /* 0x000fe20000000800 */
[----:B------:R-:W-:Y:S01]  /*721d0*/  LOP3.LUT R5, R5, 0xffff, RZ, 0xc0, !PT ;  /* 0x0000ffff05057812 */ /* 0x000fe200078ec0ff */
[----:B------:R0:W-:Y:S01]  /*721e0*/  STL [R1+0x1360], R7 ;  /* 0x0013600701007387 */ /* 0x0001e20000100800 */
[----:B------:R-:W-:Y:S01]  /*721f0*/  VIADD R41, R39, UR5 ;  /* 0x0000000527297c36 */ /* 0x000fe20008000000 */
[----:B------:R-:W-:Y:S01]  /*72200*/  LOP3.LUT R6, R6, 0xffff, RZ, 0xc0, !PT ;  /* 0x0000ffff06067812 */ /* 0x000fe200078ec0ff */
[----:B------:R-:W-:Y:S01]  /*72210*/  ULDC UR5, c[0x0][0x248] ;  /* 0x0000920000057ab9 */ /* 0x000fe20000000800 */
[----:B------:R-:W-:Y:S01]  /*72220*/  PRMT R4, R4, 0x3340, R5 ;  /* 0x0000334004047816 */ /* 0x000fe20000000005 */
[----:B------:R-:W-:Y:S01]  /*72230*/  VIADD R40, R41, UR4 ;  /* 0x0000000429287c36 */ /* 0x000fe20008000000 */
[----:B------:R-:W-:Y:S01]  /*72240*/  ULDC UR4, c[0x0][0x248] ;  /* 0x0000920000047ab9 */ /* 0x000fe20000000800 */
[----:B0-----:R-:W-:-:S04]  /*72250*/  SHF.R.U32.HI R7, RZ, 0x8, R8 ;  /* 0x00000008ff077819 */ /* 0x001fc80000011608 */
[----:B------:R-:W-:Y:S01]  /*72260*/  LOP3.LUT R7, R7, 0xffff, RZ, 0xc0, !PT ;  /* 0x0000ffff07077812 */ /* 0x000fe200078ec0ff */
[----:B------:R4:W-:Y:S01]  /*72270*/  STL [R1+0x1200], R4 ;  /* 0x0012000401007387 */ /* 0x0009e20000100800 */
[----:B------:R-:W-:Y:S01]  /*72280*/  VIADD R61, R40, UR4 ;  /* 0x00000004283d7c36 */ /* 0x000fe20008000000 */
[----:B------:R-:W-:Y:S01]  /*72290*/  ULDC UR4, c[0x0][0x248] ;  /* 0x0000920000047ab9 */ /* 0x000fe20000000800 */
[----:B------:R-:W-:Y:S02]  /*722a0*/  PRMT R0, R6, 0x3340, R7 ;  /* 0x0000334006007816 */ /* 0x000fe40000000007 */
[----:B------:R-:W-:Y:S01]  /*722b0*/  VIADD R60, R61, UR5 ;  /* 0x000000053d3c7c36 */ /* 0x000fe20008000000 */
[----:B------:R-:W-:Y:S02]  /*722c0*/  ULDC UR5, c[0x0][0x248] ;  /* 0x0000920000057ab9 */ /* 0x000fe40000000800 */
[----:B------:R0:W-:Y:S04]  /*722d0*/  STL [R1+0x11fc], R0 ;  /* 0x0011fc0001007387 */ /* 0x0001e80000100800 */
[----:B------:R-:W-:Y:S01]  /*722e0*/  STL.64 [R1+0x2750], R60 ;  /* 0x0027503c01007387 */ /* 0x000fe20000100a00 */
[----:B--2---:R-:W-:-:S02]  /*722f0*/  LOP3.LUT R7, R50, 0xffff, RZ, 0xc0, !PT ;  /* 0x0000ffff32077812 */ /* 0x004fc400078ec0ff */
[----:B---3--:R-:W-:Y:S02]  /*72300*/  LOP3.LUT R5, R47, 0xffff, RZ, 0xc0, !PT ;  /* 0x0000ffff2f057812 */ /* 0x008fe400078ec0ff */
[----:B----4-:R-:W-:-:S04]  /*72310*/  LOP3.LUT R4, R54, 0xffff, RZ, 0xc0, !PT ;  /* 0x0000ffff36047812 */ /* 0x010fc800078ec0ff */
[----:B0-----:R-:W-:-:S05]  /*72320*/  PRMT R0, R5, 0x3340, R4 ;  /* 0x0000334005007816 */ /* 0x001fca0000000004 */
[----:B------:R0:W-:Y:S04]  /*72330*/  STL [R1+0x1344], R0 ;  /* 0x0013440001007387 */ /* 0x0001e80000100800 */
[----:B------:R-:W2:Y:S04]  /*72340*/  LDL.LU R51, [R1+0x82c] ;  /* 0x00082c0001337983 */ /* 0x000ea80000300800 */
[----:B------:R-:W3:Y:S04]  /*72350*/  LDL.LU R50, [R1+0x3f0] ;  /* 0x0003f00001327983 */ /* 0x000ee80000300800 */
[----:B------:R-:W4:Y:S01]  /*72360*/  LDL.LU R54, [R1+0x298] ;  /* 0x0002980001367983 */ /* 0x000f220000300800 */
[----:B------:R-:W-:-:S03]  /*72370*/  LOP3.LUT R6, R55, 0xffff, RZ, 0xc0, !PT ;  /* 0x0000ffff37067812 */ /* 0x000fc600078ec0ff */
[----:B------:R-:W3:Y:S01]  /*72380*/  LDL.LU R55, [R1+0xa8] ;  /* 0x0000a80001377983 */ /* 0x000ee20000300800 */
[----:B------:R-:W-:Y:S01]  /*72390*/  VIADD R47, R60, UR6 ;  /* 0x000000063c2f7c36 */ /* 0x000fe20008000000 */
[----:B------:R-:W-:Y:S01]  /*723a0*/  SHF.R.U32.HI R9, RZ, 0x8, R5 ;  /* 0x00000008ff097819 */ /* 0x000fe20000011605 */
[----:B------:R-:W-:Y:S01]  /*723b0*/  ULDC UR6, c[0x0][0x248] ;  /* 0x0000920000067ab9 */ /* 0x000fe20000000800 */
[----:B------:R-:W-:Y:S01]  /*723c0*/  SHF.R.U32.HI R8, RZ, 0x8, R4 ;  /* 0x00000008ff087819 */ /* 0x000fe20000011604 */
[----:B------:R-:W-:Y:S01]  /*723d0*/  VIADD R46, R47, UR4 ;  /* 0x000000042f2e7c36 */ /* 0x000fe20008000000 */
[--C-:B0-----:R-:W-:Y:S01]  /*723e0*/  PRMT R0, R7, 0x3340, R6.reuse ;  /* 0x0000334007007816 */ /* 0x101fe20000000006 */
[----:B------:R-:W-:Y:S01]  /*723f0*/  ULDC UR4, c[0x0][0x248] ;  /* 0x0000920000047ab9 */ /* 0x000fe20000000800 */
[----:B------:R-:W-:Y:S01]  /*72400*/  LOP3.LUT R9, R9, 0xffff, RZ, 0xc0, !PT ;  /* 0x0000ffff09097812 */ /* 0x000fe200078ec0ff */
[----:B------:R-:W-:Y:S01]  /*72410*/  VIADD R4, R46, UR7 ;  /* 0x000000072e047c36 */ /* 0x000fe20008000000 */
[----:B------:R-:W-:Y:S01]  /*72420*/  LOP3.LUT R8, R8, 0xffff, RZ, 0xc0, !PT ;  /* 0x0000ffff08087812 */ /* 0x000fe200078ec0ff */
[----:B------:R-:W-:Y:S01]  /*72430*/  STL.64 [R1+0x2748], R46 ;  /* 0x0027482e01007387 */ /* 0x000fe20000100a00 */
[----:B------:R-:W-:Y:S01]  /*72440*/  SHF.R.U32.HI R10, RZ, 0x8, R7 ;  /* 0x00000008ff0a7819 */ /* 0x000fe20000011607 */
[----:B------:R-:W-:Y:S01]  /*72450*/  VIADD R5, R4, UR8 ;  /* 0x0000000804057c36 */ /* 0x000fe20008000000 */
[----:B------:R-:W-:Y:S01]  /*72460*/  SHF.R.U32.HI R6, RZ, 0x8, R6 ;  /* 0x00000008ff067819 */ /* 0x000fe20000011606 */
[----:B------:R0:W-:Y:S01]  /*72470*/  STL [R1+0x1390], R0 ;  /* 0x0013900001007387 */ /* 0x0001e20000100800 */
[----:B------:R-:W-:Y:S01]  /*72480*/  LOP3.LUT R7, R10, 0xffff, RZ, 0xc0, !PT ;  /* 0x0000ffff0a077812 */ /* 0x000fe200078ec0ff */
[----:B------:R-:W-:Y:S01]  /*72490*/  ULDC UR7, c[0x0][0x248] ;  /* 0x0000920000077ab9 */ /* 0x000fe20000000800 */
[----:B------:R-:W-:Y:S01]  /*724a0*/  LOP3.LUT R6, R6, 0xffff, RZ, 0xc0, !PT ;  /* 0x0000ffff06067812 */ /* 0x000fe200078ec0ff */
[----:B------:R-:W-:Y:S01]  /*724b0*/  STL.64 [R1+0x2740], R4 ;  /* 0x0027400401007387 */ /* 0x000fe20000100a00 */
[----:B------:R-:W-:Y:S01]  /*724c0*/  ULDC UR8, c[0x0][0x248] ;  /* 0x0000920000087ab9 */ /* 0x000fe20000000800 */
[----:B0-----:R-:W-:-:S05]  /*724d0*/  PRMT R0, R9, 0x3340, R8 ;  /* 0x0000334009007816 */ /* 0x001fca0000000008 */
[----:B------:R0:W-:Y:S02]  /*724e0*/  STL [R1+0x11e8], R0 ;  /* 0x0011e80001007387 */ /* 0x0001e40000100800 */
[----:B0-----:R-:W-:-:S05]  /*724f0*/  PRMT R0, R7, 0x3340, R6 ;  /* 0x0000334007007816 */ /* 0x001fca0000000006 */
[----:B------:R0:W-:Y:S04]  /*72500*/  STL [R1+0x1210], R0 ;  /* 0x0012100001007387 */ /* 0x0001e80000100800 */
[----:B------:R-:W3:Y:S01]  /*72510*/  LDL.LU R38, [R1+0x834] ;  /* 0x0008340001267983 */ /* 0x000ee20000300800 */
[----:B--2---:R-:W-:Y:S02]  /*72520*/  LOP3.LUT R7, R51, 0xffff, RZ, 0xc0, !PT ;  /* 0x0000ffff33077812 */ /* 0x004fe400078ec0ff */
[----:B----4-:R-:W-:-:S04]  /*72530*/  LOP3.LUT R6, R54, 0xffff, RZ, 0xc0, !PT ;  /* 0x0000ffff36067812 */ /* 0x010fc800078ec0ff */
[----:B0-----:R-:W-:Y:S02]  /*72540*/  PRMT R0, R7, 0x3340, R6 ;  /* 0x0000334007007816 */ /* 0x001fe40000000006 */
[----:B---3--:R-:W-:-:S03]  /*72550*/  LOP3.LUT R9, R50, 0xffff, RZ, 0xc0, !PT ;  /* 0x0000ffff32097812 */ /* 0x008fc600078ec0ff */
[----:B------:R0:W-:Y:S04]  /*72560*/  STL [R1+0x1380], R0 ;  /* 0x0013800001007387 */ /* 0x0001e80000100800 */
[----:B------:R-:W2:Y:S04]  /*72570*/  LDL.LU R51, [R1+0x830] ;  /* 0x0008300001337983 */ /* 0x000ea80000300800 */
[----:B------:R-:W3:Y:S01]  /*72580*/  LDL.LU R50, [R1+0x2f0] ;  /* 0x0002f00001327983 */ /* 0x000ee20000300800 */
[----:B------:R-:W-:-:S03]  /*72590*/  LOP3.LUT R8, R55, 0xffff, RZ, 0xc0, !PT ;  /* 0x0000ffff37087812 */ /* 0x000fc600078ec0ff */
[----:B------:R-:W4:Y:S01]  /*725a0*/  LDL.LU R55, [R1+0x2d0] ;  /* 0x0002d00001377983 */ /* 0x000f220000300800 */
[----:B------:R-:W-:Y:S01]  /*725b0*/  VIADD R21, R5, UR5 ;  /* 0x0000000505157c36 */ /* 0x000fe20008000000 */
[----:B------:R-:W-:-:S03]  /*725c0*/  ULDC UR5, c[0x0][0x248] ;  /* 0x0000920000057ab9 */ /* 0x000fc60000000800 */
[----:B------:R-:W-:Y:S01]  /*725d0*/  VIADD R37, R21, UR4 ;  /* 0x0000000415257c36 */ /* 0x000fe20008000000 */
[----:B------:R-:W-:-:S03]  /*725e0*/  ULDC UR4, c[0x0][0x248] ;  /* 0x0000920000047ab9 */ /* 0x000fc60000000800 */
[----:B------:R-:W-:Y:S01]  /*725f0*/  VIADD R61, R37, UR4 ;  /* 0x00000004253d7c36 */ /* 0x000fe20008000000 */
[----:B------:R-:W-:-:S03]  /*72600*/  ULDC UR4, c[0x0][0x248] ;  /* 0x0000920000047ab9 */ /* 0x000fc60000000800 */
[----:B------:R-:W-:Y:S01]  /*72610*/  VIADD R35, R61, UR5 ;  /* 0x000000053d237c36 */ /* 0x000fe20008000000 */
[----:B------:R-:W-:Y:S01]  /*72620*/  SHF.R.U32.HI R10, RZ, 0x8, R7 ;  /* 0x00000008ff0a7819 */ /* 0x000fe20000011607 */
[----:B------:R-:W-:Y:S02]  /*72630*/  ULDC UR5, c[0x0][0x248] ;  /* 0x0000920000057ab9 */ /* 0x000fe40000000800 */
[----:B------:R-:W-:Y:S01]  /*72640*/  VIADD R42, R35, UR6 ;  /* 0x00000006232a7c36 */ /* 0x000fe20008000000 */
[----:B------:R-:W-:Y:S01]  /*72650*/  SHF.R.U32.HI R7, RZ, 0x8, R6 ;  /* 0x00000008ff077819 */ /* 0x000fe20000011606 */
[----:B------:R-:W-:Y:S02]  /*72660*/  ULDC UR6, c[0x0][0x248] ;  /* 0x0000920000067ab9 */ /* 0x000fe40000000800 */
[----:B------:R-:W-:Y:S01]  /*72670*/  VIADD R54, R42, UR4 ;  /* 0x000000042a367c36 */ /* 0x000fe20008000000 */
[--C-:B0-----:R-:W-:Y:S01]  /*72680*/  PRMT R0, R9, 0x3340, R8.reuse ;  /* 0x0000334009007816 */ /* 0x101fe20000000008 */
[----:B------:R-:W-:Y:S01]  /*72690*/  ULDC UR4, c[0x0][0x248] ;  /* 0x0000920000047ab9 */ /* 0x000fe20000000800 */
[----:B------:R-:W-:Y:S01]  /*726a0*/  SHF.R.U32.HI R11, RZ, 0x8, R9 ;  /* 0x00000008ff0b7819 */ /* 0x000fe20000011609 */
[----:B------:R-:W-:Y:S01]  /*726b0*/  VIADD R48, R54, UR7 ;  /* 0x0000000736307c36 */ /* 0x000fe20008000000 */
[----:B------:R-:W-:Y:S01]  /*726c0*/  SHF.R.U32.HI R6, RZ, 0x8, R8 ;  /* 0x00000008ff067819 */ /* 0x000fe20000011608 */
[----:B------:R0:W-:Y:S01]  /*726d0*/  STL [R1+0x1378], R0 ;  /* 0x0013780001007387 */ /* 0x0001e20000100800 */
[----:B------:R-:W-:Y:S01]  /*726e0*/  LOP3.LUT R9, R10, 0xffff, RZ, 0xc0, !PT ;  /* 0x0000ffff0a097812 */ /* 0x000fe200078ec0ff */
[----:B------:R-:W-:Y:S01]  /*726f0*/  ULDC UR7, c[0x0][0x248] ;  /* 0x0000920000077ab9 */ /* 0x000fe20000000800 */
[----:B------:R-:W-:Y:S01]  /*72700*/  LOP3.LUT R8, R7, 0xffff, RZ, 0xc0, !PT ;  /* 0x0000ffff07087812 */ /* 0x000fe200078ec0ff */
[----:B------:R-:W-:Y:S01]  /*72710*/  VIADD R20, R48, UR8 ;  /* 0x0000000830147c36 */ /* 0x000fe20008000000 */
[----:B------:R-:W-:Y:S01]  /*72720*/  LOP3.LUT R7, R11, 0xffff, RZ, 0xc0, !PT ;  /* 0x0000ffff0b077812 */ /* 0x000fe200078ec0ff */
[----:B------:R-:W-:Y:S01]  /*72730*/  ULDC UR8, c[0x0][0x248] ;  /* 0x0000920000087ab9 */ /* 0x000fe20000000800 */
[----:B------:R-:W-:Y:S01]  /*72740*/  LOP3.LUT R6, R6, 0xffff, RZ, 0xc0, !PT ;  /* 0x0000ffff06067812 */ /* 0x000fe200078ec0ff */
[----:B------:R-:W-:Y:S01]  /*72750*/  VIADD R56, R20, UR5 ;  /* 0x0000000514387c36 */ /* 0x000fe20008000000 */
[----:B------:R-:W-:Y:S01]  /*72760*/  ULDC UR5, c[0x0][0x248] ;  /* 0x0000920000057ab9 */ /* 0x000fe20000000800 */
[----:B0-----:R-:W-:-:S02]  /*72770*/  PRMT R0, R9, 0x3340, R8 ;  /* 0x0000334009007816 */ /* 0x001fc40000000008 */
[----:B------:R-:W-:-:S03]  /*72780*/  PRMT R4, R7, 0x3340, R6 ;  /* 0x0000334007047816 */ /* 0x000fc60000000006 */
[----:B------:R0:W-:Y:S04]  /*72790*/  STL [R1+0x120c], R0 ;  /* 0x00120c0001007387 */ /* 0x0001e80000100800 */
[----:B------:R-:W-:Y:S01]  /*727a0*/  STL [R1+0x1208], R4 ;  /* 0x0012080401007387 */ /* 0x000fe20000100800 */
[----:B0-----:R-:W-:Y:S01]  /*727b0*/  VIADD R0, R56, UR4 ;  /* 0x0000000438007c36 */ /* 0x001fe20008000000 */
[----:B------:R-:W-:-:S03]  /*727c0*/  ULDC UR4, c[0x0][0x248] ;  /* 0x0000920000047ab9 */ /* 0x000fc60000000800 */
[----:B------:R-:W-:Y:S01]  /*727d0*/  VIADD R30, R0, UR4 ;  /* 0x00000004001e7c36 */ /* 0x000fe20008000000 */
[----:B------:R0:W-:Y:S01]  /*727e0*/  STL [R1+0xbc], R0 ;  /* 0x0000bc0001007387 */ /* 0x0001e20000100800 */
[----:B------:R-:W-:Y:S01]  /*727f0*/  LOP3.LUT R7, R38, 0xffff, RZ, 0xc0, !PT ;  /* 0x0000ffff26077812 */ /* 0x000fe200078ec0ff */
[----:B------:R-:W-:Y:S01]  /*72800*/  ULDC UR4, c[0x0][0x248] ;  /* 0x0000920000047ab9 */ /* 0x000fe20000000800 */
[----:B0-----:R-:W-:Y:S01]  /*72810*/  VIADD R0, R30, UR5 ;  /* 0x000000051e007c36 */ /* 0x001fe20008000000 */
[----:B---3--:R-:W-:-:S04]  /*72820*/  LOP3.LUT R6, R50, 0xffff, RZ, 0xc0, !PT ;  /* 0x0000ffff32067812 */ /* 0x008fc800078ec0ff */
[----:B------:R0:W-:Y:S01]  /*72830*/  STL [R1+0xc4], R0 ;  /* 0x0000c40001007387 */ /* 0x0001e20000100800 */
[----:B--2---:R-:W-:Y:S01]  /*72840*/  LOP3.LUT R9, R51, 0xffff, RZ, 0xc0, !PT ;  /* 0x0000ffff33097812 */ /* 0x004fe200078ec0ff */
[----:B------:R-:W-:Y:S01]  /*72850*/  ULDC UR5, c[0x0][0x248] ;  /* 0x0000920000057ab9 */ /* 0x000fe20000000800 */
[----:B------:R-:W-:Y:S01]  /*72860*/  PRMT R4, R7, 0x3340, R6 ;  /* 0x0000334007047816 */ /* 0x000fe20000000006 */
[----:B0-----:R-:W-:Y:S01]  /*72870*/  VIADD R0, R0, UR6 ;  /* 0x0000000600007c36 */ /* 0x001fe20008000000 */
[----:B----4-:R-:W-:Y:S01]  /*72880*/  LOP3.LUT R8, R55, 0xffff, RZ, 0xc0, !PT ;  /* 0x0000ffff37087812 */ /* 0x010fe200078ec0ff */
[----:B------:R-:W-:-:S03]  /*72890*/  ULDC UR6, c[0x0][0x248] ;  /* 0x0000920000067ab9 */ /* 0x000fc60000000800 */
[----:B------:R0:W-:Y:S04]  /*728a0*/  STL [R1+0xd0], R0 ;  /* 0x0000d00001007387 */ /* 0x0001e80000100800 */
[----:B------:R-:W2:Y:S01]  /*728b0*/  LDL.LU R38, [R1+0x83c] ;  /* 0x00083c0001267983 */ /* 0x000ea20000300800 */
[----:B0-----:R-:W-:-:S03]  /*728c0*/  VIADD R0, R0, UR4 ;  /* 0x0000000400007c36 */ /* 0x001fc60008000000 */
[----:B------:R0:W-:Y:S01]  /*728d0*/  STL [R1+0x135c], R4 ;  /* 0x00135c0401007387 */ /* 0x0001e20000100800 */
[----:B------:R-:W-:Y:S01]  /*728e0*/  SHF.R.U32.HI R10, RZ, 0x8, R7 ;  /* 0x00000008ff0a7819 */ /* 0x000fe20000011607 */
[----:B------:R-:W-:Y:S02]  /*728f0*/  ULDC UR4, c[0x0][0x248] ;  /* 0x0000920000047ab9 */ /* 0x000fe40000000800 */
[----:B------:R1:W-:Y:S04]  /*72900*/  STL [R1+0xcc], R0 ;  /* 0x0000cc0001007387 */ /* 0x0003e80000100800 */
[----:B------:R-:W3:Y:S04]  /*72910*/  LDL.LU R51, [R1+0x838] ;  /* 0x0008380001337983 */ /* 0x000ee80000300800 */
[----:B------:R-:W4:Y:S04]  /*72920*/  LDL.LU R50, [R1+0x374] ;  /* 0x0003740001327983 */ /* 0x000f280000300800 */
[----:B------:R-:W3:Y:S01]  /*72930*/  LDL.LU R55, [R1+0x354] ;  /* 0x0003540001377983 */ /* 0x000ee20000300800 */
[----:B0-----:R-:W-:Y:S01]  /*72940*/  PRMT R4, R9, 0x3340, R8 ;  /* 0x0000334009047816 */ /* 0x001fe20000000008 */
[----:B-1----:R-:W-:Y:S01]  /*72950*/  VIADD R0, R0, UR7 ;  /* 0x0000000700007c36 */ /* 0x002fe20008000000 */
[----:B------:R-:W-:Y:S01]  /*72960*/  SHF.R.U32.HI R7, RZ, 0x8, R6 ;  /* 0x00000008ff077819 */ /* 0x000fe20000011606 */
[----:B------:R-:W-:-:S02]  /*72970*/  ULDC UR7, c[0x0][0x248] ;  /* 0x0000920000077ab9 */ /* 0x000fc40000000800 */
        /* <DEDUP_REMOVED lines=33> */
[----:B------:R-:W2:Y:S01]  /*72b90*/  LDL.LU R38, [R1+0x7c0] ;  /* 0x0007c00001267983 */ /* 0x000ea20000300800 */
[----:B----4-:R-:W-:-:S04]  /*72ba0*/  LOP3.LUT R6, R50, 0xffff, RZ, 0xc0, !PT ;  /* 0x0000ffff32067812 */ /* 0x010fc800078ec0ff */
[----:B------:R-:W-:Y:S02]  /*72bb0*/  PRMT R4, R7, 0x3340, R6 ;  /* 0x0000334007047816 */ /* 0x000fe40000000006 */
[----:B---3--:R-:W-:Y:S02]  /*72bc0*/  LOP3.LUT R9, R51, 0xffff, RZ, 0xc0, !PT ;  /* 0x0000ffff33097812 */ /* 0x008fe400078ec0ff */
[----:B------:R-:W3:Y:S04]  /*72bd0*/  LDL.LU R51, [R1+0x45c] ;  /* 0x00045c0001337983 */ /* 0x000ee80000300800 */
[----:B------:R0:W-:Y:S04]  /*72be0*/  STL [R1+0x1334], R4 ;  /* 0x0013340401007387 */ /* 0x0001e80000100800 */
[----:B------:R1:W-:Y:S04]  /*72bf0*/  STL [R1+0xf0], R0 ;  /* 0x0000f00001007387 */ /* 0x0003e80000100800 */
[----:B------:R-:W4:Y:S01]  /*72c00*/  LDL.LU R50, [R1+0x1f8] ;  /* 0x0001f80001327983 */ /* 0x000f220000300800 */
[----:B------:R-:W-:-:S03]  /*72c10*/  LOP3.LUT R8, R55, 0xffff, RZ, 0xc0, !PT ;  /* 0x0000ffff37087812 */ /* 0x000fc600078ec0ff */
[----:B------:R-:W4:Y:S01]  /*72c20*/  LDL.LU R55, [R1+0x170] ;  /* 0x0001700001377983 */ /* 0x000f220000300800 */
[----:B0-----:R-:W-:Y:S01]  /*72c30*/  PRMT R4, R9, 0x3340, R8 ;  /* 0x0000334009047816 */ /* 0x001fe20000000008 */
[----:B-1----:R-:W-:Y:S01]  /*72c40*/  VIADD R0, R0, UR7 ;  /* 0x0000000700007c36 */ /* 0x002fe20008000000 */
[----:B------:R-:W-:Y:S01]  /*72c50*/  SHF.R.U32.HI R10, RZ, 0x8, R7 ;  /* 0x00000008ff0a7819 */ /* 0x000fe20000011607 */
[----:B------:R-:W-:Y:S01]  /*72c60*/  ULDC UR7, c[0x0][0x248] ;  /* 0x0000920000077ab9 */ /* 0x000fe20000000800 */
[----:B------:R-:W-:Y:S01]  /*72c70*/  SHF.R.U32.HI R7, RZ, 0x8, R6 ;  /* 0x00000008ff077819 */ /* 0x000fe20000011606 */
        /* <DEDUP_REMOVED lines=34> */
[----:B---3--:R-:W-:Y:S02]  /*72ea0*/  LOP3.LUT R9, R51, 0xffff, RZ, 0xc0, !PT ;  /* 0x0000ffff33097812 */ /* 0x008fe400078ec0ff */
[----:B----4-:R-:W-:-:S04]  /*72eb0*/  LOP3.LUT R6, R50, 0xffff, RZ, 0xc0, !PT ;  /* 0x0000ffff32067812 */ /* 0x010fc800078ec0ff */
[----:B------:R-:W-:-:S05]  /*72ec0*/  PRMT R4, R7, 0x3340, R6 ;  /* 0x0000334007047816 */ /* 0x000fca0000000006 */
[----:B------:R-:W-:Y:S04]  /*72ed0*/  STL [R1+0x1324], R4 ;  /* 0x0013240401007387 */ /* 0x000fe80000100800 */
[----:B------:R0:W-:Y:S04]  /*72ee0*/  STL [R1+0x110], R0 ;  /* 0x0001100001007387 */ /* 0x0001e80000100800 */
[----:B------:R-:W3:Y:S04]  /*72ef0*/  LDL.LU R51, [R1+0x458] ;  /* 0x0004580001337983 */ /* 0x000ee80000300800 */
[----:B------:R-:W4:Y:S01]  /*72f00*/  LDL.LU R50, [R1+0x190] ;  /* 0x0001900001327983 */ /* 0x000f220000300800 */
[----:B------:R-:W-:-:S03]  /*72f10*/  LOP3.LUT R8, R55, 0xffff, RZ, 0xc0, !PT ;  /* 0x0000ffff37087812 */ /* 0x000fc600078ec0ff */
[----:B------:R-:W3:Y:S01]  /*72f20*/  LDL.LU R55, [R1+0x150] ;  /* 0x0001500001377983 */ /* 0x000ee20000300800 */
[----:B0-----:R-:W-:Y:S01]  /*72f30*/  VIADD R0, R0, UR7 ;  /* 0x0000000700007c36 */ /* 0x001fe20008000000 */
[----:B------:R-:W-:Y:S01]  /*72f40*/  SHF.R.U32.HI R10, RZ, 0x8, R7 ;  /* 0x00000008ff0a7819 */ /* 0x000fe20000011607 */
[----:B------:R-:W-:Y:S01]  /*72f50*/  ULDC UR7, c[0x0][0x248] ;  /* 0x0000920000077ab9 */ /* 0x000fe20000000800 */
[----:B------:R-:W-:Y:S02]  /*72f60*/  SHF.R.U32.HI R7, RZ, 0x8, R6 ;  /* 0x00000008ff077819 */ /* 0x000fe40000011606 */
[--C-:B------:R-:W-:Y:S01]  /*72f70*/  PRMT R4, R9, 0x3340, R8.reuse ;  /* 0x0000334009047816 */ /* 0x100fe20000000008 */
[----:B------:R0:W-:Y:S01]  /*72f80*/  STL [R1+0x11c], R0 ;  /* 0x00011c0001007387 */ /* 0x0001e20000100800 */
[----:B------:R-:W-:Y:S02]  /*72f90*/  SHF.R.U32.HI R6, RZ, 0x8, R8 ;  /* 0x00000008ff067819 */ /* 0x000fe40000011608 */
[----:B------:R-:W-:-:S02]  /*72fa0*/  LOP3.LUT R8, R10, 0xffff, RZ, 0xc0, !PT ;  /* 0x0000ffff0a087812 */ /* 0x000fc400078ec0ff */
[----:B------:R-:W-:Y:S01]  /*72fb0*/  LOP3.LUT R7, R7, 0xffff, RZ, 0xc0, !PT ;  /* 0x0000ffff07077812 */ /* 0x000fe200078ec0ff */
[----:B------:R1:W-:Y:S01]  /*72fc0*/  STL [R1+0x1320], R4 ;  /* 0x0013200401007387 */ /* 0x0003e20000100800 */
        /* <DEDUP_REMOVED lines=8> */
[----:B-1----:R-:W-:Y:S01]  /*73050*/  PRMT R4, R9, 0x3340, R6 ;  /* 0x0000334009047816 */ /* 0x002fe20000000006 */
        /* <DEDUP_REMOVED lines=19> */
[----:B----4-:R-:W-:-:S04]  /*73190*/  LOP3.LUT R6, R50, 0xffff, RZ, 0xc0, !PT ;  /* 0x0000ffff32067812 */ /* 0x010fc800078ec0ff */
[----:B------:R-:W-:Y:S02]  /*731a0*/  PRMT R4, R7, 0x3340, R6 ;  /* 0x0000334007047816 */ /* 0x000fe40000000006 */
[----:B---3--:R-:W-:-:S03]  /*731b0*/  LOP3.LUT R9, R51, 0xffff, RZ, 0xc0, !PT ;  /* 0x0000ffff33097812 */ /* 0x008fc600078ec0ff */
[----:B------:R0:W-:Y:S04]  /*731c0*/  STL [R1+0x133c], R4 ;  /* 0x00133c0401007387 */ /* 0x0001e80000100800 */
[----:B------:R1:W-:Y:S04]  /*731d0*/  STL [R1+0x130], R0 ;  /* 0x0001300001007387 */ /* 0x0003e80000100800 */
[----:B------:R-:W2:Y:S04]  /*731e0*/  LDL.LU R38, [R1+0x884] ;  /* 0x0008840001267983 */ /* 0x000ea80000300800 */
[----:B------:R-:W3:Y:S04]  /*731f0*/  LDL.LU R51, [R1+0x880] ;  /* 0x0008800001337983 */ /* 0x000ee80000300800 */
[----:B------:R-:W4:Y:S01]  /*73200*/  LDL.LU R50, [R1+0x3b8] ;  /* 0x0003b80001327983 */ /* 0x000f220000300800 */
[----:B------:R-:W-:-:S03]  /*73210*/  LOP3.LUT R8, R55, 0xffff, RZ, 0xc0, !PT ;  /* 0x0000ffff37087812 */ /* 0x000fc600078ec0ff */
[----:B------:R-:W2:Y:S01]  /*73220*/  LDL.LU R55, [R1+0x3d8] ;  /* 0x0003d80001377983 */ /* 0x000ea20000300800 */
[----:B0-----:R-:W-:Y:S01]  /*73230*/  PRMT R4, R9, 0x3340, R8 ;  /* 0x0000334009047816 */ /* 0x001fe20000000008 */
[----:B-1----:R-:W-:Y:S01]  /*73240*/  VIADD R0, R0, UR7 ;  /* 0x0000000700007c36 */ /* 0x002fe20008000000 */
[----:B------:R-:W-:Y:S01]  /*73250*/  SHF.R.U32.HI R10, RZ, 0x8, R7 ;  /* 0x00000008ff0a7819 */ /* 0x000fe20000011607 */
[----:B------:R-:W-:Y:S01]  /*73260*/  ULDC UR7, c[0x0][0x248] ;  /* 0x0000920000077ab9 */ /* 0x000fe20000000800 */
[----:B------:R-:W-:Y:S01]  /*73270*/  SHF.R.U32.HI R7, RZ, 0x8, R6 ;  /* 0x00000008ff077819 */ /* 0x000fe20000011606 */
[----:B------:R-:W-:Y:S01]  /*73280*/  STL [R1+0x1338], R4 ;  /* 0x0013380401007387 */ /* 0x000fe20000100800 */
[----:B------:R-:W-:Y:S02]  /*73290*/  SHF.R.U32.HI R11, RZ, 0x8, R9 ;  /* 0x00000008ff0b7819 */ /* 0x000fe40000011609 */
[----:B------:R-:W-:Y:S01]  /*732a0*/  SHF.R.U32.HI R6, RZ, 0x8, R8 ;  /* 0x00000008ff067819 */ /* 0x000fe20000011608 */
[----:B------:R0:W-:Y:S01]  /*732b0*/  STL [R1+0x13c], R0 ;  /* 0x00013c0001007387 */ /* 0x0001e20000100800 */
[----:B------:R-:W-:-:S02]  /*732c0*/  LOP3.LUT R9, R10, 0xffff, RZ, 0xc0, !PT ;  /* 0x0000ffff0a097812 */ /* 0x000fc400078ec0ff */
[----:B------:R-:W-:Y:S01]  /*732d0*/  LOP3.LUT R8, R7, 0xffff, RZ, 0xc0, !PT ;  /* 0x0000ffff07087812 */ /* 0x000fe200078ec0ff */
[----:B0-----:R-:W-:-:S03]  /*732e0*/  VIADD R0, R0, UR8 ;  /* 0x0000000800007c36 */ /* 0x001fc60008000000 */
        /* <DEDUP_REMOVED lines=25> */
[----:B---3--:R-:W-:Y:S02]  /*73480*/  LOP3.LUT R7, R51, 0xffff, RZ, 0xc0, !PT ;  /* 0x0000ffff33077812 */ /* 0x008fe400078ec0ff */
[----:B----4-:R-:W-:Y:S02]  /*73490*/  LOP3.LUT R6, R50, 0xffff, RZ, 0xc0, !PT ;  /* 0x0000ffff32067812 */ /* 0x010fe400078ec0ff */
[----:B--2---:R-:W-:Y:S02]  /*734a0*/  LOP3.LUT R9, R38, 0xffff, RZ, 0xc0, !PT ;  /* 0x0000ffff26097812 */ /* 0x004fe400078ec0ff */
[----:B------:R-:W-:Y:S01]  /*734b0*/  PRMT R4, R7, 0x3340, R6 ;  /* 0x0000334007047816 */ /* 0x000fe20000000006 */
[----:B------:R-:W2:Y:S04]  /*734c0*/  LDL.LU R38, [R1+0x888] ;  /* 0x0008880001267983 */ /* 0x000ea80000300800 */
        /* <DEDUP_REMOVED lines=45> */
[----:B---3--:R-:W-:-:S03]  /*737a0*/  LOP3.LUT R9, R51, 0xffff, RZ, 0xc0, !PT ;  /* 0x0000ffff33097812 */ /* 0x008fc600078ec0ff */
[----:B------:R-:W3:Y:S01]  /*737b0*/  LDL.LU R51, [R1+0x7b4] ;  /* 0x0007b40001337983 */ /* 0x000ee20000300800 */
[----:B----4-:R-:W-:-:S04]  /*737c0*/  LOP3.LUT R6, R50, 0xffff, RZ, 0xc0, !PT ;  /* 0x0000ffff32067812 */ /* 0x010fc800078ec0ff */
[----:B------:R-:W-:-:S05]  /*737d0*/  PRMT R4, R7, 0x3340, R6 ;  /* 0x0000334007047816 */ /* 0x000fca0000000006 */
        /* <DEDUP_REMOVED lines=43> */
[----:B--2---:R-:W-:Y:S02]  /*73a90*/  LOP3.LUT R9, R38, 0xffff, RZ, 0xc0, !PT ;  /* 0x0000ffff26097812 */ /* 0x004fe400078ec0ff */
[----:B----4-:R-:W-:-:S04]  /*73aa0*/  LOP3.LUT R6, R50, 0xffff, RZ, 0xc0, !PT ;  /* 0x0000ffff32067812 */ /* 0x010fc800078ec0ff */
[----:B------:R-:W-:-:S05]  /*73ab0*/  PRMT R4, R7, 0x3340, R6 ;  /* 0x0000334007047816 */ /* 0x000fca0000000006 */
        /* <DEDUP_REMOVED lines=89> */
[----:B------:R0:W-:Y:S04]  /*74050*/  STL [R1+0x1d4], R0 ;  /* 0x0001d40001007387 */ /* 0x0001e80000100800 */
[----:B------:R-:W2:Y:S01]  /*74060*/  LDL.LU R36, [R1+0x89c] ;  /* 0x00089c0001247983 */ /* 0x000ea20000300800 */
[----:B0-----:R-:W-:Y:S01]  /*74070*/  VIADD R0, R0, UR4 ;  /* 0x0000000400007c36 */ /* 0x001fe20008000000 */
[----:B------:R-:W-:Y:S01]  /*74080*/  ULDC UR4, c[0x0][0x248] ;  /* 0x0000920000047ab9 */ /* 0x000fe20000000800 */
[----:B---3--:R-:W-:Y:S02]  /*74090*/  LOP3.LUT R7, R51, 0xffff, RZ, 0xc0, !PT ;  /* 0x0000ffff33077812 */ /* 0x008fe400078ec0ff */
[----:B------:R-:W3:Y:S01]  /*740a0*/  LDL.LU R51, [R1+0x7a0] ;  /* 0x0007a00001337983 */ /* 0x000ee20000300800 */
[----:B----4-:R-:W-:-:S04]  /*740b0*/  LOP3.LUT R6, R50, 0xffff, RZ, 0xc0, !PT ;  /* 0x0000ffff32067812 */ /* 0x010fc800078ec0ff */
[----:B------:R-:W-:-:S05]  /*740c0*/  PRMT R4, R7, 0x3340, R6 ;  /* 0x0000334007047816 */ /* 0x000fca0000000006 */
[----:B------:R-:W-:Y:S04]  /*740d0*/  STL [R1+0x12e0], R4 ;  /* 0x0012e00401007387 */ /* 0x000fe80000100800 */
[----:B------:R0:W-:Y:S04]  /*740e0*/  STL [R1+0x1d0], R0 ;  /* 0x0001d00001007387 */ /* 0x0001e80000100800 */
[----:B------:R-:W4:Y:S01]  /*740f0*/  LDL.LU R50, [R1+0x5c0] ;  /* 0x0005c00001327983 */ /* 0x000f220000300800 */
[----:B--2---:R-:W-:-:S03]  /*74100*/  LOP3.LUT R8, R55, 0xffff, RZ, 0xc0, !PT ;  /* 0x0000ffff37087812 */ /* 0x004fc600078ec0ff */
[----:B------:R-:W2:Y:S01]  /*74110*/  LDL.LU R55, [R1+0x360] ;  /* 0x0003600001377983 */ /* 0x000ea20000300800 */
[----:B------:R-:W-:Y:S01]  /*74120*/  LOP3.LUT R9, R38, 0xffff, RZ, 0xc0, !PT ;  /* 0x0000ffff26097812 */ /* 0x000fe200078ec0ff */
[----:B0-----:R-:W-:Y:S01]  /*74130*/  VIADD R0, R0, UR7 ;  /* 0x0000000700007c36 */ /* 0x001fe20008000000 */
[----:B------:R-:W-:Y:S01]  /*74140*/  SHF.R.U32.HI R11, RZ, 0x8, R7 ;  /* 0x00000008ff0b7819 */ /* 0x000fe20000011607 */
[----:B------:R-:W-:Y:S01]  /*74150*/  IMAD.MOV.U32 R29, RZ, RZ, R3 ;  /* 0x000000ffff1d7224 */ /* 0x000fe200078e0003 */
[----:B------:R-:W-:Y:S01]  /*74160*/  SHF.R.U32.HI R6, RZ, 0x8, R6 ;  /* 0x00000008ff067819 */ /* 0x000fe20000011606 */
[----:B------:R-:W-:Y:S01]  /*74170*/  IMAD.MOV.U32 R27, RZ, RZ, R44 ;  /* 0x000000ffff1b7224 */ /* 0x000fe200078e002c */
[--C-:B------:R-:W-:Y:S01]  /*74180*/  PRMT R4, R9, 0x3340, R8.reuse ;  /* 0x0000334009047816 */ /* 0x100fe20000000008 */
[----:B------:R0:W-:Y:S01]  /*74190*/  STL [R1+0x1dc], R0 ;  /* 0x0001dc0001007387 */ /* 0x0001e20000100800 */
[----:B------:R-:W-:Y:S01]  /*741a0*/  SHF.R.U32.HI R7, RZ, 0x8, R9 ;  /* 0x00000008ff077819 */ /* 0x000fe20000011609 */
[----:B------:R-:W-:Y:S01]  /*741b0*/  ULDC UR7, c[0x0][0x248] ;  /* 0x0000920000077ab9 */ /* 0x000fe20000000800 */
[----:B------:R-:W-:-:S02]  /*741c0*/  SHF.R.U32.HI R10, RZ, 0x8, R8 ;  /* 0x00000008ff0a7819 */ /* 0x000fc40000011608 */
[----:B------:R-:W-:Y:S02]  /*741d0*/  LOP3.LUT R9, R11, 0xffff, RZ, 0xc0, !PT ;  /* 0x0000ffff0b097812 */ /* 0x000fe400078ec0ff */
[----:B------:R-:W-:Y:S01]  /*741e0*/  LOP3.LUT R8, R6, 0xffff, RZ, 0xc0, !PT ;  /* 0x0000ffff06087812 */ /* 0x000fe200078ec0ff */
[----:B0-----:R-:W-:Y:S01]  /*741f0*/  VIADD R0, R0, UR8 ;  /* 0x0000000800007c36 */ /* 0x001fe20008000000 */
[----:B------:R-:W-:Y:S02]  /*74200*/  STL [R1+0x12b8], R4 ;  /* 0x0012b80401007387 */ /* 0x000fe40000100800 */
[----:B------:R-:W-:Y:S01]  /*74210*/  PRMT R5, R9, 0x3340, R8 ;  /* 0x0000334009057816 */ /* 0x000fe20000000008 */
[----:B------:R-:W-:Y:S01]  /*74220*/  ULDC UR8, c[0x0][0x248] ;  /* 0x0000920000087ab9 */ /* 0x000fe20000000800 */
[----:B------:R0:W-:Y:S01]  /*74230*/  STL [R1+0x1d8], R0 ;  /* 0x0001d80001007387 */ /* 0x0001e20000100800 */
[----:B------:R-:W-:Y:S02]  /*74240*/  LOP3.LUT R7, R7, 0xffff, RZ, 0xc0, !PT ;  /* 0x0000ffff07077812 */ /* 0x000fe400078ec0ff */
[----:B------:R-:W-:Y:S01]  /*74250*/  LOP3.LUT R6, R10, 0xffff, RZ, 0xc0, !PT ;  /* 0x0000ffff0a067812 */ /* 0x000fe200078ec0ff */
[----:B------:R-:W-:Y:S01]  /*74260*/  STL [R1+0x11ac], R5 ;  /* 0x0011ac0501007387 */ /* 0x000fe20000100800 */
[----:B0-----:R-:W-:-:S02]  /*74270*/  VIADD R0, R0, UR5 ;  /* 0x0000000500007c36 */ /* 0x001fc40008000000 */
[----:B------:R-:W-:Y:S01]  /*74280*/  PRMT R4, R7, 0x3340, R6 ;  /* 0x0000334007047816 */ /* 0x000fe20000000006 */
[----:B------:R-:W-:Y:S02]  /*74290*/  ULDC UR5, c[0x0][0x248] ;  /* 0x0000920000057ab9 */ /* 0x000fe40000000800 */
[----:B------:R0:W-:Y:S02]  /*742a0*/  STL [R1+0x1e4], R0 ;  /* 0x0001e40001007387 */ /* 0x0001e40000100800 */
[----:B0-----:R-:W-:Y:S01]  /*742b0*/  VIADD R0, R0, UR4 ;  /* 0x0000000400007c36 */ /* 0x001fe20008000000 */
[----:B------:R-:W-:-:S03]  /*742c0*/  ULDC UR4, c[0x0][0x248] ;  /* 0x0000920000047ab9 */ /* 0x000fc60000000800 */
[----:B------:R-:W-:Y:S01]  /*742d0*/  VIADD R38, R0, UR4 ;  /* 0x0000000400267c36 */ /* 0x000fe20008000000 */
[----:B------:R-:W-:Y:S01]  /*742e0*/  STL [R1+0x11a4], R4 ;  /* 0x0011a40401007387 */ /* 0x000fe20000100800 */
[----:B------:R-:W-:Y:S02]  /*742f0*/  ULDC UR4, c[0x0][0x248] ;  /* 0x0000920000047ab9 */ /* 0x000fe40000000800 */
[----:B------:R-:W-:Y:S01]  /*74300*/  VIADD R60, R38, UR5 ;  /* 0x00000005263c7c36 */ /* 0x000fe20008000000 */
[----:B------:R0:W-:Y:S01]  /*74310*/  STL [R1+0x1e0], R0 ;  /* 0x0001e00001007387 */ /* 0x0001e20000100800 */
[----:B------:R-:W-:-:S03]  /*74320*/  ULDC UR5, c[0x0][0x248] ;  /* 0x0000920000057ab9 */ /* 0x000fc60000000800 */
[----:B------:R-:W-:Y:S01]  /*74330*/  STL.64 [R1+0x2758], R60 ;  /* 0x0027583c01007387 */ /* 0x000fe20000100a00 */
[----:B------:R-:W-:Y:S02]  /*74340*/  LOP3.LUT R7, R36, 0xffff, RZ, 0xc0, !PT ;  /* 0x0000ffff24077812 */ /* 0x000fe400078ec0ff */
[----:B----4-:R-:W-:-:S04]  /*74350*/  LOP3.LUT R6, R50, 0xffff, RZ, 0xc0, !PT ;  /* 0x0000ffff32067812 */ /* 0x010fc800078ec0ff */
[----:B0-----:R-:W-:Y:S02]  /*74360*/  PRMT R0, R7, 0x3340, R6 ;  /* 0x0000334007007816 */ /* 0x001fe40000000006 */
[----:B--2---:R-:W-:-:S03]  /*74370*/  LOP3.LUT R8, R55, 0xffff, RZ, 0xc0, !PT ;  /* 0x0000ffff37087812 */ /* 0x004fc600078ec0ff */
[----:B------:R0:W-:Y:S04]  /*74380*/  STL [R1+0x12a8], R0 ;  /* 0x0012a80001007387 */ /* 0x0001e80000100800 */
[----:B------:R-:W2:Y:S04]  /*74390*/  LDL.LU R23, [R1+0x7a4] ;  /* 0x0007a40001177983 */ /* 0x000ea80000300800 */
[----:B------:R-:W4:Y:S04]  /*743a0*/  LDL.LU R55, [R1+0x790] ;  /* 0x0007900001377983 */ /* 0x000f280000300800 */
[----:B------:R-:W4:Y:S04]  /*743b0*/  LDL.LU R3, [R1+0x364] ;  /* 0x0003640001037983 */ /* 0x000f280000300800 */
[----:B------:R-:W4:Y:S01]  /*743c0*/  LDL.LU R44, [R1+0x320] ;  /* 0x00032000012c7983 */ /* 0x000f220000300800 */
[----:B------:R-:W-:Y:S01]  /*743d0*/  VIADD R36, R60, UR6 ;  /* 0x000000063c247c36 */ /* 0x000fe20008000000 */
[----:B---3--:R-:W-:Y:S01]  /*743e0*/  LOP3.LUT R9, R51, 0xffff, RZ, 0xc0, !PT ;  /* 0x0000ffff33097812 */ /* 0x008fe200078ec0ff */
[----:B------:R-:W-:-:S02]  /*743f0*/  ULDC UR6, c[0x0][0x248] ;  /* 0x0000920000067ab9 */ /* 0x000fc40000000800 */
[----:B------:R-:W-:Y:S01]  /*74400*/  VIADD R46, R36, UR4 ;  /* 0x00000004242e7c36 */ /* 0x000fe20008000000 */
[----:B------:R-:W-:Y:S01]  /*74410*/  SHF.R.U32.HI R10, RZ, 0x8, R7 ;  /* 0x00000008ff0a7819 */ /* 0x000fe20000011607 */
[----:B------:R-:W-:Y:S01]  /*74420*/  IMAD.MOV.U32 R51, RZ, RZ, R43 ;  /* 0x000000ffff337224 */ /* 0x000fe200078e002b */
[----:B------:R-:W-:Y:S01]  /*74430*/  SHF.R.U32.HI R11, RZ, 0x8, R9 ;  /* 0x00000008ff0b7819 */ /* 0x000fe20000011609 */
[----:B------:R-:W-:Y:S01]  /*74440*/  VIADD R4, R46, UR7 ;  /* 0x000000072e047c36 */ /* 0x000fe20008000000 */
[----:B------:R-:W-:Y:S01]  /*74450*/  SHF.R.U32.HI R7, RZ, 0x8, R6 ;  /* 0x00000008ff077819 */ /* 0x000fe20000011606 */
[----:B------:R-:W-:Y:S01]  /*74460*/  ULDC UR4, c[0x0][0x248] ;  /* 0x0000920000047ab9 */ /* 0x000fe20000000800 */
[--C-:B0-----:R-:W-:Y:S01]  /*74470*/  PRMT R0, R9, 0x3340, R8.reuse ;  /* 0x0000334009007816 */ /* 0x101fe20000000008 */
[----:B------:R-:W-:Y:S01]  /*74480*/  VIADD R50, R4, UR8 ;  /* 0x0000000804327c36 */ /* 0x000fe20008000000 */
[----:B------:R-:W-:Y:S01]  /*74490*/  SHF.R.U32.HI R6, RZ, 0x8, R8 ;  /* 0x00000008ff067819 */ /* 0x000fe20000011608 */
[----:B------:R-:W-:Y:S01]  /*744a0*/  ULDC UR7, c[0x0][0x248] ;  /* 0x0000920000077ab9 */ /* 0x000fe20000000800 */
[----:B------:R-:W-:Y:S01]  /*744b0*/  LOP3.LUT R9, R10, 0xffff, RZ, 0xc0, !PT ;  /* 0x0000ffff0a097812 */ /* 0x000fe200078ec0ff */
[----:B------:R-:W-:Y:S01]  /*744c0*/  VIADD R43, R50, UR5 ;  /* 0x00000005322b7c36 */ /* 0x000fe20008000000 */
[----:B------:R-:W-:Y:S01]  /*744d0*/  LOP3.LUT R8, R7, 0xffff, RZ, 0xc0, !PT ;  /* 0x0000ffff07087812 */ /* 0x000fe200078ec0ff */
[----:B------:R0:W-:Y:S01]  /*744e0*/  STL [R1+0x12a4], R0 ;  /* 0x0012a40001007387 */ /* 0x0001e20000100800 */
[----:B------:R-:W-:Y:S01]  /*744f0*/  LOP3.LUT R7, R11, 0xffff, RZ, 0xc0, !PT ;  /* 0x0000ffff0b077812 */ /* 0x000fe200078ec0ff */
[----:B------:R-:W-:Y:S01]  /*74500*/  ULDC UR8, c[0x0][0x248] ;  /* 0x0000920000087ab9 */ /* 0x000fe20000000800 */
[----:B------:R-:W-:Y:S01]  /*74510*/  LOP3.LUT R6, R6, 0xffff, RZ, 0xc0, !PT ;  /* 0x0000ffff06067812 */ /* 0x000fe200078ec0ff */
[----:B------:R-:W-:Y:S01]  /*74520*/  VIADD R31, R43, UR4 ;  /* 0x000000042b1f7c36 */ /* 0x000fe20008000000 */
[----:B------:R-:W-:Y:S01]  /*74530*/  PRMT R5, R9, 0x3340, R8 ;  /* 0x0000334009057816 */ /* 0x000fe20000000008 */
[----:B------:R-:W-:Y:S01]  /*74540*/  ULDC UR4, c[0x0][0x248] ;  /* 0x0000920000047ab9 */ /* 0x000fe20000000800 */
[----:B------:R-:W-:Y:S01]  /*74550*/  ULDC UR5, c[0x0][0x248] ;  /* 0x0000920000057ab9 */ /* 0x000fe20000000800 */
[----:B------:R-:W-:Y:S01]  /*74560*/  VIADD R33, R31, UR4 ;  /* 0x000000041f217c36 */ /* 0x000fe20008000000 */
[----:B------:R-:W-:Y:S01]  /*74570*/  ULDC UR4, c[0x0][0x248] ;  /* 0x0000920000047ab9 */ /* 0x000fe20000000800 */
[----:B0-----:R-:W-:Y:S01]  /*74580*/  PRMT R0, R7, 0x3340, R6 ;  /* 0x0000334007007816 */ /* 0x001fe20000000006 */
[----:B------:R-:W-:Y:S04]  /*74590*/  STL [R1+0x119c], R5 ;  /* 0x00119c0501007387 */ /* 0x000fe80000100800 */
        /* <DEDUP_REMOVED lines=8> */
[----:B------:R-:W-:-:S03]  /*74620*/  ULDC UR4, c[0x0][0x248] ;  /* 0x0000920000047ab9 */ /* 0x000fc60000000800 */
[----:B------:R-:W-:Y:S01]  /*74630*/  VIADD R57, R0, UR7 ;  /* 0x0000000700397c36 */ /* 0x000fe20008000000 */
[----:B------:R-:W-:Y:S01]  /*74640*/  ULDC UR7, c[0x0][0x248] ;  /* 0x0000920000077ab9 */ /* 0x000fe20000000800 */
[----:B--2---:R-:W-:Y:S02]  /*74650*/  LOP3.LUT R7, R23, 0xffff, RZ, 0xc0, !PT ;  /* 0x0000ffff17077812 */ /* 0x004fe400078ec0ff */
[----:B----4-:R-:W-:-:S04]  /*74660*/  LOP3.LUT R6, R3, 0xffff, RZ, 0xc0, !PT ;  /* 0x0000ffff03067812 */ /* 0x010fc800078ec0ff */
[----:B------:R-:W-:Y:S02]  /*74670*/  PRMT R3, R7, 0x3340, R6 ;  /* 0x0000334007037816 */ /* 0x000fe40000000006 */
[----:B------:R-:W-:Y:S02]  /*74680*/  LOP3.LUT R9, R55, 0xffff, RZ, 0xc0, !PT ;  /* 0x0000ffff37097812 */ /* 0x000fe400078ec0ff */
[----:B------:R-:W-:Y:S01]  /*74690*/  LOP3.LUT R8, R44, 0xffff, RZ, 0xc0, !PT ;  /* 0x0000ffff2c087812 */ /* 0x000fe200078ec0ff */
[----:B------:R-:W-:Y:S01]  /*746a0*/  STL [R1+0x1298], R3 ;  /* 0x0012980301007387 */ /* 0x000fe20000100800 */
[----:B------:R-:W-:-:S03]  /*746b0*/  IMAD.MOV.U32 R23, RZ, RZ, R29 ;  /* 0x000000ffff177224 */ /* 0x000fc600078e001d */
[----:B------:R0:W-:Y:S01]  /*746c0*/  STL [R1+0x210], R0 ;  /* 0x0002100001007387 */ /* 0x0001e20000100800 */
[----:B------:R-:W-:-:S03]  /*746d0*/  IMAD.MOV.U32 R29, RZ, RZ, R51 ;  /* 0x000000ffff1d7224 */ /* 0x000fc600078e0033 */
[----:B------:R-:W2:Y:S04]  /*746e0*/  LDL.LU R19, [R1+0x794] ;  /* 0x0007940001137983 */ /* 0x000ea80000300800 */
[----:B------:R-:W3:Y:S01]  /*746f0*/  LDL.LU R51, [R1+0x784] ;  /* 0x0007840001337983 */ /* 0x000ee20000300800 */
[----:B0-----:R-:W-:-:S05]  /*74700*/  PRMT R0, R9, 0x3340, R8 ;  /* 0x0000334009007816 */ /* 0x001fca0000000008 */
[----:B------:R0:W-:Y:S04]  /*74710*/  STL [R1+0x12a0], R0 ;  /* 0x0012a00001007387 */ /* 0x0001e80000100800 */
[----:B------:R-:W4:Y:S04]  /*74720*/  LDL.LU R3, [R1+0x324] ;  /* 0x0003240001037983 */ /* 0x000f280000300800 */
[----:B------:R-:W3:Y:S01]  /*74730*/  LDL.LU R44, [R1+0x304] ;  /* 0x00030400012c7983 */ /* 0x000ee20000300800 */
[----:B------:R-:W-:Y:S02]  /*74740*/  SHF.R.U32.HI R10, RZ, 0x8, R7 ;  /* 0x00000008ff0a7819 */ /* 0x000fe40000011607 */
[----:B------:R-:W-:-:S02]  /*74750*/  SHF.R.U32.HI R7, RZ, 0x8, R6 ;  /* 0x00000008ff077819 */ /* 0x000fc40000011606 */
[----:B------:R-:W-:Y:S02]  /*74760*/  SHF.R.U32.HI R11, RZ, 0x8, R9 ;  /* 0x00000008ff0b7819 */ /* 0x000fe40000011609 */
[----:B------:R-:W-:Y:S02]  /*74770*/  SHF.R.U32.HI R6, RZ, 0x8, R8 ;  /* 0x00000008ff067819 */ /* 0x000fe40000011608 */
[----:B------:R-:W-:Y:S02]  /*74780*/  LOP3.LUT R9, R10, 0xffff, RZ, 0xc0, !PT ;  /* 0x0000ffff0a097812 */ /* 0x000fe400078ec0ff */
[----:B------:R-:W-:Y:S01]  /*74790*/  LOP3.LUT R8, R7, 0xffff, RZ, 0xc0, !PT ;  /* 0x0000ffff07087812 */ /* 0x000fe200078ec0ff */
[----:B------:R-:W-:Y:S01]  /*747a0*/  VIADD R47, R57, UR8 ;  /* 0x00000008392f7c36 */ /* 0x000fe20008000000 */
[----:B------:R-:W-:Y:S01]  /*747b0*/  LOP3.LUT R7, R11, 0xffff, RZ, 0xc0, !PT ;  /* 0x0000ffff0b077812 */ /* 0x000fe200078ec0ff */
[----:B------:R-:W-:Y:S01]  /*747c0*/  STL [R1+0x2728], R57 ;  /* 0x0027283901007387 */ /* 0x000fe20000100800 */
[----:B------:R-:W-:-:S02]  /*747d0*/  LOP3.LUT R6, R6, 0xffff, RZ, 0xc0, !PT ;  /* 0x0000ffff06067812 */ /* 0x000fc400078ec0ff */
[----:B------:R-:W-:Y:S01]  /*747e0*/  PRMT R5, R9, 0x3340, R8 ;  /* 0x0000334009057816 */ /* 0x000fe20000000008 */
[----:B------:R-:W-:Y:S01]  /*747f0*/  VIADD R55, R47, UR5 ;  /* 0x000000052f377c36 */ /* 0x000fe20008000000 */
[----:B0-----:R-:W-:Y:S01]  /*74800*/  PRMT R0, R7, 0x3340, R6 ;  /* 0x0000334007007816 */ /* 0x001fe20000000006 */
[----:B------:R-:W-:Y:S01]  /*74810*/  ULDC UR5, c[0x0][0x248] ;  /* 0x0000920000057ab9 */ /* 0x000fe20000000800 */
[----:B------:R-:W-:Y:S01]  /*74820*/  ULDC UR8, c[0x0][0x248] ;  /* 0x0000920000087ab9 */ /* 0x000fe20000000800 */
[----:B------:R0:W-:Y:S04]  /*74830*/  STL [R1+0x118c], R5 ;  /* 0x00118c0501007387 */ /* 0x0001e80000100800 */
[----:B------:R1:W-:Y:S01]  /*74840*/  STL [R1+0x1190], R0 ;  /* 0x0011900001007387 */ /* 0x0003e20000100800 */
[----:B0-----:R-:W-:Y:S01]  /*74850*/  VIADD R5, R55, UR4 ;  /* 0x0000000437057c36 */ /* 0x001fe20008000000 */
[----:B------:R-:W-:-:S03]  /*74860*/  ULDC UR4, c[0x0][0x248] ;  /* 0x0000920000047ab9 */ /* 0x000fc60000000800 */
[----:B-1----:R-:W-:Y:S01]  /*74870*/  VIADD R0, R5, UR4 ;  /* 0x0000000405007c36 */ /* 0x002fe20008000000 */
[----:B------:R-:W-:Y:S01]  /*74880*/  STL [R1+0x272c], R55 ;  /* 0x00272c3701007387 */ /* 0x000fe20000100800 */
[----:B------:R-:W-:Y:S02]  /*74890*/  ULDC UR4, c[0x0][0x248] ;  /* 0x0000920000047ab9 */ /* 0x000fe40000000800 */
[----:B------:R-:W-:Y:S01]  /*748a0*/  VIADD R32, R0, UR5 ;  /* 0x0000000500207c36 */ /* 0x000fe20008000000 */
[----:B------:R0:W-:Y:S01]  /*748b0*/  STL [R1+0x2730], R0 ;  /* 0x0027300001007387 */ /* 0x0001e20000100800 */
[----:B------:R-:W-:Y:S02]  /*748c0*/  ULDC UR5, c[0x0][0x248] ;  /* 0x0000920000057ab9 */ /* 0x000fe40000000800 */
[----:B0-----:R-:W-:Y:S01]  /*748d0*/  VIADD R0, R32, UR6 ;  /* 0x0000000620007c36 */ /* 0x001fe20008000000 */
[----:B------:R-:W-:-:S03]  /*748e0*/  ULDC UR6, c[0x0][0x248] ;  /* 0x0000920000067ab9 */ /* 0x000fc60000000800 */
[----:B------:R-:W-:Y:S01]  /*748f0*/  VIADD R49, R0, UR4 ;  /* 0x0000000400317c36 */ /* 0x000fe20008000000 */
[----:B------:R0:W-:Y:S01]  /*74900*/  STL [R1+0x234], R0 ;  /* 0x0002340001007387 */ /* 0x0001e20000100800 */
[----:B------:R-:W-:-:S03]  /*74910*/  ULDC UR4, c[0x0][0x248] ;  /* 0x0000920000047ab9 */ /* 0x000fc60000000800 */
[----:B------:R-:W3:Y:S01]  /*74920*/  LDL.LU R15, [R1+0x760] ;  /* 0x00076000010f7983 */ /* 0x000ee20000300800 */
[----:B--2---:R-:W-:Y:S02]  /*74930*/  LOP3.LUT R7, R19, 0xffff, RZ, 0xc0, !PT ;  /* 0x0000ffff13077812 */ /* 0x004fe400078ec0ff */
[----:B----4-:R-:W-:-:S04]  /*74940*/  LOP3.LUT R6, R3, 0xffff, RZ, 0xc0, !PT ;  /* 0x0000ffff03067812 */ /* 0x010fc800078ec0ff */
[----:B0-----:R-:W-:Y:S02]  /*74950*/  PRMT R0, R7, 0x3340, R6 ;  /* 0x0000334007007816 */ /* 0x001fe40000000006 */
[----:B---3--:R-:W-:Y:S02]  /*74960*/  LOP3.LUT R8, R44, 0xffff, RZ, 0xc0, !PT ;  /* 0x0000ffff2c087812 */ /* 0x008fe400078ec0ff */
[----:B------:R-:W2:Y:S04]  /*74970*/  LDL.LU R44, [R1+0x740] ;  /* 0x00074000012c7983 */ /* 0x000ea80000300800 */
[----:B------:R0:W-:Y:S04]  /*74980*/  STL [R1+0x1288], R0 ;  /* 0x0012880001007387 */ /* 0x0001e80000100800 */
[----:B------:R-:W3:Y:S04]  /*74990*/  LDL.LU R19, [R1+0x2c0] ;  /* 0x0002c00001137983 */ /* 0x000ee80000300800 */
[----:B------:R-:W4:Y:S01]  /*749a0*/  LDL.LU R3, [R1+0x280] ;  /* 0x0002800001037983 */ /* 0x000f220000300800 */
[----:B------:R-:W-:-:S02]  /*749b0*/  LOP3.LUT R9, R51, 0xffff, RZ, 0xc0, !PT ;  /* 0x0000ffff33097812 */ /* 0x000fc400078ec0ff */
[----:B------:R-:W-:Y:S02]  /*749c0*/  SHF.R.U32.HI R10, RZ, 0x8, R7 ;  /* 0x00000008ff0a7819 */ /* 0x000fe40000011607 */
[----:B------:R-:W-:Y:S02]  /*749d0*/  SHF.R.U32.HI R7, RZ, 0x8, R6 ;  /* 0x00000008ff077819 */ /* 0x000fe40000011606 */
[----:B------:R-:W-:Y:S02]  /*749e0*/  SHF.R.U32.HI R11, RZ, 0x8, R9 ;  /* 0x00000008ff0b7819 */ /* 0x000fe40000011609 */
[--C-:B------:R-:W-:Y:S02]  /*749f0*/  SHF.R.U32.HI R6, RZ, 0x8, R8.reuse ;  /* 0x00000008ff067819 */ /* 0x100fe40000011608 */
[----:B0-----:R-:W-:Y:S02]  /*74a00*/  PRMT R0, R9, 0x3340, R8 ;  /* 0x0000334009007816 */ /* 0x001fe40000000008 */
[----:B------:R-:W-:-:S02]  /*74a10*/  LOP3.LUT R9, R10, 0xffff, RZ, 0xc0, !PT ;  /* 0x0000ffff0a097812 */ /* 0x000fc400078ec0ff */
[----:B------:R-:W-:Y:S02]  /*74a20*/  LOP3.LUT R8, R7, 0xffff, RZ, 0xc0, !PT ;  /* 0x0000ffff07087812 */ /* 0x000fe400078ec0ff */
[----:B------:R-:W-:Y:S02]  /*74a30*/  LOP3.LUT R7, R11, 0xffff, RZ, 0xc0, !PT ;  /* 0x0000ffff0b077812 */ /* 0x000fe400078ec0ff */
[----:B------:R-:W-:Y:S02]  /*74a40*/  LOP3.LUT R6, R6, 0xffff, RZ, 0xc0, !PT ;  /* 0x0000ffff06067812 */ /* 0x000fe400078ec0ff */
[----:B------:R-:W-:Y:S02]  /*74a50*/  PRMT R8, R9, 0x3340, R8 ;  /* 0x0000334009087816 */ /* 0x000fe40000000008 */
[----:B------:R-:W-:Y:S01]  /*74a60*/  PRMT R6, R7, 0x3340, R6 ;  /* 0x0000334007067816 */ /* 0x000fe20000000006 */
[----:B------:R-:W-:Y:S04]  /*74a70*/  STL [R1+0x1294], R0 ;  /* 0x0012940001007387 */ /* 0x000fe80000100800 */
[----:B------:R-:W-:Y:S04]  /*74a80*/  STL [R1+0x1180], R8 ;  /* 0x0011800801007387 */ /* 0x000fe80000100800 */
[----:B------:R3:W-:Y:S01]  /*74a90*/  STL [R1+0x1184], R6 ;  /* 0x0011840601007387 */ /* 0x0007e20000100800 */
[----:B------:R-:W-:-:S02]  /*74aa0*/  LOP3.LUT R7, R15, 0xffff, RZ, 0xc0, !PT ;  /* 0x0000ffff0f077812 */ /* 0x000fc400078ec0ff */
[----:B--2---:R-:W-:Y:S02]  /*74ab0*/  LOP3.LUT R9, R44, 0xffff, RZ, 0xc0, !PT ;  /* 0x0000ffff2c097812 */ /* 0x004fe400078ec0ff */
[----:B---3--:R-:W-:Y:S02]  /*74ac0*/  LOP3.LUT R6, R19, 0xffff, RZ, 0xc0, !PT ;  /* 0x0000ffff13067812 */ /* 0x008fe400078ec0ff */
[----:B----4-:R-:W-:Y:S02]  /*74ad0*/  LOP3.LUT R8, R3, 0xffff, RZ, 0xc0, !PT ;  /* 0x0000ffff03087812 */ /* 0x010fe400078ec0ff */
[--C-:B------:R-:W-:Y:S02]  /*74ae0*/  PRMT R3, R7, 0x3340, R6.reuse ;  /* 0x0000334007037816 */ /* 0x100fe40000000006 */
[----:B------:R-:W-:Y:S02]  /*74af0*/  SHF.R.U32.HI R10, RZ, 0x8, R6 ;  /* 0x00000008ff0a7819 */ /* 0x000fe40000011606 */
[----:B------:R-:W-:Y:S01]  /*74b00*/  PRMT R6, R9, 0x3340, R8 ;  /* 0x0000334009067816 */ /* 0x000fe20000000008 */
[----:B------:R0:W-:Y:S04]  /*74b10*/  STL [R1+0x129c], R3 ;  /* 0x00129c0301007387 */ /* 0x0001e80000100800 */
[----:B------:R-:W2:Y:S04]  /*74b20*/  LDL.LU R13, [R1+0x720] ;  /* 0x00072000010d7983 */ /* 0x000ea80000300800 */
[----:B------:R-:W3:Y:S04]  /*74b30*/  LDL.LU R58, [R1+0x700] ;  /* 0x00070000013a7983 */ /* 0x000ee80000300800 */
[----:B------:R1:W-:Y:S04]  /*74b40*/  STL [R1+0x12ac], R6 ;  /* 0x0012ac0601007387 */ /* 0x0003e80000100800 */
[----:B------:R-:W4:Y:S01]  /*74b50*/  LDL.LU R15, [R1+0x264] ;  /* 0x00026400010f7983 */ /* 0x000f220000300800 */
[----:B------:R-:W-:Y:S01]  /*74b60*/  VIADD R57, R49, UR7 ;  /* 0x0000000731397c36 */ /* 0x000fe20008000000 */
[----:B------:R-:W-:Y:S01]  /*74b70*/  ULDC UR7, c[0x0][0x248] ;  /* 0x0000920000077ab9 */ /* 0x000fe20000000800 */
[----:B------:R-:W-:Y:S01]  /*74b80*/  SHF.R.U32.HI R11, RZ, 0x8, R7 ;  /* 0x00000008ff0b7819 */ /* 0x000fe20000011607 */
[----:B------:R-:W3:Y:S01]  /*74b90*/  LDL.LU R19, [R1+0x260] ;  /* 0x0002600001137983 */ /* 0x000ee20000300800 */
[----:B------:R-:W-:Y:S01]  /*74ba0*/  VIADD R0, R57, UR8 ;  /* 0x0000000839007c36 */ /* 0x000fe20008000000 */
[----:B------:R-:W-:-:S03]  /*74bb0*/  ULDC UR8, c[0x0][0x248] ;  /* 0x0000920000087ab9 */ /* 0x000fc60000000800 */
        /* <DEDUP_REMOVED lines=13> */
[----:B------:R-:W-:Y:S01]  /*74c90*/  LOP3.LUT R11, R11, 0xffff, RZ, 0xc0, !PT ;  /* 0x0000ffff0b0b7812 */ /* 0x000fe200078ec0ff */
[----:B------:R-:W-:-:S02]  /*74ca0*/  ULDC UR4, c[0x0][0x248] ;  /* 0x0000920000047ab9 */ /* 0x000fc40000000800 */
[----:B0-----:R-:W-:Y:S01]  /*74cb0*/  VIADD R3, R34, UR7 ;  /* 0x0000000722037c36 */ /* 0x001fe20008000000 */
[----:B------:R-:W-:Y:S01]  /*74cc0*/  LOP3.LUT R10, R10, 0xffff, RZ, 0xc0, !PT ;  /* 0x0000ffff0a0a7812 */ /* 0x000fe200078ec0ff */
[----:B------:R-:W-:Y:S02]  /*74cd0*/  ULDC UR7, c[0x0][0x248] ;  /* 0x0000920000077ab9 */ /* 0x000fe40000000800 */
[----:B-1----:R-:W-:Y:S01]  /*74ce0*/  VIADD R6, R3, UR8 ;  /* 0x0000000803067c36 */ /* 0x002fe20008000000 */
[----:B------:R-:W-:Y:S01]  /*74cf0*/  LOP3.LUT R9, R7, 0xffff, RZ, 0xc0, !PT ;  /* 0x0000ffff07097812 */ /* 0x000fe200078ec0ff */
[----:B------:R-:W-:Y:S01]  /*74d00*/  ULDC UR8, c[0x0][0x248] ;  /* 0x0000920000087ab9 */ /* 0x000fe20000000800 */
[----:B------:R-:W-:Y:S01]  /*74d10*/  LOP3.LUT R8, R8, 0xffff, RZ, 0xc0, !PT ;  /* 0x0000ffff08087812 */ /* 0x000fe200078ec0ff */
[----:B------:R-:W-:Y:S01]  /*74d20*/  VIADD R7, R6, UR5 ;  /* 0x0000000506077c36 */ /* 0x000fe20008000000 */
[----:B------:R-:W-:Y:S01]  /*74d30*/  PRMT R10, R11, 0x3340, R10 ;  /* 0x000033400b0a7816 */ /* 0x000fe2000000000a */
[----:B------:R-:W-:Y:S01]  /*74d40*/  ULDC UR5, c[0x0][0x248] ;  /* 0x0000920000057ab9 */ /* 0x000fe20000000800 */
[----:B------:R-:W-:Y:S01]  /*74d50*/  PRMT R9, R9, 0x3340, R8 ;  /* 0x0000334009097816 */ /* 0x000fe20000000008 */
[----:B------:R-:W-:Y:S01]  /*74d60*/  VIADD R8, R7, UR4 ;  /* 0x0000000407087c36 */ /* 0x000fe20008000000 */
[----:B------:R-:W-:Y:S01]  /*74d70*/  ULDC UR4, c[0x0][0x248] ;  /* 0x0000920000047ab9 */ /* 0x000fe20000000800 */
[----:B------:R-:W-:Y:S04]  /*74d80*/  STL [R1+0x1188], R10 ;  /* 0x0011880a01007387 */ /* 0x000fe80000100800 */
[----:B------:R-:W-:Y:S04]  /*74d90*/  STL.64 [R1+0x26c0], R6 ;  /* 0x0026c00601007387 */ /* 0x000fe80000100a00 */
[----:B------:R0:W-:Y:S02]  /*74da0*/  STL [R1+0x1198], R9 ;  /* 0x0011980901007387 */ /* 0x0001e40000100800 */
[----:B0-----:R-:W-:Y:S01]  /*74db0*/  VIADD R9, R8, UR4 ;  /* 0x0000000408097c36 */ /* 0x001fe20008000000 */
[----:B------:R-:W-:-:S04]  /*74dc0*/  ULDC UR4, c[0x0][0x248] ;  /* 0x0000920000047ab9 */ /* 0x000fc80000000800 */
[----:B------:R-:W-:Y:S04]  /*74dd0*/  STL.64 [R1+0x26b8], R8 ;  /* 0x0026b80801007387 */ /* 0x000fe80000100a00 */
[----:B------:R-:W3:Y:S01]  /*74de0*/  LDL R7, [R1+0xc5c] ;  /* 0x000c5c0001077983 */ /* 0x000ee20000100800 */
[----:B------:R-:W-:Y:S01]  /*74df0*/  VIADD R10, R9, UR5 ;  /* 0x00000005090a7c36 */ /* 0x000fe20008000000 */
[----:B------:R-:W-:-:S03]  /*74e00*/  ULDC UR5, c[0x0][0x248] ;  /* 0x0000920000057ab9 */ /* 0x000fc60000000800 */
[----:B------:R-:W-:Y:S01]  /*74e10*/  VIADD R11, R10, UR6 ;  /* 0x000000060a0b7c36 */ /* 0x000fe20008000000 */
[----:B------:R-:W-:-:S04]  /*74e20*/  ULDC UR6, c[0x0][0x244] ;  /* 0x0000910000067ab9 */ /* 0x000fc80000000800 */
[----:B------:R-:W-:Y:S01]  /*74e30*/  STL.64 [R1+0x26c8], R10 ;  /* 0x0026c80a01007387 */ /* 0x000fe20000100a00 */
[----:B--2---:R-:W-:Y:S02]  /*74e40*/  LOP3.LUT R14, R13, 0xffff, RZ, 0xc0, !PT ;  /* 0x0000ffff0d0e7812 */ /* 0x004fe400078ec0ff */
[----:B----4-:R-:W-:-:S04]  /*74e50*/  LOP3.LUT R13, R15, 0xffff, RZ, 0xc0, !PT ;  /* 0x0000ffff0f0d7812 */ /* 0x010fc800078ec0ff */
[----:B------:R-:W-:-:S05]  /*74e60*/  PRMT R6, R14, 0x3340, R13 ;  /* 0x000033400e067816 */ /* 0x000fca000000000d */
[----:B------:R0:W-:Y:S04]  /*74e70*/  STL [R1+0x12b0], R6 ;  /* 0x0012b00601007387 */ /* 0x0001e80000100800 */
[----:B0-----:R-:W2:Y:S01]  /*74e80*/  LDL R6, [R1+0xc58] ;  /* 0x000c580001067983 */ /* 0x001ea20000100800 */
[----:B------:R-:W-:Y:S01]  /*74e90*/  VIADD R12, R11, UR4 ;  /* 0x000000040b0c7c36 */ /* 0x000fe20008000000 */
[----:B---3--:R-:W-:Y:S01]  /*74ea0*/  LOP3.LUT R16, R58, 0xffff, RZ, 0xc0, !PT ;  /* 0x0000ffff3a107812 */ /* 0x008fe200078ec0ff */
[----:B------:R-:W-:Y:S01]  /*74eb0*/  ULDC UR4, c[0x0][0x248] ;  /* 0x0000920000047ab9 */ /* 0x000fe20000000800 */
[----:B------:R-:W-:Y:S02]  /*74ec0*/  LOP3.LUT R15, R19, 0xffff, RZ, 0xc0, !PT ;  /* 0x0000ffff130f7812 */ /* 0x000fe400078ec0ff */
[----:B------:R-:W-:Y:S01]  /*74ed0*/  SHF.R.U32.HI R18, RZ, 0x8, R13 ;  /* 0x00000008ff127819 */ /* 0x000fe2000001160d */
[----:B------:R-:W-:Y:S01]  /*74ee0*/  VIADD R13, R12, UR7 ;  /* 0x000000070c0d7c36 */ /* 0x000fe20008000000 */
[----:B------:R-:W-:-:S02]  /*74ef0*/  SHF.R.U32.HI R17, RZ, 0x8, R16 ;  /* 0x00000008ff117819 */ /* 0x000fc40000011610 */
[--C-:B------:R-:W-:Y:S02]  /*74f00*/  PRMT R8, R16, 0x3340, R15.reuse ;  /* 0x0000334010087816 */ /* 0x100fe4000000000f */
[----:B------:R-:W-:Y:S01]  /*74f10*/  SHF.R.U32.HI R19, RZ, 0x8, R14 ;  /* 0x00000008ff137819 */ /* 0x000fe2000001160e */
[----:B------:R-:W-:Y:S01]  /*74f20*/  VIADD R14, R13, UR8 ;  /* 0x000000080d0e7c36 */ /* 0x000fe20008000000 */
[----:B------:R-:W-:Y:S02]  /*74f30*/  SHF.R.U32.HI R16, RZ, 0x8, R15 ;  /* 0x00000008ff107819 */ /* 0x000fe4000001160f */
[----:B------:R-:W-:Y:S01]  /*74f40*/  LOP3.LUT R17, R17, 0xffff, RZ, 0xc0, !PT ;  /* 0x0000ffff11117812 */ /* 0x000fe200078ec0ff */
[----:B------:R-:W-:Y:S01]  /*74f50*/  VIADD R15, R14, UR5 ;  /* 0x000000050e0f7c36 */ /* 0x000fe20008000000 */
[----:B------:R-:W-:Y:S01]  /*74f60*/  LOP3.LUT R16, R16, 0xffff, RZ, 0xc0, !PT ;  /* 0x0000ffff10107812 */ /* 0x000fe200078ec0ff */
[----:B------:R0:W-:Y:S01]  /*74f70*/  STL [R1+0x12d8], R8 ;  /* 0x0012d80801007387 */ /* 0x0001e20000100800 */
[----:B------:R-:W-:Y:S01]  /*74f80*/  ULDC UR5, c[0x0][0x248] ;  /* 0x0000920000057ab9 */ /* 0x000fe20000000800 */
[----:B------:R-:W-:Y:S01]  /*74f90*/  LOP3.LUT R19, R19, 0xffff, RZ, 0xc0, !PT ;  /* 0x0000ffff13137812 */ /* 0x000fe200078ec0ff */
[----:B------:R-:W-:Y:S01]  /*74fa0*/  IMAD.MOV.U32 R58, RZ, RZ, R23 ;  /* 0x000000ffff3a7224 */ /* 0x000fe200078e0017 */
[----:B------:R-:W-:Y:S01]  /*74fb0*/  LOP3.LUT R18, R18, 0xffff, RZ, 0xc0, !PT ;  /* 0x0000ffff12127812 */ /* 0x000fe200078ec0ff */
[----:B------:R-:W-:Y:S01]  /*74fc0*/  ULDC UR8, c[0x0][0x248] ;  /* 0x0000920000087ab9 */ /* 0x000fe20000000800 */
[----:B0-----:R-:W-:Y:S01]  /*74fd0*/  PRMT R8, R17, 0x3340, R16 ;  /* 0x0000334011087816 */ /* 0x001fe20000000010 */
[----:B------:R-:W-:Y:S01]  /*74fe0*/  VIADD R16, R15, UR4 ;  /* 0x000000040f107c36 */ /* 0x000fe20008000000 */
[----:B------:R-:W-:-:S03]  /*74ff0*/  ULDC UR4, c[0x0][0x244] ;  /* 0x0000910000047ab9 */ /* 0x000fc60000000800 */
[----:B------:R-:W-:Y:S01]  /*75000*/  VIADD R17, R16, UR5 ;  /* 0x0000000510117c36 */ /* 0x000fe20008000000 */
[----:B------:R-:W-:Y:S01]  /*75010*/  ULDC UR5, c[0x0][0x248] ;  /* 0x0000920000057ab9 */ /* 0x000fe20000000800 */
[----:B------:R-:W-:Y:S02]  /*75020*/  PRMT R9, R19, 0x3340, R18 ;  /* 0x0000334013097816 */ /* 0x000fe40000000012 */
[----:B------:R-:W-:Y:S02]  /*75030*/  VIADD R18, R17, UR5 ;  /* 0x0000000511127c36 */ /* 0x000fe40008000000 */
[----:B------:R-:W-:Y:S02]  /*75040*/  IMAD.MOV.U32 R61, RZ, RZ, R20 ;  /* 0x000000ffff3d7224 */ /* 0x000fe400078e0014 */
[----:B------:R-:W-:Y:S01]  /*75050*/  VIADD R19, R18, UR8 ;  /* 0x0000000812137c36 */ /* 0x000fe20008000000 */
[----:B------:R-:W-:Y:S01]  /*75060*/  STL.64 [R1+0x26a8], R12 ;  /* 0x0026a80c01007387 */ /* 0x000fe20000100a00 */
[----:B------:R-:W-:Y:S01]  /*75070*/  IMAD.MOV.U32 R60, RZ, RZ, R58 ;  /* 0x000000ffff3c7224 */ /* 0x000fe200078e003a */
[----:B------:R-:W-:Y:S01]  /*75080*/  ULDC UR8, c[0x0][0x248] ;  /* 0x0000920000087ab9 */ /* 0x000fe20000000800 */
[----:B------:R-:W-:Y:S01]  /*75090*/  IMAD R23, R7, UR4, RZ ;  /* 0x0000000407177c24 */ /* 0x000fe2000f8e02ff */
[----:B------:R-:W-:-:S04]  /*750a0*/  ULDC.64 UR4, c[0x0][0x220] ;  /* 0x0000880000047ab9 */ /* 0x000fc80000000a00 */
[----:B------:R-:W-:Y:S01]  /*750b0*/  IADD3 R20, P3, R23, UR4, RZ ;  /* 0x0000000417147c10 */ /* 0x000fe2000ff7e0ff */
[----:B------:R-:W-:Y:S02]  /*750c0*/  ULDC UR4, c[0x0][0x248] ;  /* 0x0000920000047ab9 */ /* 0x000fe40000000800 */
[----:B------:R-:W-:Y:S01]  /*750d0*/  VIADD R22, R19, UR4 ;  /* 0x0000000413167c36 */ /* 0x000fe20008000000 */
[----:B------:R-:W-:-:S03]  /*750e0*/  ULDC UR4, c[0x0][0x248] ;  /* 0x0000920000047ab9 */ /* 0x000fc60000000800 */
[----:B------:R-:W-:Y:S01]  /*750f0*/  VIADD R25, R22, UR4 ;  /* 0x0000000416197c36 */ /* 0x000fe20008000000 */
[----:B------:R-:W-:Y:S01]  /*75100*/  ULDC UR4, c[0x0][0x248] ;  /* 0x0000920000047ab9 */ /* 0x000fe20000000800 */
[----:B------:R-:W-:Y:S01]  /*75110*/  STL [R1+0x11a0], R9 ;  /* 0x0011a00901007387 */ /* 0x000fe20000100800 */
[----:B------:R-:W-:Y:S01]  /*75120*/  LEA.HI.X.SX32 R23, R23, UR5, 0x1, P3 ;  /* 0x0000000517177c11 */ /* 0x000fe200098f0eff */
[----:B------:R-:W-:Y:S01]  /*75130*/  VIADD R26, R25, UR4 ;  /* 0x00000004191a7c36 */ /* 0x000fe20008000000 */
[----:B------:R-:W-:Y:S01]  /*75140*/  ULDC UR5, c[0x0][0x248] ;  /* 0x0000920000057ab9 */ /* 0x000fe20000000800 */
[----:B------:R-:W-:Y:S01]  /*75150*/  STL.64 [R1+0x26b0], R14 ;  /* 0x0026b00e01007387 */ /* 0x000fe20000100a00 */
[----:B------:R-:W-:Y:S01]  /*75160*/  IMAD.MOV.U32 R58, RZ, RZ, R27 ;  /* 0x000000ffff3a7224 */ /* 0x000fe200078e001b */
[----:B------:R-:W-:Y:S01]  /*75170*/  ULDC UR4, c[0x0][0x248] ;  /* 0x0000920000047ab9 */ /* 0x000fe20000000800 */
[----:B------:R-:W-:Y:S01]  /*75180*/  VIADD R27, R26, UR5 ;  /* 0x000000051a1b7c36 */ /* 0x000fe20008000000 */
[----:B------:R0:W-:Y:S01]  /*75190*/  STL [R1+0x11a8], R8 ;  /* 0x0011a80801007387 */ /* 0x0001e20000100800 */
[----:B------:R-:W-:-:S03]  /*751a0*/  ULDC UR5, c[0x0][0x248] ;  /* 0x0000920000057ab9 */ /* 0x000fc60000000800 */
[----:B------:R-:W-:Y:S01]  /*751b0*/  STL.64 [R1+0x2698], R16 ;  /* 0x0026981001007387 */ /* 0x000fe20000100a00 */
[----:B0-----:R-:W-:-:S03]  /*751c0*/  IMAD.MOV.U32 R8, RZ, RZ, R21 ;  /* 0x000000ffff087224 */ /* 0x001fc600078e0015 */
[----:B------:R0:W-:Y:S04]  /*751d0*/  STL.64 [R1+0x26a0], R18 ;  /* 0x0026a01201007387 */ /* 0x0001e80000100a00 */
[----:B------:R1:W-:Y:S01]  /*751e0*/  STL.64 [R1+0x2688], R26 ;  /* 0x0026881a01007387 */ /* 0x0003e20000100a00 */
[----:B0-----:R-:W-:Y:S02]  /*751f0*/  IMAD.MOV.U32 R19, RZ, RZ, R29 ;  /* 0x000000ffff137224 */ /* 0x001fe400078e001d */
[----:B-1----:R-:W-:Y:S02]  /*75200*/  IMAD.MOV.U32 R26, RZ, RZ, R30 ;  /* 0x000000ffff1a7224 */ /* 0x002fe400078e001e */
[----:B------:R-:W-:Y:S02]  /*75210*/  IMAD.MOV.U32 R9, RZ, RZ, R31 ;  /* 0x000000ffff097224 */ /* 0x000fe400078e001f */
[----:B------:R-:W-:-:S02]  /*75220*/  IMAD.MOV.U32 R18, RZ, RZ, R32 ;  /* 0x000000ffff127224 */ /* 0x000fc400078e0020 */
[----:B------:R-:W-:Y:S02]  /*75230*/  IMAD.MOV.U32 R17, RZ, RZ, R34 ;  /* 0x000000ffff117224 */ /* 0x000fe400078e0022 */
[----:B------:R-:W-:Y:S02]  /*75240*/  IMAD.MOV.U32 R12, RZ, RZ, R36 ;  /* 0x000000ffff0c7224 */ /* 0x000fe400078e0024 */
[----:B------:R-:W-:Y:S02]  /*75250*/  IMAD.MOV.U32 R14, RZ, RZ, R38 ;  /* 0x000000ffff0e7224 */ /* 0x000fe400078e0026 */
[----:B--2---:R-:W-:Y:S01]  /*75260*/  IMAD R24, R6, UR6, RZ ;  /* 0x0000000606187c24 */ /* 0x004fe2000f8e02ff */
[----:B------:R-:W-:-:S04]  /*75270*/  ULDC.64 UR6, c[0x0][0x220] ;  /* 0x0000880000067ab9 */ /* 0x000fc80000000a00 */
[C---:B------:R-:W-:Y:S01]  /*75280*/  IADD3 R21, P4, R24.reuse, UR6, RZ ;  /* 0x0000000618157c10 */ /* 0x040fe2000ff9e0ff */
[----:B------:R-:W-:Y:S02]  /*75290*/  ULDC UR6, c[0x0][0x248] ;  /* 0x0000920000067ab9 */ /* 0x000fe40000000800 */
[----:B------:R-:W-:Y:S01]  /*752a0*/  VIADD R28, R27, UR6 ;  /* 0x000000061b1c7c36 */ /* 0x000fe20008000000 */
[----:B------:R-:W-:Y:S01]  /*752b0*/  LEA.HI.X.SX32 R24, R24, UR7, 0x1, P4 ;  /* 0x0000000718187c11 */ /* 0x000fe2000a0f0eff */
[----:B------:R-:W-:Y:S01]  /*752c0*/  ULDC UR7, c[0x0][0x248] ;  /* 0x0000920000077ab9 */ /* 0x000fe20000000800 */
[----:B------:R-:W-:Y:S01]  /*752d0*/  IMAD.MOV.U32 R27, RZ, RZ, R35 ;  /* 0x000000ffff1b7224 */ /* 0x000fe200078e0023 */
[----:B------:R-:W-:Y:S01]  /*752e0*/  ULDC UR6, c[0x0][0x248] ;  /* 0x0000920000067ab9 */ /* 0x000fe20000000800 */
[----:B------:R-:W-:Y:S01]  /*752f0*/  VIADD R29, R28, UR4 ;  /* 0x000000041c1d7c36 */ /* 0x000fe20008000000 */
[----:B------:R-:W-:-:S03]  /*75300*/  ULDC UR4, c[0x0][0x248] ;  /* 0x0000920000047ab9 */ /* 0x000fc60000000800 */
[----:B------:R-:W-:Y:S01]  /*75310*/  VIADD R30, R29, UR7 ;  /* 0x000000071d1e7c36 */ /* 0x000fe20008000000 */
[----:B------:R-:W-:Y:S01]  /*75320*/  STL.64 [R1+0x2680], R28 ;  /* 0x0026801c01007387 */ /* 0x000fe20000100a00 */
[----:B------:R-:W-:Y:S01]  /*75330*/  IMAD.MOV.U32 R7, RZ, RZ, R42 ;  /* 0x000000ffff077224 */ /* 0x000fe200078e002a */
[----:B------:R-:W-:Y:S01]  /*75340*/  ULDC UR7, c[0x0][0x248] ;  /* 0x0000920000077ab9 */ /* 0x000fe20000000800 */
[----:B------:R-:W-:Y:S01]  /*75350*/  VIADD R31, R30, UR8 ;  /* 0x000000081e1f7c36 */ /* 0x000fe20008000000 */
[----:B------:R-:W-:-:S03]  /*75360*/  ULDC UR8, c[0x0][0x248] ;  /* 0x0000920000087ab9 */ /* 0x000fc60000000800 */
[----:B------:R-:W-:Y:S01]  /*75370*/  VIADD R32, R31, UR5 ;  /* 0x000000051f207c36 */ /* 0x000fe20008000000 */
[----:B------:R0:W-:Y:S01]  /*75380*/  STL.64 [R1+0x2690], R30 ;  /* 0x0026901e01007387 */ /* 0x0001e20000100a00 */
[----:B------:R-:W-:Y:S01]  /*75390*/  IMAD.MOV.U32 R13, RZ, RZ, R43 ;  /* 0x000000ffff0d7224 */ /* 0x000fe200078e002b */
[----:B------:R-:W-:Y:S01]  /*753a0*/  ULDC UR5, c[0x0][0x248] ;  /* 0x0000920000057ab9 */ /* 0x000fe20000000800 */
[----:B0-----:R-:W-:Y:S02]  /*753b0*/  IMAD.MOV.U32 R31, RZ, RZ, R33 ;  /* 0x000000ffff1f7224 */ /* 0x001fe400078e0021 */
[----:B------:R-:W-:Y:S01]  /*753c0*/  VIADD R33, R32, UR9 ;  /* 0x0000000920217c36 */ /* 0x000fe20008000000 */
[----:B------:R-:W-:-:S03]  /*753d0*/  ULDC UR9, c[0x0][0x248] ;  /* 0x0000920000097ab9 */ /* 0x000fc60000000800 */
[----:B------:R-:W-:Y:S02]  /*753e0*/  VIADD R34, R33, UR10 ;  /* 0x0000000a21227c36 */ /* 0x000fe40008000000 */
[----:B------:R-:W-:Y:S01]  /*753f0*/  IMAD.MOV.U32 R29, RZ, RZ, R61 ;  /* 0x000000ffff1d7224 */ /* 0x000fe200078e003d */
[----:B------:R-:W-:Y:S01]  /*75400*/  STL.64 [R1+0x26d0], R32 ;  /* 0x0026d02001007387 */ /* 0x000fe20000100a00 */
[----:B------:R-:W-:Y:S01]  /*75410*/  VIADD R35, R34, UR11 ;  /* 0x0000000b22237c36 */ /* 0x000fe20008000000 */
[----:B------:R-:W-:Y:S01]  /*75420*/  ULDC UR11, c[0x0][0x248] ;  /* 0x00009200000b7ab9 */ /* 0x000fe20000000800 */
[----:B------:R-:W-:Y:S01]  /*75430*/  IMAD.MOV.U32 R11, RZ, RZ, R44 ;  /* 0x000000ffff0b7224 */ /* 0x000fe200078e002c */
[----:B------:R-:W-:Y:S01]  /*75440*/  ULDC UR10, c[0x0][0x248] ;  /* 0x00009200000a7ab9 */ /* 0x000fe20000000800 */
[----:B------:R-:W-:Y:S02]  /*75450*/  VIADD R36, R35, UR12 ;  /* 0x0000000c23247c36 */ /* 0x000fe40008000000 */
[----:B------:R-:W-:Y:S01]  /*75460*/  IMAD.MOV.U32 R61, RZ, RZ, R37 ;  /* 0x000000ffff3d7224 */ /* 0x000fe200078e0025 */
[----:B------:R0:W-:Y:S01]  /*75470*/  STL.64 [R1+0x26d8], R34 ;  /* 0x0026d82201007387 */ /* 0x0001e20000100a00 */
[----:B------:R-:W-:Y:S01]  /*75480*/  VIADD R37, R36, UR13 ;  /* 0x0000000d24257c36 */ /* 0x000fe20008000000 */
[----:B------:R-:W-:Y:S01]  /*75490*/  ULDC UR13, c[0x0][0x248] ;  /* 0x00009200000d7ab9 */ /* 0x000fe20000000800 */
[----:B------:R-:W-:Y:S01]  /*754a0*/  IMAD.MOV.U32 R15, RZ, RZ, R45 ;  /* 0x000000ffff0f7224 */ /* 0x000fe200078e002d */
[----:B------:R-:W-:Y:S01]  /*754b0*/  ULDC UR12, c[0x0][0x248] ;  /* 0x00009200000c7ab9 */ /* 0x000fe20000000800 */
[----:B------:R-:W-:Y:S01]  /*754c0*/  VIADD R38, R37, UR14 ;  /* 0x0000000e25267c36 */ /* 0x000fe20008000000 */
[----:B------:R1:W-:Y:S01]  /*754d0*/  STL.64 [R1+0x26e0], R36 ;  /* 0x0026e02401007387 */ /* 0x0003e20000100a00 */
[----:B------:R-:W-:Y:S01]  /*754e0*/  IMAD.MOV.U32 R30, RZ, RZ, R56 ;  /* 0x000000ffff1e7224 */ /* 0x000fe200078e0038 */
[----:B------:R-:W-:Y:S01]  /*754f0*/  ULDC UR14, c[0x0][0x248] ;  /* 0x00009200000e7ab9 */ /* 0x000fe20000000800 */
[----:B0-----:R-:W-:-:S02]  /*75500*/  IMAD.MOV.U32 R34, RZ, RZ, R40 ;  /* 0x000000ffff227224 */ /* 0x001fc400078e0028 */
[----:B-1----:R-:W-:Y:S02]  /*75510*/  IMAD.MOV.U32 R37, RZ, RZ, R39 ;  /* 0x000000ffff257224 */ /* 0x002fe400078e0027 */
[----:B------:R-:W-:Y:S01]  /*75520*/  VIADD R39, R38, UR15 ;  /* 0x0000000f26277c36 */ /* 0x000fe20008000000 */
[----:B------:R-:W-:-:S03]  /*75530*/  ULDC UR15, c[0x0][0x248] ;  /* 0x00009200000f7ab9 */ /* 0x000fc60000000800 */
[----:B------:R-:W-:Y:S01]  /*75540*/  VIADD R40, R39, UR16 ;  /* 0x0000001027287c36 */ /* 0x000fe20008000000 */
[----:B------:R0:W-:Y:S01]  /*75550*/  STL.64 [R1+0x26e8], R38 ;  /* 0x0026e82601007387 */ /* 0x0001e20000100a00 */
[----:B------:R-:W-:Y:S01]  /*75560*/  IMAD.MOV.U32 R35, RZ, RZ, R41 ;  /* 0x000000ffff237224 */ /* 0x000fe200078e0029 */
[----:B------:R-:W-:Y:S02]  /*75570*/  ULDC UR16, c[0x0][0x248] ;  /* 0x0000920000107ab9 */ /* 0x000fe40000000800 */
[----:B0-----:R-:W2:Y:S01]  /*75580*/  LDL.LU R39, [R1+0x27c] ;  /* 0x00027c0001277983 */ /* 0x001ea20000300800 */
[----:B------:R-:W-:Y:S01]  /*75590*/  VIADD R41, R40, UR17 ;  /* 0x0000001128297c36 */ /* 0x000fe20008000000 */
[----:B------:R-:W-:Y:S01]  /*755a0*/  IADD3 R38, P6, R59, R21, RZ ;  /* 0x000000153b267210 */ /* 0x000fe20007fde0ff */
[----:B------:R-:W-:Y:S01]  /*755b0*/  IMAD.MOV.U32 R33, RZ, RZ, R54 ;  /* 0x000000ffff217224 */ /* 0x000fe200078e0036 */
[----:B------:R-:W-:Y:S01]  /*755c0*/  ULDC UR17, c[0x0][0x248] ;  /* 0x0000920000117ab9 */ /* 0x000fe20000000800 */
[----:B------:R-:W-:Y:S01]  /*755d0*/  VIADD R42, R41, UR18 ;  /* 0x00000012292a7c36 */ /* 0x000fe20008000000 */
[----:B------:R0:W-:Y:S01]  /*755e0*/  STL.64 [R1+0x26f0], R40 ;  /* 0x0026f02801007387 */ /* 0x0001e20000100a00 */
        /* <DEDUP_REMOVED lines=8> */
[----:B------:R-:W-:Y:S01]  /*75670*/  VIADD R45, R44, UR51 ;  /* 0x000000332c2d7c36 */ /* 0x000fe20008000000 */
[----:B0-----:R-:W-:Y:S01]  /*75680*/  SHF.R.S32.HI R40, RZ, 0x1f, R59 ;  /* 0x0000001fff287819 */ /* 0x001fe2000001143b */
[----:B------:R-:W-:Y:S01]  /*75690*/  IMAD.MOV.U32 R10, RZ, RZ, R52 ;  /* 0x000000ffff0a7224 */ /* 0x000fe200078e0034 */
[----:B------:R-:W-:Y:S01]  /*756a0*/  ULDC UR51, c[0x0][0x248] ;  /* 0x0000920000337ab9 */ /* 0x000fe20000000800 */
[----:B------:R-:W-:Y:S01]  /*756b0*/  VIADD R56, R45, UR44 ;  /* 0x0000002c2d387c36 */ /* 0x000fe20008000000 */
[----:B------:R-:W-:Y:S01]  /*756c0*/  STL.64 [R1+0x2720], R44 ;  /* 0x0027202c01007387 */ /* 0x000fe20000100a00 */
[----:B------:R-:W-:-:S02]  /*756d0*/  ULDC UR44, c[0x0][0x248] ;  /* 0x00009200002c7ab9 */ /* 0x000fc40000000800 */
[----:B------:R-:W-:Y:S01]  /*756e0*/  VIADD R28, R56, UR50 ;  /* 0x00000032381c7c36 */ /* 0x000fe20008000000 */
[----:B------:R0:W-:Y:S01]  /*756f0*/  STL.64 [R1+0x2738], R56 ;  /* 0x0027383801007387 */ /* 0x0001e20000100a00 */
[-C--:B-1----:R-:W-:Y:S01]  /*75700*/  IADD3 R42, P5, R59, R20.reuse, RZ ;  /* 0x000000143b2a7210 */ /* 0x082fe20007fbe0ff */
[----:B------:R-:W-:Y:S02]  /*75710*/  ULDC UR50, c[0x0][0x248] ;  /* 0x0000920000327ab9 */ /* 0x000fe40000000800 */
[----:B------:R-:W3:Y:S01]  /*75720*/  LDL.LU R59, [R1+0x2760] ;  /* 0x00276000013b7983 */ /* 0x000ee20000300800 */
[----:B--2---:R-:W-:Y:S02]  /*75730*/  SHF.R.S32.HI R36, RZ, 0x1f, R39 ;  /* 0x0000001fff247819 */ /* 0x004fe40000011427 */
[C---:B0-----:R-:W-:Y:S02]  /*75740*/  IADD3 R56, P3, R39.reuse, R20, RZ ;  /* 0x0000001427387210 */ /* 0x041fe40007f7e0ff */
[----:B------:R-:W-:-:S03]  /*75750*/  IADD3 R44, P4, R39, R21, RZ ;  /* 0x00000015272c7210 */ /* 0x000fc60007f9e0ff */
[C---:B------:R-:W-:Y:S02]  /*75760*/  IMAD.X R57, R36.reuse, 0x1, R23, P3 ;  /* 0x0000000124397824 */ /* 0x040fe400018e0617 */
[----:B------:R-:W-:-:S03]  /*75770*/  IMAD.X R45, R36, 0x1, R24, P4 ;  /* 0x00000001242d7824 */ /* 0x000fc600020e0618 */
[----:B------:R-:W-:Y:S04]  /*75780*/  STL.64 [R1+0x1158], R56 ;  /* 0x0011583801007387 */ /* 0x000fe80000100a00 */
[----:B------:R-:W2:Y:S01]  /*75790*/  LDL.LU R36, [R1+0xec] ;  /* 0x0000ec0001247983 */ /* 0x000ea20000300800 */
[C---:B------:R-:W-:Y:S02]  /*757a0*/  IMAD.X R43, R40.reuse, 0x1, R23, P5 ;  /* 0x00000001282b7824 */ /* 0x040fe400028e0617 */
[----:B------:R-:W-:Y:S01]  /*757b0*/  IMAD.X R39, R40, 0x1, R24, P6 ;  /* 0x0000000128277824 */ /* 0x000fe200030e0618 */
[----:B------:R2:W-:Y:S04]  /*757c0*/  STL.64 [R1+0x1150], R44 ;  /* 0x0011502c01007387 */ /* 0x0005e80000100a00 */
[----:B------:R-:W-:Y:S04]  /*757d0*/  STL.64 [R1+0x1148], R42 ;  /* 0x0011482a01007387 */ /* 0x000fe80000100a00 */
[----:B------:R0:W-:Y:S04]  /*757e0*/  STL.64 [R1+0x1140], R38 ;  /* 0x0011402601007387 */ /* 0x0001e80000100a00 */
[----:B------:R-:W4:Y:S01]  /*757f0*/  LDL.LU R41, [R1+0xb4] ;  /* 0x0000b40001297983 */ /* 0x000f220000300800 */
[----:B--2---:R-:W-:-:S02]  /*75800*/  SHF.R.S32.HI R44, RZ, 0x1f, R36 ;  /* 0x0000001fff2c7819 */ /* 0x004fc40000011424 */
[C---:B------:R-:W-:Y:S02]  /*75810*/  IADD3 R56, P3, R36.reuse, R20, RZ ;  /* 0x0000001424387210 */ /* 0x040fe40007f7e0ff */
[----:B0-----:R-:W-:-:S03]  /*75820*/  IADD3 R38, P4, R36, R21, RZ ;  /* 0x0000001524267210 */ /* 0x001fc60007f9e0ff */
[C---:B------:R-:W-:Y:S02]  /*75830*/  IMAD.X R57, R44.reuse, 0x1, R23, P3 ;  /* 0x000000012c397824 */ /* 0x040fe400018e0617 */
[----:B------:R-:W-:-:S03]  /*75840*/  IMAD.X R39, R44, 0x1, R24, P4 ;  /* 0x000000012c277824 */ /* 0x000fc600020e0618 */
[----:B------:R-:W-:Y:S04]  /*75850*/  STL.64 [R1+0x1138], R56 ;  /* 0x0011383801007387 */ /* 0x000fe80000100a00 */
[----:B------:R0:W-:Y:S04]  /*75860*/  STL.64 [R1+0x1130], R38 ;  /* 0x0011302601007387 */ /* 0x0001e80000100a00 */
[----:B0-----:R-:W2:Y:S01]  /*75870*/  LDL.LU R38, [R1+0x94] ;  /* 0x0000940001267983 */ /* 0x001ea20000300800 */
[----:B----4-:R-:W-:Y:S02]  /*75880*/  SHF.R.S32.HI R36, RZ, 0x1f, R41 ;  /* 0x0000001fff247819 */ /* 0x010fe40000011429 */
[----:B------:R-:W-:-:S02]  /*75890*/  IADD3 R42, P5, R41, R20, RZ ;  /* 0x00000014292a7210 */ /* 0x000fc40007fbe0ff */
[----:B------:R-:W-:-:S03]  /*758a0*/  IADD3 R40, P6, R41, R21, RZ ;  /* 0x0000001529287210 */ /* 0x000fc60007fde0ff */
[C---:B------:R-:W-:Y:S02]  /*758b0*/  IMAD.X R43, R36.reuse, 0x1, R23, P5 ;  /* 0x00000001242b7824 */ /* 0x040fe400028e0617 */
[----:B------:R-:W-:-:S03]  /*758c0*/  IMAD.X R41, R36, 0x1, R24, P6 ;  /* 0x0000000124297824 */ /* 0x000fc600030e0618 */
[----:B------:R-:W-:Y:S04]  /*758d0*/  STL.64 [R1+0x1128], R42 ;  /* 0x0011282a01007387 */ /* 0x000fe80000100a00 */
[----:B------:R0:W-:Y:S04]  /*758e0*/  STL.64 [R1+0x1120], R40 ;  /* 0x0011202801007387 */ /* 0x0001e80000100a00 */
[----:B------:R-:W0:Y:S01]  /*758f0*/  LDL.LU R39, [R1+0x90] ;  /* 0x0000900001277983 */ /* 0x000e220000300800 */
[----:B--2---:R-:W-:Y:S02]  /*75900*/  SHF.R.S32.HI R36, RZ, 0x1f, R38 ;  /* 0x0000001fff247819 */ /* 0x004fe40000011426 */
[----:B------:R-:W-:-:S02]  /*75910*/  IADD3 R56, P3, R38, R20, RZ ;  /* 0x0000001426387210 */ /* 0x000fc40007f7e0ff */
[----:B------:R-:W-:-:S03]  /*75920*/  IADD3 R44, P4, R38, R21, RZ ;  /* 0x00000015262c7210 */ /* 0x000fc60007f9e0ff */
[C---:B------:R-:W-:Y:S02]  /*75930*/  IMAD.X R57, R36.reuse, 0x1, R23, P3 ;  /* 0x0000000124397824 */ /* 0x040fe400018e0617 */
[----:B------:R-:W-:-:S03]  /*75940*/  IMAD.X R45, R36, 0x1, R24, P4 ;  /* 0x00000001242d7824 */ /* 0x000fc600020e0618 */
[----:B------:R-:W-:Y:S04]  /*75950*/  STL.64 [R1+0x1118], R56 ;  /* 0x0011183801007387 */ /* 0x000fe80000100a00 */
[----:B------:R-:W2:Y:S01]  /*75960*/  LDL.LU R36, [R1+0x8c] ;  /* 0x00008c0001247983 */ /* 0x000ea20000300800 */
[----:B0-----:R-:W-:Y:S02]  /*75970*/  SHF.R.S32.HI R40, RZ, 0x1f, R39 ;  /* 0x0000001fff287819 */ /* 0x001fe40000011427 */
[C---:B------:R-:W-:Y:S02]  /*75980*/  IADD3 R42, P5, R39.reuse, R20, RZ ;  /* 0x00000014272a7210 */ /* 0x040fe40007fbe0ff */
[----:B------:R-:W-:-:S03]  /*75990*/  IADD3 R38, P6, R39, R21, RZ ;  /* 0x0000001527267210 */ /* 0x000fc60007fde0ff */
        /* <DEDUP_REMOVED lines=226> */
[----:B------:R-:W-:Y:S04]  /*767c0*/  STL.64 [R1+0xf50], R44 ;  /* 0x000f502c01007387 */ /* 0x000fe80000100a00 */
[----:B------:R-:W-:Y:S04]  /*767d0*/  STL.64 [R1+0xf48], R42 ;  /* 0x000f482a01007387 */ /* 0x000fe80000100a00 */
[----:B------:R0:W-:Y:S04]  /*767e0*/  STL.64 [R1+0xf40], R38 ;  /* 0x000f402601007387 */ /* 0x0001e80000100a00 */
[----:B0-----:R-:W4:Y:S01]  /*767f0*/  LDL.LU R39, [R1+0x14] ;  /* 0x0000140001277983 */ /* 0x001f220000300800 */
[----:B--2---:R-:W-:-:S02]  /*76800*/  SHF.R.S32.HI R44, RZ, 0x1f, R36 ;  /* 0x0000001fff2c7819 */ /* 0x004fc40000011424 */
[C---:B------:R-:W-:Y:S02]  /*76810*/  IADD3 R56, P3, R36.reuse, R20, RZ ;  /* 0x0000001424387210 */ /* 0x040fe40007f7e0ff */
[----:B------:R-:W-:-:S03]  /*76820*/  IADD3 R40, P4, R36, R21, RZ ;  /* 0x0000001524287210 */ /* 0x000fc60007f9e0ff */
        /* <DEDUP_REMOVED lines=10> */
[----:B------:R0:W-:Y:S04]  /*768d0*/  STL.64 [R1+0xf20], R38 ;  /* 0x000f202601007387 */ /* 0x0001e80000100a00 */
[----:B------:R-:W-:Y:S01]  /*768e0*/  STL.64 [R1+0xf28], R42 ;  /* 0x000f282a01007387 */ /* 0x000fe20000100a00 */
[----:B------:R-:W-:Y:S02]  /*768f0*/  IMAD.MOV.U32 R36, RZ, RZ, R34 ;  /* 0x000000ffff247224 */ /* 0x000fe400078e0022 */
[----:B0-----:R-:W-:Y:S01]  /*76900*/  IMAD.MOV.U32 R38, RZ, RZ, R37 ;  /* 0x000000ffff267224 */ /* 0x001fe200078e0025 */
[----:B------:R-:W4:Y:S01]  /*76910*/  LDL.LU R39, [R1+0xc] ;  /* 0x00000c0001277983 */ /* 0x000f220000300800 */
[----:B------:R-:W-:Y:S02]  /*76920*/  IMAD.MOV.U32 R37, RZ, RZ, R35 ;  /* 0x000000ffff257224 */ /* 0x000fe400078e0023 */
[----:B------:R-:W-:-:S02]  /*76930*/  IMAD.MOV.U32 R35, RZ, RZ, R33 ;  /* 0x000000ffff237224 */ /* 0x000fc400078e0021 */
[----:B------:R-:W-:Y:S02]  /*76940*/  IMAD.MOV.U32 R33, RZ, RZ, R29 ;  /* 0x000000ffff217224 */ /* 0x000fe400078e001d */
[----:B------:R-:W-:Y:S02]  /*76950*/  IMAD.MOV.U32 R29, RZ, RZ, R8 ;  /* 0x000000ffff1d7224 */ /* 0x000fe400078e0008 */
[----:B------:R-:W-:Y:S02]  /*76960*/  IMAD.MOV.U32 R8, RZ, RZ, R60 ;  /* 0x000000ffff087224 */ /* 0x000fe400078e003c */
[----:B------:R-:W-:Y:S02]  /*76970*/  IMAD.MOV.U32 R34, RZ, RZ, R32 ;  /* 0x000000ffff227224 */ /* 0x000fe400078e0020 */
[----:B------:R-:W-:Y:S02]  /*76980*/  IMAD.MOV.U32 R32, RZ, RZ, R30 ;  /* 0x000000ffff207224 */ /* 0x000fe400078e001e */
[----:B------:R-:W-:-:S02]  /*76990*/  IMAD.MOV.U32 R30, RZ, RZ, R26 ;  /* 0x000000ffff1e7224 */ /* 0x000fc400078e001a */
[----:B------:R-:W-:Y:S01]  /*769a0*/  IMAD.MOV.U32 R26, RZ, RZ, R61 ;  /* 0x000000ffff1a7224 */ /* 0x000fe200078e003d */
[----:B--2---:R-:W-:Y:S02]  /*769b0*/  SHF.R.S32.HI R56, RZ, 0x1f, R41 ;  /* 0x0000001fff387819 */ /* 0x004fe40000011429 */
[----:B------:R-:W-:-:S05]  /*769c0*/  IADD3 R60, P3, R41, R20, RZ ;  /* 0x00000014293c7210 */ /* 0x000fca0007f7e0ff */
[----:B------:R-:W-:-:S05]  /*769d0*/  IMAD.X R61, R56, 0x1, R23, P3 ;  /* 0x00000001383d7824 */ /* 0x000fca00018e0617 */
[----:B------:R0:W-:Y:S04]  /*769e0*/  STL.64 [R1+0xf18], R60 ;  /* 0x000f183c01007387 */ /* 0x0001e80000100a00 */
[----:B0-----:R-:W2:Y:S01]  /*769f0*/  LDL.LU.64 R60, [R1+0x2758] ;  /* 0x00275800013c7983 */ /* 0x001ea20000300a00 */
[-C--:B------:R-:W-:Y:S01]  /*76a00*/  IADD3 R44, P4, R41, R21.reuse, RZ ;  /* 0x00000015292c7210 */ /* 0x080fe20007f9e0ff */
[----:B------:R-:W-:Y:S01]  /*76a10*/  IMAD.MOV.U32 R41, RZ, RZ, R38 ;  /* 0x000000ffff297224 */ /* 0x000fe200078e0026 */
[----:B----4-:R-:W-:Y:S02]  /*76a20*/  SHF.R.S32.HI R40, RZ, 0x1f, R39 ;  /* 0x0000001fff287819 */ /* 0x010fe40000011427 */
[C---:B------:R-:W-:Y:S01]  /*76a30*/  IADD3 R38, P6, R39.reuse, R21, RZ ;  /* 0x0000001527267210 */ /* 0x040fe20007fde0ff */
[----:B------:R-:W-:Y:S01]  /*76a40*/  IMAD.X R45, R56, 0x1, R24, P4 ;  /* 0x00000001382d7824 */ /* 0x000fe200020e0618 */
[----:B------:R-:W-:-:S03]  /*76a50*/  IADD3 R42, P5, R39, R20, RZ ;  /* 0x00000014272a7210 */ /* 0x000fc60007fbe0ff */
[C---:B------:R-:W-:Y:S01]  /*76a60*/  IMAD.X R39, R40.reuse, 0x1, R24, P6 ;  /* 0x0000000128277824 */ /* 0x040fe200030e0618 */
[----:B------:R-:W-:Y:S04]  /*76a70*/  STL.64 [R1+0xf10], R44 ;  /* 0x000f102c01007387 */ /* 0x000fe80000100a00 */
[----:B------:R0:W-:Y:S01]  /*76a80*/  STL.64 [R1+0xf00], R38 ;  /* 0x000f002601007387 */ /* 0x0001e20000100a00 */
[----:B------:R-:W-:Y:S01]  /*76a90*/  SHF.R.S32.HI R56, RZ, 0x1f, R41 ;  /* 0x0000001fff387819 */ /* 0x000fe20000011429 */
[----:B------:R-:W-:Y:S02]  /*76aa0*/  IMAD.X R43, R40, 0x1, R23, P5 ;  /* 0x00000001282b7824 */ /* 0x000fe400028e0617 */
[----:B0-----:R-:W-:Y:S02]  /*76ab0*/  IMAD.MOV.U32 R39, RZ, RZ, R37 ;  /* 0x000000ffff277224 */ /* 0x001fe400078e0025 */
[----:B------:R-:W-:-:S02]  /*76ac0*/  IMAD.MOV.U32 R37, RZ, RZ, R35 ;  /* 0x000000ffff257224 */ /* 0x000fc400078e0023 */
[----:B------:R-:W-:Y:S02]  /*76ad0*/  IMAD.MOV.U32 R35, RZ, RZ, R33 ;  /* 0x000000ffff237224 */ /* 0x000fe400078e0021 */
[----:B------:R-:W-:Y:S02]  /*76ae0*/  IMAD.MOV.U32 R33, RZ, RZ, R30 ;  /* 0x000000ffff217224 */ /* 0x000fe400078e001e */
[----:B------:R-:W-:Y:S02]  /*76af0*/  IMAD.MOV.U32 R30, RZ, RZ, R26 ;  /* 0x000000ffff1e7224 */ /* 0x000fe400078e001a */
[----:B------:R-:W-:Y:S02]  /*76b00*/  IMAD.MOV.U32 R38, RZ, RZ, R36 ;  /* 0x000000ffff267224 */ /* 0x000fe400078e0024 */
[----:B------:R-:W-:Y:S01]  /*76b10*/  IMAD.MOV.U32 R36, RZ, RZ, R29 ;  /* 0x000000ffff247224 */ /* 0x000fe200078e001d */
[----:B------:R-:W-:Y:S01]  /*76b20*/  STL.64 [R1+0xf08], R42 ;  /* 0x000f082a01007387 */ /* 0x000fe20000100a00 */
[----:B--2---:R-:W-:Y:S01]  /*76b30*/  IMAD.MOV.U32 R26, RZ, RZ, R60 ;  /* 0x000000ffff1a7224 */ /* 0x004fe200078e003c */
[----:B------:R-:W-:Y:S01]  /*76b40*/  IADD3 R60, P3, R41, R20, RZ ;  /* 0x00000014293c7210 */ /* 0x000fe20007f7e0ff */
[----:B------:R-:W-:-:S04]  /*76b50*/  IMAD.MOV.U32 R29, RZ, RZ, R61 ;  /* 0x000000ffff1d7224 */ /* 0x000fc800078e003d */
[----:B------:R-:W-:-:S05]  /*76b60*/  IMAD.X R61, R56, 0x1, R23, P3 ;  /* 0x00000001383d7824 */ /* 0x000fca00018e0617 */
[----:B------:R0:W-:Y:S04]  /*76b70*/  STL.64 [R1+0xef8], R60 ;  /* 0x000ef83c01007387 */ /* 0x0001e80000100a00 */
[----:B0-----:R-:W2:Y:S01]  /*76b80*/  LDL.LU.64 R60, [R1+0x2750] ;  /* 0x00275000013c7983 */ /* 0x001ea20000300a00 */
[-C--:B------:R-:W-:Y:S01]  /*76b90*/  IADD3 R44, P4, R41, R21.reuse, RZ ;  /* 0x00000015292c7210 */ /* 0x080fe20007f9e0ff */
[----:B------:R-:W-:Y:S01]  /*76ba0*/  IMAD.MOV.U32 R41, RZ, RZ, R38 ;  /* 0x000000ffff297224 */ /* 0x000fe200078e0026 */
[----:B------:R-:W-:Y:S02]  /*76bb0*/  SHF.R.S32.HI R40, RZ, 0x1f, R39 ;  /* 0x0000001fff287819 */ /* 0x000fe40000011427 */
[C---:B------:R-:W-:Y:S02]  /*76bc0*/  IADD3 R42, P5, R39.reuse, R20, RZ ;  /* 0x00000014272a7210 */ /* 0x040fe40007fbe0ff */
[----:B------:R-:W-:Y:S01]  /*76bd0*/  IADD3 R38, P6, R39, R21, RZ ;  /* 0x0000001527267210 */ /* 0x000fe20007fde0ff */
[----:B------:R-:W-:-:S02]  /*76be0*/  IMAD.X R45, R56, 0x1, R24, P4 ;  /* 0x00000001382d7824 */ /* 0x000fc400020e0618 */
[C---:B------:R-:W-:Y:S02]  /*76bf0*/  IMAD.X R43, R40.reuse, 0x1, R23, P5 ;  /* 0x00000001282b7824 */ /* 0x040fe400028e0617 */
[----:B------:R-:W-:Y:S01]  /*76c00*/  IMAD.X R39, R40, 0x1, R24, P6 ;  /* 0x0000000128277824 */ /* 0x000fe200030e0618 */
[----:B------:R-:W-:Y:S04]  /*76c10*/  STL.64 [R1+0xef0], R44 ;  /* 0x000ef02c01007387 */ /* 0x000fe80000100a00 */
[----:B------:R0:W-:Y:S04]  /*76c20*/  STL.64 [R1+0xee8], R42 ;  /* 0x000ee82a01007387 */ /* 0x0001e80000100a00 */
[----:B------:R1:W-:Y:S01]  /*76c30*/  STL.64 [R1+0xee0], R38 ;  /* 0x000ee02601007387 */ /* 0x0003e20000100a00 */
[----:B------:R-:W-:-:S02]  /*76c40*/  IADD3 R56, P4, R41, R21, RZ ;  /* 0x0000001529387210 */ /* 0x000fc40007f9e0ff */
[----:B0-----:R-:W-:Y:S01]  /*76c50*/  SHF.R.S32.HI R43, RZ, 0x1f, R41 ;  /* 0x0000001fff2b7819 */ /* 0x001fe20000011429 */
[----:B-1----:R-:W-:Y:S02]  /*76c60*/  IMAD.MOV.U32 R38, RZ, RZ, R36 ;  /* 0x000000ffff267224 */ /* 0x002fe400078e0024 */
[----:B------:R-:W-:Y:S02]  /*76c70*/  IMAD.MOV.U32 R36, RZ, RZ, R29 ;  /* 0x000000ffff247224 */ /* 0x000fe400078e001d */
[----:B------:R-:W-:Y:S02]  /*76c80*/  IMAD.MOV.U32 R29, RZ, RZ, R27 ;  /* 0x000000ffff1d7224 */ /* 0x000fe400078e001b */
[----:B------:R-:W-:Y:S01]  /*76c90*/  IMAD.MOV.U32 R27, RZ, RZ, R46 ;  /* 0x000000ffff1b7224 */ /* 0x000fe200078e002e */
[----:B------:R-:W-:Y:S01]  /*76ca0*/  IADD3 R46, P3, R41, R20, RZ ;  /* 0x00000014292e7210 */ /* 0x000fe20007f7e0ff */
[----:B------:R-:W-:Y:S02]  /*76cb0*/  IMAD.MOV.U32 R39, RZ, RZ, R30 ;  /* 0x000000ffff277224 */ /* 0x000fe400078e001e */
[----:B------:R-:W-:-:S02]  /*76cc0*/  IMAD.MOV.U32 R30, RZ, RZ, R26 ;  /* 0x000000ffff1e7224 */ /* 0x000fc400078e001a */
[----:B------:R-:W-:Y:S02]  /*76cd0*/  IMAD.MOV.U32 R26, RZ, RZ, R47 ;  /* 0x000000ffff1a7224 */ /* 0x000fe400078e002f */
[C---:B------:R-:W-:Y:S02]  /*76ce0*/  IMAD.X R47, R43.reuse, 0x1, R23, P3 ;  /* 0x000000012b2f7824 */ /* 0x040fe400018e0617 */
[----:B------:R-:W-:-:S03]  /*76cf0*/  IMAD.X R57, R43, 0x1, R24, P4 ;  /* 0x000000012b397824 */ /* 0x000fc600020e0618 */
[----:B------:R0:W-:Y:S04]  /*76d00*/  STL.64 [R1+0xed8], R46 ;  /* 0x000ed82e01007387 */ /* 0x0001e80000100a00 */
[----:B0-----:R-:W4:Y:S04]  /*76d10*/  LDL.LU.64 R46, [R1+0x2748] ;  /* 0x00274800012e7983 */ /* 0x001f280000300a00 */
[----:B------:R-:W-:Y:S01]  /*76d20*/  STL.64 [R1+0xed0], R56 ;  /* 0x000ed03801007387 */ /* 0x000fe20000100a00 */
[----:B--2---:R-:W-:Y:S02]  /*76d30*/  SHF.R.S32.HI R42, RZ, 0x1f, R61 ;  /* 0x0000001fff2a7819 */ /* 0x004fe4000001143d */
[----:B------:R-:W-:-:S02]  /*76d40*/  IADD3 R44, P5, R61, R20, RZ ;  /* 0x000000143d2c7210 */ /* 0x000fc40007fbe0ff */
[----:B------:R-:W-:-:S03]  /*76d50*/  IADD3 R40, P6, R61, R21, RZ ;  /* 0x000000153d287210 */ /* 0x000fc60007fde0ff */
[C---:B------:R-:W-:Y:S02]  /*76d60*/  IMAD.X R45, R42.reuse, 0x1, R23, P5 ;  /* 0x000000012a2d7824 */ /* 0x040fe400028e0617 */
[----:B------:R-:W-:-:S03]  /*76d70*/  IMAD.X R41, R42, 0x1, R24, P6 ;  /* 0x000000012a297824 */ /* 0x000fc600030e0618 */
[----:B------:R-:W-:Y:S04]  /*76d80*/  STL.64 [R1+0xec8], R44 ;  /* 0x000ec82c01007387 */ /* 0x000fe80000100a00 */
[----:B------:R0:W-:Y:S01]  /*76d90*/  STL.64 [R1+0xec0], R40 ;  /* 0x000ec02801007387 */ /* 0x0001e20000100a00 */
[----:B------:R-:W-:Y:S01]  /*76da0*/  SHF.R.S32.HI R61, RZ, 0x1f, R60 ;  /* 0x0000001fff3d7819 */ /* 0x000fe2000001143c */
[----:B0-----:R-:W-:Y:S02]  /*76db0*/  IMAD.MOV.U32 R40, RZ, RZ, R38 ;  /* 0x000000ffff287224 */ /* 0x001fe400078e0026 */
[----:B------:R-:W-:Y:S02]  /*76dc0*/  IMAD.MOV.U32 R38, RZ, RZ, R36 ;  /* 0x000000ffff267224 */ /* 0x000fe400078e0024 */
[----:B------:R-:W-:-:S02]  /*76dd0*/  IMAD.MOV.U32 R36, RZ, RZ, R7 ;  /* 0x000000ffff247224 */ /* 0x000fc400078e0007 */
[----:B------:R-:W-:Y:S01]  /*76de0*/  IMAD.MOV.U32 R7, RZ, RZ, R4 ;  /* 0x000000ffff077224 */ /* 0x000fe200078e0004 */
[----:B------:R-:W-:Y:S01]  /*76df0*/  IADD3 R4, P3, R60, R20, RZ ;  /* 0x000000143c047210 */ /* 0x000fe20007f7e0ff */
[----:B------:R-:W-:Y:S02]  /*76e00*/  IMAD.MOV.U32 R41, RZ, RZ, R39 ;  /* 0x000000ffff297224 */ /* 0x000fe400078e0027 */
[----:B------:R-:W-:Y:S02]  /*76e10*/  IMAD.MOV.U32 R39, RZ, RZ, R29 ;  /* 0x000000ffff277224 */ /* 0x000fe400078e001d */
[----:B------:R-:W-:Y:S02]  /*76e20*/  IMAD.MOV.U32 R29, RZ, RZ, R26 ;  /* 0x000000ffff1d7224 */ /* 0x000fe400078e001a */
[----:B------:R-:W-:Y:S02]  /*76e30*/  IMAD.MOV.U32 R26, RZ, RZ, R5 ;  /* 0x000000ffff1a7224 */ /* 0x000fe400078e0005 */
[----:B------:R-:W-:-:S05]  /*76e40*/  IMAD.X R5, R61, 0x1, R23, P3 ;  /* 0x000000013d057824 */ /* 0x000fca00018e0617 */
[----:B------:R0:W-:Y:S04]  /*76e50*/  STL.64 [R1+0xeb8], R4 ;  /* 0x000eb80401007387 */ /* 0x0001e80000100a00 */
[----:B0-----:R-:W2:Y:S01]  /*76e60*/  LDL.LU.64 R4, [R1+0x2740] ;  /* 0x0027400001047983 */ /* 0x001ea20000300a00 */
[-C--:B------:R-:W-:Y:S02]  /*76e70*/  IADD3 R56, P4, R60, R21.reuse, RZ ;  /* 0x000000153c387210 */ /* 0x080fe40007f9e0ff */
[----:B----4-:R-:W-:Y:S02]  /*76e80*/  SHF.R.S32.HI R60, RZ, 0x1f, R47 ;  /* 0x0000001fff3c7819 */ /* 0x010fe4000001142f */
[----:B------:R-:W-:Y:S01]  /*76e90*/  IADD3 R44, P5, R47, R20, RZ ;  /* 0x000000142f2c7210 */ /* 0x000fe20007fbe0ff */
[----:B------:R-:W-:Y:S01]  /*76ea0*/  IMAD.X R57, R61, 0x1, R24, P4 ;  /* 0x000000013d397824 */ /* 0x000fe200020e0618 */
[----:B------:R-:W-:-:S03]  /*76eb0*/  IADD3 R42, P6, R47, R21, RZ ;  /* 0x000000152f2a7210 */ /* 0x000fc60007fde0ff */
[C---:B------:R-:W-:Y:S01]  /*76ec0*/  IMAD.X R45, R60.reuse, 0x1, R23, P5 ;  /* 0x000000013c2d7824 */ /* 0x040fe200028e0617 */
[----:B------:R0:W-:Y:S01]  /*76ed0*/  STL.64 [R1+0xeb0], R56 ;  /* 0x000eb03801007387 */ /* 0x0001e20000100a00 */
[----:B------:R-:W-:Y:S01]  /*76ee0*/  IMAD.X R43, R60, 0x1, R24, P6 ;  /* 0x000000013c2b7824 */ /* 0x000fe200030e0618 */
[----:B------:R-:W-:Y:S02]  /*76ef0*/  SHF.R.S32.HI R47, RZ, 0x1f, R46 ;  /* 0x0000001fff2f7819 */ /* 0x000fe4000001142e */
[----:B------:R-:W-:Y:S01]  /*76f00*/  STL.64 [R1+0xea8], R44 ;  /* 0x000ea82c01007387 */ /* 0x000fe20000100a00 */
[----:B------:R-:W-:-:S03]  /*76f10*/  IADD3 R60, P4, R46, R21, RZ ;  /* 0x000000152e3c7210 */ /* 0x000fc60007f9e0ff */
[----:B------:R-:W-:Y:S01]  /*76f20*/  STL.64 [R1+0xea0], R42 ;  /* 0x000ea02a01007387 */ /* 0x000fe20000100a00 */
[----:B0-----:R-:W-:Y:S01]  /*76f30*/  IADD3 R56, P3, R46, R20, RZ ;  /* 0x000000142e387210 */ /* 0x001fe20007f7e0ff */
[----:B------:R-:W-:-:S04]  /*76f40*/  IMAD.X R61, R47, 0x1, R24, P4 ;  /* 0x000000012f3d7824 */ /* 0x000fc800020e0618 */
[----:B------:R-:W-:-:S05]  /*76f50*/  IMAD.X R57, R47, 0x1, R23, P3 ;  /* 0x000000012f397824 */ /* 0x000fca00018e0617 */
        /* <DEDUP_REMOVED lines=9> */
[----:B------:R0:W-:Y:S02]  /*76ff0*/  STL.64 [R1+0xe80], R42 ;  /* 0x000e802a01007387 */ /* 0x0001e40000100a00 */
[----:B0-----:R-:W-:Y:S02]  /*77000*/  IMAD.MOV.U32 R43, RZ, RZ, R40 ;  /* 0x000000ffff2b7224 */ /* 0x001fe400078e0028 */
        /* <DEDUP_REMOVED lines=8> */
[----:B------:R-:W2:Y:S01]  /*77090*/  LDL.LU R32, [R1+0xbc] ;  /* 0x0000bc0001207983 */ /* 0x000ea20000300800 */
[----:B------:R-:W-:Y:S02]  /*770a0*/  SHF.R.S32.HI R4, RZ, 0x1f, R5 ;  /* 0x0000001fff047819 */ /* 0x000fe40000011405 */
[CC--:B------:R-:W-:Y:S02]  /*770b0*/  IADD3 R46, P3, R5.reuse, R20.reuse, RZ ;  /* 0x00000014052e7210 */ /* 0x0c0fe40007f7e0ff */
[-C--:B------:R-:W-:Y:S02]  /*770c0*/  IADD3 R60, P4, R5, R21.reuse, RZ ;  /* 0x00000015053c7210 */ /* 0x080fe40007f9e0ff */
[----:B------:R-:W-:Y:S02]  /*770d0*/  SHF.R.S32.HI R5, RZ, 0x1f, R43 ;  /* 0x0000001fff057819 */ /* 0x000fe4000001142b */
[C---:B------:R-:W-:Y:S02]  /*770e0*/  IADD3 R44, P5, R43.reuse, R20, RZ ;  /* 0x000000142b2c7210 */ /* 0x040fe40007fbe0ff */
[----:B------:R-:W-:Y:S01]  /*770f0*/  IADD3 R42, P6, R43, R21, RZ ;  /* 0x000000152b2a7210 */ /* 0x000fe20007fde0ff */
[----:B------:R-:W-:-:S02]  /*77100*/  IMAD.X R47, R4, 0x1, R23, P3 ;  /* 0x00000001042f7824 */ /* 0x000fc400018e0617 */
[--C-:B------:R-:W-:Y:S02]  /*77110*/  IMAD.X R61, R4, 0x1, R24.reuse, P4 ;  /* 0x00000001043d7824 */ /* 0x100fe400020e0618 */
[C---:B------:R-:W-:Y:S02]  /*77120*/  IMAD.X R45, R5.reuse, 0x1, R23, P5 ;  /* 0x00000001052d7824 */ /* 0x040fe400028e0617 */
[----:B------:R-:W-:Y:S01]  /*77130*/  IMAD.X R43, R5, 0x1, R24, P6 ;  /* 0x00000001052b7824 */ /* 0x000fe200030e0618 */
[----:B------:R-:W-:Y:S04]  /*77140*/  STL.64 [R1+0xe78], R46 ;  /* 0x000e782e01007387 */ /* 0x000fe80000100a00 */
[----:B------:R-:W-:Y:S04]  /*77150*/  STL.64 [R1+0xe70], R60 ;  /* 0x000e703c01007387 */ /* 0x000fe80000100a00 */
[----:B------:R-:W-:Y:S04]  /*77160*/  STL.64 [R1+0xe68], R44 ;  /* 0x000e682c01007387 */ /* 0x000fe80000100a00 */
[----:B------:R0:W-:Y:S02]  /*77170*/  STL.64 [R1+0xe60], R42 ;  /* 0x000e602a01007387 */ /* 0x0001e40000100a00 */
[----:B0-----:R-:W-:-:S02]  /*77180*/  IMAD.MOV.U32 R43, RZ, RZ, R40 ;  /* 0x000000ffff2b7224 */ /* 0x001fc400078e0028 */
[----:B------:R-:W-:Y:S02]  /*77190*/  IMAD.MOV.U32 R40, RZ, RZ, R41 ;  /* 0x000000ffff287224 */ /* 0x000fe400078e0029 */
[----:B------:R-:W-:Y:S02]  /*771a0*/  IMAD.MOV.U32 R41, RZ, RZ, R38 ;  /* 0x000000ffff297224 */ /* 0x000fe400078e0026 */
[----:B------:R-:W-:Y:S02]  /*771b0*/  IMAD.MOV.U32 R38, RZ, RZ, R39 ;  /* 0x000000ffff267224 */ /* 0x000fe400078e0027 */
[----:B------:R-:W-:Y:S02]  /*771c0*/  IMAD.MOV.U32 R39, RZ, RZ, R36 ;  /* 0x000000ffff277224 */ /* 0x000fe400078e0024 */
[----:B------:R-:W-:Y:S02]  /*771d0*/  IMAD.MOV.U32 R36, RZ, RZ, R37 ;  /* 0x000000ffff247224 */ /* 0x000fe400078e0025 */
[----:B------:R-:W-:-:S02]  /*771e0*/  IMAD.MOV.U32 R37, RZ, RZ, R34 ;  /* 0x000000ffff257224 */ /* 0x000fc400078e0022 */
[----:B------:R-:W-:Y:S02]  /*771f0*/  IMAD.MOV.U32 R34, RZ, RZ, R35 ;  /* 0x000000ffff227224 */ /* 0x000fe400078e0023 */
[----:B--2---:R-:W-:Y:S02]  /*77200*/  IMAD.MOV.U32 R35, RZ, RZ, R32 ;  /* 0x000000ffff237224 */ /* 0x004fe400078e0020 */
[----:B------:R-:W-:Y:S02]  /*77210*/  IMAD.MOV.U32 R32, RZ, RZ, R33 ;  /* 0x000000ffff207224 */ /* 0x000fe400078e0021 */
[----:B------:R-:W2:Y:S01]  /*77220*/  LDL.LU R33, [R1+0xc4] ;  /* 0x0000c40001217983 */ /* 0x000ea20000300800 */
[----:B------:R-:W-:Y:S02]  /*77230*/  SHF.R.S32.HI R4, RZ, 0x1f, R43 ;  /* 0x0000001fff047819 */ /* 0x000fe4000001142b */
[C---:B------:R-:W-:Y:S02]  /*77240*/  IADD3 R60, P3, R43.reuse, R20, RZ ;  /* 0x000000142b3c7210 */ /* 0x040fe40007f7e0ff */
[----:B------:R-:W-:Y:S01]  /*77250*/  IADD3 R46, P4, R43, R21, RZ ;  /* 0x000000152b2e7210 */ /* 0x000fe20007f9e0ff */
[----:B------:R-:W-:-:S02]  /*77260*/  IMAD.MOV.U32 R43, RZ, RZ, R40 ;  /* 0x000000ffff2b7224 */ /* 0x000fc400078e0028 */
[----:B------:R-:W-:Y:S02]  /*77270*/  IMAD.MOV.U32 R40, RZ, RZ, R41 ;  /* 0x000000ffff287224 */ /* 0x000fe400078e0029 */
[----:B------:R-:W-:Y:S02]  /*77280*/  IMAD.MOV.U32 R41, RZ, RZ, R38 ;  /* 0x000000ffff297224 */ /* 0x000fe400078e0026 */
[----:B------:R-:W-:Y:S02]  /*77290*/  IMAD.MOV.U32 R38, RZ, RZ, R39 ;  /* 0x000000ffff267224 */ /* 0x000fe400078e0027 */
[----:B------:R-:W-:Y:S02]  /*772a0*/  IMAD.MOV.U32 R39, RZ, RZ, R36 ;  /* 0x000000ffff277224 */ /* 0x000fe400078e0024 */
[----:B------:R-:W-:Y:S02]  /*772b0*/  IMAD.MOV.U32 R36, RZ, RZ, R37 ;  /* 0x000000ffff247224 */ /* 0x000fe400078e0025 */
[----:B------:R-:W-:-:S02]  /*772c0*/  IMAD.MOV.U32 R37, RZ, RZ, R34 ;  /* 0x000000ffff257224 */ /* 0x000fc400078e0022 */
[----:B------:R-:W-:Y:S02]  /*772d0*/  IMAD.MOV.U32 R34, RZ, RZ, R35 ;  /* 0x000000ffff227224 */ /* 0x000fe400078e0023 */
[----:B------:R-:W-:Y:S02]  /*772e0*/  IMAD.MOV.U32 R35, RZ, RZ, R32 ;  /* 0x000000ffff237224 */ /* 0x000fe400078e0020 */
[----:B--2---:R-:W-:Y:S02]  /*772f0*/  IMAD.MOV.U32 R32, RZ, RZ, R33 ;  /* 0x000000ffff207224 */ /* 0x004fe400078e0021 */
[----:B------:R-:W2:Y:S01]  /*77300*/  LDL.LU R33, [R1+0xd0] ;  /* 0x0000d00001217983 */ /* 0x000ea20000300800 */
        /* <DEDUP_REMOVED lines=1251> */
[----:B------:R-:W-:Y:S01]  /*7c140*/  IMAD.MOV.U32 R41, RZ, RZ, R38 ;  /* 0x000000ffff297224 */ /* 0x000fe200078e0026 */
[----:B------:R-:W-:Y:S01]  /*7c150*/  SHF.R.S32.HI R5, RZ, 0x1f, R43 ;  /* 0x0000001fff057819 */ /* 0x000fe2000001142b */
[----:B------:R-:W-:Y:S01]  /*7c160*/  IMAD.MOV.U32 R38, RZ, RZ, R39 ;  /* 0x000000ffff267224 */ /* 0x000fe200078e0027 */
[C---:B------:R-:W-:Y:S01]  /*7c170*/  IADD3 R44, P5, R43.reuse, R20, RZ ;  /* 0x000000142b2c7210 */ /* 0x040fe20007fbe0ff */
[----:B------:R-:W-:Y:S01]  /*7c180*/  IMAD.MOV.U32 R39, RZ, RZ, R36 ;  /* 0x000000ffff277224 */ /* 0x000fe200078e0024 */
[----:B------:R-:W-:Y:S01]  /*7c190*/  IADD3 R42, P6, R43, R21, RZ ;  /* 0x000000152b2a7210 */ /* 0x000fe20007fde0ff */
[----:B------:R-:W-:Y:S02]  /*7c1a0*/  IMAD.MOV.U32 R36, RZ, RZ, R37 ;  /* 0x000000ffff247224 */ /* 0x000fe400078e0025 */
[----:B------:R-:W-:-:S02]  /*7c1b0*/  IMAD.MOV.U32 R37, RZ, RZ, R34 ;  /* 0x000000ffff257224 */ /* 0x000fc400078e0022 */
[----:B------:R-:W-:Y:S02]  /*7c1c0*/  IMAD.MOV.U32 R34, RZ, RZ, R35 ;  /* 0x000000ffff227224 */ /* 0x000fe400078e0023 */
[C-C-:B------:R-:W-:Y:S02]  /*7c1d0*/  IMAD.X R61, R4.reuse, 0x1, R23.reuse, P3 ;  /* 0x00000001043d7824 */ /* 0x140fe400018e0617 */
[----:B------:R-:W-:Y:S02]  /*7c1e0*/  IMAD.MOV.U32 R35, RZ, RZ, R32 ;  /* 0x000000ffff237224 */ /* 0x000fe400078e0020 */
[--C-:B------:R-:W-:Y:S02]  /*7c1f0*/  IMAD.X R47, R4, 0x1, R24.reuse, P4 ;  /* 0x00000001042f7824 */ /* 0x100fe400020e0618 */
[C---:B------:R-:W-:Y:S02]  /*7c200*/  IMAD.X R45, R5.reuse, 0x1, R23, P5 ;  /* 0x00000001052d7824 */ /* 0x040fe400028e0617 */
[----:B------:R-:W-:-:S02]  /*7c210*/  IMAD.X R43, R5, 0x1, R24, P6 ;  /* 0x00000001052b7824 */ /* 0x000fc400030e0618 */
[----:B--2---:R-:W-:Y:S02]  /*7c220*/  IMAD.MOV.U32 R32, RZ, RZ, R33 ;  /* 0x000000ffff207224 */ /* 0x004fe400078e0021 */
[----:B------:R-:W-:Y:S02]  /*7c230*/  IMAD.MOV.U32 R33, RZ, RZ, R14 ;  /* 0x000000ffff217224 */ /* 0x000fe400078e000e */
[----:B------:R-:W2:Y:S04]  /*7c240*/  LDL.LU R14, [R1+0x1230] ;  /* 0x00123000010e7983 */ /* 0x000ea80000300800 */
[----:B------:R-:W-:Y:S04]  /*7c250*/  STL.64 [R1+0x9e8], R60 ;  /* 0x0009e83c01007387 */ /* 0x000fe80000100a00 */
[----:B------:R-:W-:Y:S04]  /*7c260*/  STL.64 [R1+0x9e0], R46 ;  /* 0x0009e02e01007387 */ /* 0x000fe80000100a00 */
[----:B------:R-:W-:Y:S04]  /*7c270*/  STL.64 [R1+0x9d8], R44 ;  /* 0x0009d82c01007387 */ /* 0x000fe80000100a00 */
[----:B------:R0:W-:Y:S02]  /*7c280*/  STL.64 [R1+0x9d0], R42 ;  /* 0x0009d02a01007387 */ /* 0x0001e40000100a00 */
[----:B0-----:R-:W-:-:S02]  /*7c290*/  IMAD.MOV.U32 R43, RZ, RZ, R40 ;  /* 0x000000ffff2b7224 */ /* 0x001fc400078e0028 */
        /* <DEDUP_REMOVED lines=10> */
[----:B------:R-:W-:Y:S02]  /*7c340*/  IMAD.MOV.U32 R40, RZ, RZ, R41 ;  /* 0x000000ffff287224 */ /* 0x000fe400078e0029 */
[----:B------:R-:W-:Y:S02]  /*7c350*/  IMAD.MOV.U32 R34, RZ, RZ, R35 ;  /* 0x000000ffff227224 */ /* 0x000fe400078e0023 */
[----:B------:R-:W-:Y:S02]  /*7c360*/  IMAD.MOV.U32 R41, RZ, RZ, R38 ;  /* 0x000000ffff297224 */ /* 0x000fe400078e0026 */
[----:B------:R-:W-:Y:S02]  /*7c370*/  IMAD.MOV.U32 R35, RZ, RZ, R32 ;  /* 0x000000ffff237224 */ /* 0x000fe400078e0020 */
[----:B------:R-:W-:Y:S01]  /*7c380*/  IMAD.MOV.U32 R38, RZ, RZ, R39 ;  /* 0x000000ffff267224 */ /* 0x000fe200078e0027 */
[----:B------:R-:W-:Y:S01]  /*7c390*/  SHF.R.S32.HI R5, RZ, 0x1f, R43 ;  /* 0x0000001fff057819 */ /* 0x000fe2000001142b */
[----:B------:R-:W-:Y:S01]  /*7c3a0*/  IMAD.MOV.U32 R32, RZ, RZ, R33 ;  /* 0x000000ffff207224 */ /* 0x000fe200078e0021 */
[C---:B------:R-:W-:Y:S01]  /*7c3b0*/  IADD3 R44, P5, R43.reuse, R20, RZ ;  /* 0x000000142b2c7210 */ /* 0x040fe20007fbe0ff */
[----:B------:R-:W-:Y:S01]  /*7c3c0*/  IMAD.MOV.U32 R39, RZ, RZ, R36 ;  /* 0x000000ffff277224 */ /* 0x000fe200078e0024 */
[----:B------:R-:W-:Y:S01]  /*7c3d0*/  IADD3 R42, P6, R43, R21, RZ ;  /* 0x000000152b2a7210 */ /* 0x000fe20007fde0ff */
[----:B------:R-:W-:-:S02]  /*7c3e0*/  IMAD.MOV.U32 R33, RZ, RZ, R30 ;  /* 0x000000ffff217224 */ /* 0x000fc400078e001e */
[----:B------:R-:W-:Y:S02]  /*7c3f0*/  IMAD.MOV.U32 R36, RZ, RZ, R37 ;  /* 0x000000ffff247224 */ /* 0x000fe400078e0025 */
[----:B------:R-:W-:Y:S02]  /*7c400*/  IMAD.MOV.U32 R30, RZ, RZ, R12 ;  /* 0x000000ffff1e7224 */ /* 0x000fe400078e000c */
[----:B------:R-:W-:Y:S01]  /*7c410*/  IMAD.MOV.U32 R37, RZ, RZ, R34 ;  /* 0x000000ffff257224 */ /* 0x000fe200078e0022 */
[----:B------:R-:W3:Y:S01]  /*7c420*/  LDL.LU R12, [R1+0x117c] ;  /* 0x00117c00010c7983 */ /* 0x000ee20000300800 */
[----:B------:R-:W-:Y:S02]  /*7c430*/  IMAD.MOV.U32 R34, RZ, RZ, R35 ;  /* 0x000000ffff227224 */ /* 0x000fe400078e0023 */
[----:B------:R-:W-:Y:S02]  /*7c440*/  IMAD.MOV.U32 R35, RZ, RZ, R32 ;  /* 0x000000ffff237224 */ /* 0x000fe400078e0020 */
[----:B------:R-:W-:-:S02]  /*7c450*/  IMAD.X R61, R4, 0x1, R23, P3 ;  /* 0x00000001043d7824 */ /* 0x000fc400018e0617 */
[----:B------:R-:W-:Y:S02]  /*7c460*/  IMAD.MOV.U32 R32, RZ, RZ, R33 ;  /* 0x000000ffff207224 */ /* 0x000fe400078e0021 */
[----:B------:R-:W-:Y:S02]  /*7c470*/  IMAD.X R47, R4, 0x1, R24, P4 ;  /* 0x00000001042f7824 */ /* 0x000fe400020e0618 */
[----:B------:R-:W-:Y:S02]  /*7c480*/  IMAD.MOV.U32 R33, RZ, RZ, R30 ;  /* 0x000000ffff217224 */ /* 0x000fe400078e001e */
[C---:B------:R-:W-:Y:S02]  /*7c490*/  IMAD.X R45, R5.reuse, 0x1, R23, P5 ;  /* 0x00000001052d7824 */ /* 0x040fe400028e0617 */
[----:B------:R-:W-:Y:S02]  /*7c4a0*/  IMAD.MOV.U32 R30, RZ, RZ, R27 ;  /* 0x000000ffff1e7224 */ /* 0x000fe400078e001b */
[----:B------:R-:W-:Y:S01]  /*7c4b0*/  IMAD.X R43, R5, 0x1, R24, P6 ;  /* 0x00000001052b7824 */ /* 0x000fe200030e0618 */
        /* <DEDUP_REMOVED lines=33> */
[C---:B------:R-:W-:Y:S02]  /*7c6d0*/  IMAD.X R61, R4.reuse, 0x1, R23, P3 ;  /* 0x00000001043d7824 */ /* 0x040fe400018e0617 */
[----:B------:R-:W-:Y:S02]  /*7c6e0*/  IMAD.MOV.U32 R33, RZ, RZ, R30 ;  /* 0x000000ffff217224 */ /* 0x000fe400078e001e */
[----:B------:R-:W-:-:S02]  /*7c6f0*/  IMAD.X R47, R4, 0x1, R24, P4 ;  /* 0x00000001042f7824 */ /* 0x000fc400020e0618 */
[----:B------:R-:W-:Y:S02]  /*7c700*/  IMAD.MOV.U32 R7, RZ, RZ, R0 ;  /* 0x000000ffff077224 */ /* 0x000fe400078e0000 */
[----:B------:R-:W-:Y:S01]  /*7c710*/  IMAD.MOV.U32 R30, RZ, RZ, R6 ;  /* 0x000000ffff1e7224 */ /* 0x000fe200078e0006 */
[----:B------:R-:W3:Y:S01]  /*7c720*/  LDL.LU R0, [R1+0x2730] ;  /* 0x0027300001007983 */ /* 0x000ee20000300800 */
        /* <DEDUP_REMOVED lines=32> */
[----:B------:R-:W-:Y:S01]  /*7c930*/  IMAD.MOV.U32 R37, RZ, RZ, R34 ;  /* 0x000000ffff257224 */ /* 0x000fe200078e0022 */
[----:B------:R-:W3:Y:S01]  /*7c940*/  LDL.LU R13, [R1+0x1160] ;  /* 0x00116000010d7983 */ /* 0x000ee20000300800 */
[----:B------:R-:W-:-:S02]  /*7c950*/  IMAD.MOV.U32 R34, RZ, RZ, R35 ;  /* 0x000000ffff227224 */ /* 0x000fc400078e0023 */
[----:B------:R-:W-:Y:S02]  /*7c960*/  IMAD.MOV.U32 R35, RZ, RZ, R32 ;  /* 0x000000ffff237224 */ /* 0x000fe400078e0020 */
[----:B------:R-:W-:Y:S02]  /*7c970*/  IMAD.MOV.U32 R32, RZ, RZ, R33 ;  /* 0x000000ffff207224 */ /* 0x000fe400078e0021 */
[C---:B------:R-:W-:Y:S02]  /*7c980*/  IMAD.X R61, R4.reuse, 0x1, R23, P3 ;  /* 0x00000001043d7824 */ /* 0x040fe400018e0617 */
[----:B------:R-:W-:Y:S02]  /*7c990*/  IMAD.MOV.U32 R33, RZ, RZ, R30 ;  /* 0x000000ffff217224 */ /* 0x000fe400078e001e */
[----:B------:R-:W-:Y:S02]  /*7c9a0*/  IMAD.X R47, R4, 0x1, R24, P4 ;  /* 0x00000001042f7824 */ /* 0x000fe400020e0618 */
[----:B------:R-:W-:-:S02]  /*7c9b0*/  IMAD.MOV.U32 R30, RZ, RZ, R9 ;  /* 0x000000ffff1e7224 */ /* 0x000fc400078e0009 */
[C---:B------:R-:W-:Y:S02]  /*7c9c0*/  IMAD.X R45, R5.reuse, 0x1, R23, P5 ;  /* 0x00000001052d7824 */ /* 0x040fe400028e0617 */
[----:B----4-:R-:W-:Y:S02]  /*7c9d0*/  IMAD.MOV.U32 R9, RZ, RZ, R57 ;  /* 0x000000ffff097224 */ /* 0x010fe400078e0039 */
[----:B------:R-:W-:Y:S01]  /*7c9e0*/  IMAD.X R43, R5, 0x1, R24, P6 ;  /* 0x00000001052b7824 */ /* 0x000fe200030e0618 */
[----:B------:R-:W4:Y:S04]  /*7c9f0*/  LDL.LU R57, [R1+0x2728] ;  /* 0x0027280001397983 */ /* 0x000f280000300800 */
        /* <DEDUP_REMOVED lines=13> */
[----:B------:R-:W-:Y:S02]  /*7cad0*/  IMAD.MOV.U32 R32, RZ, RZ, R33 ;  /* 0x000000ffff207224 */ /* 0x000fe400078e0021 */
[----:B------:R-:W-:Y:S02]  /*7cae0*/  IMAD.MOV.U32 R33, RZ, RZ, R30 ;  /* 0x000000ffff217224 */ /* 0x000fe400078e001e */
[----:B------:R-:W-:Y:S02]  /*7caf0*/  IMAD.MOV.U32 R30, RZ, RZ, R31 ;  /* 0x000000ffff1e7224 */ /* 0x000fe400078e001f */
[----:B------:R-:W2:Y:S01]  /*7cb00*/  LDL.LU R31, [R1+0x208] ;  /* 0x00020800011f7983 */ /* 0x000ea20000300800 */
[----:B------:R-:W-:-:S02]  /*7cb10*/  SHF.R.S32.HI R4, RZ, 0x1f, R43 ;  /* 0x0000001fff047819 */ /* 0x000fc4000001142b */
[C---:B------:R-:W-:Y:S02]  /*7cb20*/  IADD3 R60, P3, R43.reuse, R20, RZ ;  /* 0x000000142b3c7210 */ /* 0x040fe40007f7e0ff */
[----:B------:R-:W-:Y:S01]  /*7cb30*/  IADD3 R46, P4, R43, R21, RZ ;  /* 0x000000152b2e7210 */ /* 0x000fe20007f9e0ff */
        /* <DEDUP_REMOVED lines=11> */
[----:B--2---:R-:W-:Y:S02]  /*7cbf0*/  IMAD.MOV.U32 R30, RZ, RZ, R31 ;  /* 0x000000ffff1e7224 */ /* 0x004fe400078e001f */
[----:B------:R-:W2:Y:S01]  /*7cc00*/  LDL.LU R31, [R1+0x214] ;  /* 0x00021400011f7983 */ /* 0x000ea20000300800 */
[----:B------:R-:W-:Y:S02]  /*7cc10*/  SHF.R.S32.HI R5, RZ, 0x1f, R43 ;  /* 0x0000001fff057819 */ /* 0x000fe4000001142b */
[C---:B------:R-:W-:Y:S02]  /*7cc20*/  IADD3 R44, P5, R43.reuse, R20, RZ ;  /* 0x000000142b2c7210 */ /* 0x040fe40007fbe0ff */
[----:B------:R-:W-:Y:S01]  /*7cc30*/  IADD3 R42, P6, R43, R21, RZ ;  /* 0x000000152b2a7210 */ /* 0x000fe20007fde0ff */
[C---:B------:R-:W-:Y:S02]  /*7cc40*/  IMAD.X R61, R4.reuse, 0x1, R23, P3 ;  /* 0x00000001043d7824 */ /* 0x040fe400018e0617 */
[----:B------:R-:W-:-:S02]  /*7cc50*/  IMAD.X R47, R4, 0x1, R24, P4 ;  /* 0x00000001042f7824 */ /* 0x000fc400020e0618 */
        /* <DEDUP_REMOVED lines=17> */
[----:B--2---:R-:W-:Y:S02]  /*7cd70*/  IMAD.MOV.U32 R30, RZ, RZ, R31 ;  /* 0x000000ffff1e7224 */ /* 0x004fe400078e001f */
[----:B------:R-:W2:Y:S01]  /*7cd80*/  LDL.LU R31, [R1+0x210] ;  /* 0x00021000011f7983 */ /* 0x000ea20000300800 */
[----:B------:R-:W-:-:S02]  /*7cd90*/  SHF.R.S32.HI R4, RZ, 0x1f, R43 ;  /* 0x0000001fff047819 */ /* 0x000fc4000001142b */
[CC--:B------:R-:W-:Y:S02]  /*7cda0*/  IADD3 R44, P3, R43.reuse, R20.reuse, RZ ;  /* 0x000000142b2c7210 */ /* 0x0c0fe40007f7e0ff */
[-C--:B------:R-:W-:Y:S02]  /*7cdb0*/  IADD3 R60, P4, R43, R21.reuse, RZ ;  /* 0x000000152b3c7210 */ /* 0x080fe40007f9e0ff */
[----:B------:R-:W-:Y:S02]  /*7cdc0*/  SHF.R.S32.HI R5, RZ, 0x1f, R40 ;  /* 0x0000001fff057819 */ /* 0x000fe40000011428 */
[----:B------:R-:W-:Y:S01]  /*7cdd0*/  IADD3 R46, P5, R40, R20, RZ ;  /* 0x00000014282e7210 */ /* 0x000fe20007fbe0ff */
[--C-:B------:R-:W-:Y:S01]  /*7cde0*/  IMAD.X R45, R4, 0x1, R23.reuse, P3 ;  /* 0x00000001042d7824 */ /* 0x100fe200018e0617 */
[----:B------:R-:W-:Y:S01]  /*7cdf0*/  IADD3 R42, P6, R40, R21, RZ ;  /* 0x00000015282a7210 */ /* 0x000fe20007fde0ff */
[----:B------:R-:W-:Y:S02]  /*7ce00*/  IMAD.X R61, R4, 0x1, R24, P4 ;  /* 0x00000001043d7824 */ /* 0x000fe400020e0618 */
[----:B------:R-:W-:-:S02]  /*7ce10*/  IMAD.X R47, R5, 0x1, R23, P5 ;  /* 0x00000001052f7824 */ /* 0x000fc400028e0617 */
[----:B------:R-:W-:Y:S01]  /*7ce20*/  IMAD.MOV.U32 R40, RZ, RZ, R41 ;  /* 0x000000ffff287224 */ /* 0x000fe200078e0029 */
[----:B------:R0:W-:Y:S01]  /*7ce30*/  STL.64 [R1+0x948], R44 ;  /* 0x0009482c01007387 */ /* 0x0001e20000100a00 */
[----:B------:R-:W-:Y:S02]  /*7ce40*/  IMAD.MOV.U32 R41, RZ, RZ, R38 ;  /* 0x000000ffff297224 */ /* 0x000fe400078e0026 */
[----:B------:R-:W-:Y:S01]  /*7ce50*/  IMAD.MOV.U32 R38, RZ, RZ, R39 ;  /* 0x000000ffff267224 */ /* 0x000fe200078e0027 */
[----:B------:R-:W-:Y:S01]  /*7ce60*/  SHF.R.S32.HI R4, RZ, 0x1f, R40 ;  /* 0x0000001fff047819 */ /* 0x000fe20000011428 */
[----:B------:R-:W-:Y:S02]  /*7ce70*/  IMAD.X R43, R5, 0x1, R24, P6 ;  /* 0x00000001052b7824 */ /* 0x000fe400030e0618 */
[----:B------:R-:W-:Y:S01]  /*7ce80*/  IMAD.MOV.U32 R39, RZ, RZ, R36 ;  /* 0x000000ffff277224 */ /* 0x000fe200078e0024 */
[----:B------:R-:W-:Y:S01]  /*7ce90*/  SHF.R.S32.HI R5, RZ, 0x1f, R41 ;  /* 0x0000001fff057819 */ /* 0x000fe20000011429 */
[----:B------:R-:W-:Y:S01]  /*7cea0*/  IMAD.MOV.U32 R36, RZ, RZ, R37 ;  /* 0x000000ffff247224 */ /* 0x000fe200078e0025 */
[----:B0-----:R-:W3:Y:S01]  /*7ceb0*/  LDL.LU.64 R44, [R1+0x2720] ;  /* 0x00272000012c7983 */ /* 0x001ee20000300a00 */
[----:B------:R-:W-:-:S03]  /*7cec0*/  IMAD.MOV.U32 R37, RZ, RZ, R34 ;  /* 0x000000ffff257224 */ /* 0x000fc600078e0022 */
[----:B------:R0:W-:Y:S01]  /*7ced0*/  STL.64 [R1+0x940], R60 ;  /* 0x0009403c01007387 */ /* 0x0001e20000100a00 */
[----:B------:R-:W-:-:S03]  /*7cee0*/  IMAD.MOV.U32 R34, RZ, RZ, R35 ;  /* 0x000000ffff227224 */ /* 0x000fc600078e0023 */
[----:B------:R1:W-:Y:S01]  /*7cef0*/  STL.64 [R1+0x938], R46 ;  /* 0x0009382e01007387 */ /* 0x0003e20000100a00 */
[----:B------:R-:W-:Y:S02]  /*7cf00*/  IMAD.MOV.U32 R35, RZ, RZ, R32 ;  /* 0x000000ffff237224 */ /* 0x000fe400078e0020 */
[----:B------:R-:W-:Y:S01]  /*7cf10*/  IMAD.MOV.U32 R32, RZ, RZ, R33 ;  /* 0x000000ffff207224 */ /* 0x000fe200078e0021 */
[C---:B0-----:R-:W-:Y:S02]  /*7cf20*/  IADD3 R60, P3, R40.reuse, R20, RZ ;  /* 0x00000014283c7210 */ /* 0x041fe40007f7e0ff */
[-C--:B-1----:R-:W-:Y:S02]  /*7cf30*/  IADD3 R46, P4, R40, R21.reuse, RZ ;  /* 0x00000015282e7210 */ /* 0x082fe40007f9e0ff */
[----:B------:R-:W-:Y:S01]  /*7cf40*/  IADD3 R40, P6, R41, R21, RZ ;  /* 0x0000001529287210 */ /* 0x000fe20007fde0ff */
[----:B------:R0:W-:Y:S01]  /*7cf50*/  STL.64 [R1+0x930], R42 ;  /* 0x0009302a01007387 */ /* 0x0001e20000100a00 */
[----:B------:R-:W-:-:S02]  /*7cf60*/  IMAD.X R61, R4, 0x1, R23, P3 ;  /* 0x00000001043d7824 */ /* 0x000fc400018e0617 */
[----:B------:R-:W-:Y:S02]  /*7cf70*/  IMAD.MOV.U32 R33, RZ, RZ, R30 ;  /* 0x000000ffff217224 */ /* 0x000fe400078e001e */
[--C-:B------:R-:W-:Y:S01]  /*7cf80*/  IMAD.X R47, R4, 0x1, R24.reuse, P4 ;  /* 0x00000001042f7824 */ /* 0x100fe200020e0618 */
[----:B0-----:R-:W-:Y:S01]  /*7cf90*/  IADD3 R42, P5, R41, R20, RZ ;  /* 0x00000014292a7210 */ /* 0x001fe20007fbe0ff */
[----:B------:R-:W-:-:S04]  /*7cfa0*/  IMAD.X R41, R5, 0x1, R24, P6 ;  /* 0x0000000105297824 */ /* 0x000fc800030e0618 */
[----:B------:R-:W-:Y:S02]  /*7cfb0*/  IMAD.X R43, R5, 0x1, R23, P5 ;  /* 0x00000001052b7824 */ /* 0x000fe400028e0617 */
[----:B--2---:R-:W-:Y:S02]  /*7cfc0*/  IMAD.MOV.U32 R30, RZ, RZ, R31 ;  /* 0x000000ffff1e7224 */ /* 0x004fe400078e001f */
[----:B----4-:R-:W-:Y:S02]  /*7cfd0*/  IMAD.MOV.U32 R31, RZ, RZ, R57 ;  /* 0x000000ffff1f7224 */ /* 0x010fe400078e0039 */
[----:B------:R-:W2:Y:S04]  /*7cfe0*/  LDL.LU R57, [R1+0x11ec] ;  /* 0x0011ec0001397983 */ /* 0x000ea80000300800 */
        /* <DEDUP_REMOVED lines=21> */
[----:B------:R0:W-:Y:S01]  /*7d140*/  STL.64 [R1+0x918], R42 ;  /* 0x0009182a01007387 */ /* 0x0001e20000100a00 */
[----:B------:R-:W-:Y:S02]  /*7d150*/  IMAD.MOV.U32 R31, RZ, RZ, R29 ;  /* 0x000000ffff1f7224 */ /* 0x000fe400078e001d */
[----:B------:R-:W-:Y:S01]  /*7d160*/  IMAD.MOV.U32 R34, RZ, RZ, R35 ;  /* 0x000000ffff227224 */ /* 0x000fe200078e0023 */
[----:B------:R-:W-:Y:S01]  /*7d170*/  SHF.R.S32.HI R5, RZ, 0x1f, R41 ;  /* 0x0000001fff057819 */ /* 0x000fe20000011429 */
[----:B------:R-:W-:Y:S02]  /*7d180*/  IMAD.MOV.U32 R29, RZ, RZ, R55 ;  /* 0x000000ffff1d7224 */ /* 0x000fe400078e0037 */
[----:B------:R-:W-:Y:S01]  /*7d190*/  IMAD.MOV.U32 R35, RZ, RZ, R32 ;  /* 0x000000ffff237224 */ /* 0x000fe200078e0020 */
[C---:B------:R-:W-:Y:S01]  /*7d1a0*/  IADD3 R40, P6, R41.reuse, R21, RZ ;  /* 0x0000001529287210 */ /* 0x040fe20007fde0ff */
[----:B------:R-:W-:Y:S01]  /*7d1b0*/  IMAD.MOV.U32 R32, RZ, RZ, R33 ;  /* 0x000000ffff207224 */ /* 0x000fe200078e0021 */
[----:B------:R-:W4:Y:S01]  /*7d1c0*/  LDL.LU R55, [R1+0x1170] ;  /* 0x0011700001377983 */ /* 0x000f220000300800 */
[----:B------:R-:W-:Y:S01]  /*7d1d0*/  IMAD.MOV.U32 R33, RZ, RZ, R30 ;  /* 0x000000ffff217224 */ /* 0x000fe200078e001e */
[----:B0-----:R-:W-:Y:S01]  /*7d1e0*/  IADD3 R42, P5, R41, R20, RZ ;  /* 0x00000014292a7210 */ /* 0x001fe20007fbe0ff */
[----:B------:R-:W-:-:S02]  /*7d1f0*/  IMAD.MOV.U32 R30, RZ, RZ, R31 ;  /* 0x000000ffff1e7224 */ /* 0x000fc400078e001f */
[----:B------:R-:W-:Y:S02]  /*7d200*/  IMAD.MOV.U32 R31, RZ, RZ, R29 ;  /* 0x000000ffff1f7224 */ /* 0x000fe400078e001d */
[C---:B------:R-:W-:Y:S02]  /*7d210*/  IMAD.X R61, R4.reuse, 0x1, R23, P3 ;  /* 0x00000001043d7824 */ /* 0x040fe400018e0617 */
[----:B------:R-:W-:Y:S02]  /*7d220*/  IMAD.MOV.U32 R29, RZ, RZ, R26 ;  /* 0x000000ffff1d7224 */ /* 0x000fe400078e001a */
[----:B------:R-:W-:Y:S02]  /*7d230*/  IMAD.X R47, R4, 0x1, R24, P4 ;  /* 0x00000001042f7824 */ /* 0x000fe400020e0618 */
[----:B------:R-:W-:Y:S02]  /*7d240*/  IMAD.MOV.U32 R26, RZ, RZ, R27 ;  /* 0x000000ffff1a7224 */ /* 0x000fe400078e001b */
[----:B------:R-:W-:-:S02]  /*7d250*/  IMAD.X R43, R5, 0x1, R23, P5 ;  /* 0x00000001052b7824 */ /* 0x000fc400028e0617 */
[----:B------:R-:W-:Y:S02]  /*7d260*/  IMAD.MOV.U32 R27, RZ, RZ, R49 ;  /* 0x000000ffff1b7224 */ /* 0x000fe400078e0031 */
        /* <DEDUP_REMOVED lines=34> */
[----:B------:R-:W-:Y:S02]  /*7d490*/  IMAD.MOV.U32 R33, RZ, RZ, R30 ;  /* 0x000000ffff217224 */ /* 0x000fe400078e001e */
[----:B------:R-:W-:Y:S02]  /*7d4a0*/  IMAD.MOV.U32 R30, RZ, RZ, R31 ;  /* 0x000000ffff1e7224 */ /* 0x000fe400078e001f */
[----:B------:R-:W-:Y:S02]  /*7d4b0*/  IMAD.MOV.U32 R31, RZ, RZ, R29 ;  /* 0x000000ffff1f7224 */ /* 0x000fe400078e001d */
[----:B------:R-:W-:-:S02]  /*7d4c0*/  IMAD.X R61, R4, 0x1, R23, P3 ;  /* 0x00000001043d7824 */ /* 0x000fc400018e0617 */
[----:B------:R-:W-:Y:S02]  /*7d4d0*/  IMAD.MOV.U32 R29, RZ, RZ, R26 ;  /* 0x000000ffff1d7224 */ /* 0x000fe400078e001a */
[----:B------:R-:W-:Y:S02]  /*7d4e0*/  IMAD.X R47, R4, 0x1, R24, P4 ;  /* 0x00000001042f7824 */ /* 0x000fe400020e0618 */
[----:B------:R-:W-:Y:S02]  /*7d4f0*/  IMAD.MOV.U32 R7, RZ, RZ, R53 ;  /* 0x000000ffff077224 */ /* 0x000fe400078e0035 */
[----:B------:R-:W-:Y:S01]  /*7d500*/  IMAD.MOV.U32 R26, RZ, RZ, R27 ;  /* 0x000000ffff1a7224 */ /* 0x000fe200078e001b */
[----:B------:R-:W4:Y:S01]  /*7d510*/  LDL.LU R53, [R1+0x2714] ;  /* 0x0027140001357983 */ /* 0x000f220000300800 */
[----:B------:R-:W-:Y:S02]  /*7d520*/  IMAD.X R43, R5, 0x1, R23, P5 ;  /* 0x00000001052b7824 */ /* 0x000fe400028e0617 */
[----:B---3--:R-:W-:-:S02]  /*7d530*/  IMAD.MOV.U32 R27, RZ, RZ, R0 ;  /* 0x000000ffff1b7224 */ /* 0x008fc400078e0000 */
[----:B------:R-:W-:Y:S01]  /*7d540*/  IMAD.X R41, R5, 0x1, R24, P6 ;  /* 0x0000000105297824 */ /* 0x000fe200030e0618 */
[----:B------:R-:W3:Y:S04]  /*7d550*/  LDL.LU R0, [R1+0x2710] ;  /* 0x0027100001007983 */ /* 0x000ee80000300800 */
        /* <DEDUP_REMOVED lines=32> */
[----:B------:R-:W4:Y:S01]  /*7d760*/  LDL.LU R51, [R1+0x270c] ;  /* 0x00270c0001337983 */ /* 0x000f220000300800 */
        /* <DEDUP_REMOVED lines=8> */
[C---:B------:R-:W-:Y:S01]  /*7d7f0*/  IMAD.X R61, R4.reuse, 0x1, R23, P3 ;  /* 0x00000001043d7824 */ /* 0x040fe200018e0617 */
[----:B------:R-:W-:Y:S01]  /*7d800*/  SHF.R.S32.HI R5, RZ, 0x1f, R41 ;  /* 0x0000001fff057819 */ /* 0x000fe20000011429 */
[----:B------:R-:W-:Y:S01]  /*7d810*/  IMAD.X R47, R4, 0x1, R24, P4 ;  /* 0x00000001042f7824 */ /* 0x000fe200020e0618 */
[CC--:B------:R-:W-:Y:S02]  /*7d820*/  IADD3 R42, P5, R41.reuse, R20.reuse, RZ ;  /* 0x00000014292a7210 */ /* 0x0c0fe40007fbe0ff */
[----:B------:R-:W-:Y:S01]  /*7d830*/  IADD3 R40, P6, R41, R21, RZ ;  /* 0x0000001529287210 */ /* 0x000fe20007fde0ff */
[----:B------:R0:W-:Y:S01]  /*7d840*/  STL.64 [R1+0x8c8], R60 ;  /* 0x0008c83c01007387 */ /* 0x0001e20000100a00 */
[----:B------:R-:W-:Y:S01]  /*7d850*/  SHF.R.S32.HI R4, RZ, 0x1f, R38 ;  /* 0x0000001fff047819 */ /* 0x000fe20000011426 */
[C---:B------:R-:W-:Y:S02]  /*7d860*/  IMAD.X R43, R5.reuse, 0x1, R23, P5 ;  /* 0x00000001052b7824 */ /* 0x040fe400028e0617 */
[----:B------:R1:W-:Y:S01]  /*7d870*/  STL.64 [R1+0x8c0], R46 ;  /* 0x0008c02e01007387 */ /* 0x0003e20000100a00 */
[----:B------:R-:W-:Y:S01]  /*7d880*/  IMAD.X R41, R5, 0x1, R24, P6 ;  /* 0x0000000105297824 */ /* 0x000fe200030e0618 */
[----:B0-----:R-:W-:-:S02]  /*7d890*/  IADD3 R60, P3, R38, R20, RZ ;  /* 0x00000014263c7210 */ /* 0x001fc40007f7e0ff */
[----:B-1----:R-:W-:Y:S01]  /*7d8a0*/  IADD3 R46, P4, R38, R21, RZ ;  /* 0x00000015262e7210 */ /* 0x002fe20007f9e0ff */
[----:B------:R-:W-:Y:S02]  /*7d8b0*/  IMAD.MOV.U32 R38, RZ, RZ, R39 ;  /* 0x000000ffff267224 */ /* 0x000fe400078e0027 */
[----:B------:R-:W-:Y:S02]  /*7d8c0*/  IMAD.MOV.U32 R39, RZ, RZ, R36 ;  /* 0x000000ffff277224 */ /* 0x000fe400078e0024 */
[----:B------:R-:W-:Y:S01]  /*7d8d0*/  IMAD.MOV.U32 R36, RZ, RZ, R37 ;  /* 0x000000ffff247224 */ /* 0x000fe200078e0025 */
[----:B------:R0:W-:Y:S01]  /*7d8e0*/  STL.64 [R1+0x8b8], R42 ;  /* 0x0008b82a01007387 */ /* 0x0001e20000100a00 */
[----:B------:R-:W-:Y:S02]  /*7d8f0*/  IMAD.MOV.U32 R37, RZ, RZ, R34 ;  /* 0x000000ffff257224 */ /* 0x000fe400078e0022 */
[----:B------:R-:W-:Y:S01]  /*7d900*/  IMAD.MOV.U32 R34, RZ, RZ, R35 ;  /* 0x000000ffff227224 */ /* 0x000fe200078e0023 */
[----:B------:R1:W-:Y:S01]  /*7d910*/  STL.64 [R1+0x8b0], R40 ;  /* 0x0008b02801007387 */ /* 0x0003e20000100a00 */
[----:B------:R-:W-:Y:S01]  /*7d920*/  IMAD.MOV.U32 R35, RZ, RZ, R32 ;  /* 0x000000ffff237224 */ /* 0x000fe200078e0020 */
[----:B------:R-:W-:Y:S01]  /*7d930*/  SHF.R.S32.HI R5, RZ, 0x1f, R38 ;  /* 0x0000001fff057819 */ /* 0x000fe20000011426 */
[----:B------:R-:W-:-:S02]  /*7d940*/  IMAD.MOV.U32 R32, RZ, RZ, R33 ;  /* 0x000000ffff207224 */ /* 0x000fc400078e0021 */
[----:B------:R-:W-:Y:S01]  /*7d950*/  IMAD.MOV.U32 R33, RZ, RZ, R30 ;  /* 0x000000ffff217224 */ /* 0x000fe200078e001e */
[C---:B0-----:R-:W-:Y:S01]  /*7d960*/  IADD3 R42, P5, R38.reuse, R20, RZ ;  /* 0x00000014262a7210 */ /* 0x041fe20007fbe0ff */
[----:B------:R-:W-:Y:S01]  /*7d970*/  IMAD.MOV.U32 R30, RZ, RZ, R29 ;  /* 0x000000ffff1e7224 */ /* 0x000fe200078e001d */
[----:B-1----:R-:W-:Y:S01]  /*7d980*/  IADD3 R40, P6, R38, R21, RZ ;  /* 0x0000001526287210 */ /* 0x002fe20007fde0ff */
[----:B------:R-:W-:Y:S02]  /*7d990*/  IMAD.MOV.U32 R38, RZ, RZ, R39 ;  /* 0x000000ffff267224 */ /* 0x000fe400078e0027 */
[----:B------:R-:W-:Y:S02]  /*7d9a0*/  IMAD.MOV.U32 R39, RZ, RZ, R36 ;  /* 0x000000ffff277224 */ /* 0x000fe400078e0024 */
[----:B------:R-:W-:Y:S02]  /*7d9b0*/  IMAD.MOV.U32 R29, RZ, RZ, R26 ;  /* 0x000000ffff1d7224 */ /* 0x000fe400078e001a */
[----:B------:R-:W-:-:S02]  /*7d9c0*/  IMAD.MOV.U32 R36, RZ, RZ, R37 ;  /* 0x000000ffff247224 */ /* 0x000fc400078e0025 */
[----:B------:R-:W-:Y:S02]  /*7d9d0*/  IMAD.MOV.U32 R26, RZ, RZ, R27 ;  /* 0x000000ffff1a7224 */ /* 0x000fe400078e001b */
[C---:B------:R-:W-:Y:S02]  /*7d9e0*/  IMAD.X R61, R4.reuse, 0x1, R23, P3 ;  /* 0x00000001043d7824 */ /* 0x040fe400018e0617 */
[----:B------:R-:W-:Y:S02]  /*7d9f0*/  IMAD.MOV.U32 R37, RZ, RZ, R34 ;  /* 0x000000ffff257224 */ /* 0x000fe400078e0022 */
[----:B------:R-:W-:Y:S02]  /*7da00*/  IMAD.MOV.U32 R27, RZ, RZ, R18 ;  /* 0x000000ffff1b7224 */ /* 0x000fe400078e0012 */
[----:B------:R-:W-:Y:S02]  /*7da10*/  IMAD.X R47, R4, 0x1, R24, P4 ;  /* 0x00000001042f7824 */ /* 0x000fe400020e0618 */
[----:B------:R-:W-:-:S02]  /*7da20*/  IMAD.MOV.U32 R34, RZ, RZ, R35 ;  /* 0x000000ffff227224 */ /* 0x000fc400078e0023 */
[----:B------:R-:W-:Y:S02]  /*7da30*/  IMAD.MOV.U32 R18, RZ, RZ, R17 ;  /* 0x000000ffff127224 */ /* 0x000fe400078e0011 */
[C---:B------:R-:W-:Y:S02]  /*7da40*/  IMAD.X R43, R5.reuse, 0x1, R23, P5 ;  /* 0x00000001052b7824 */ /* 0x040fe400028e0617 */
[----:B------:R-:W-:Y:S02]  /*7da50*/  IMAD.MOV.U32 R35, RZ, RZ, R32 ;  /* 0x000000ffff237224 */ /* 0x000fe400078e0020 */
[----:B------:R-:W-:Y:S02]  /*7da60*/  IMAD.X R41, R5, 0x1, R24, P6 ;  /* 0x0000000105297824 */ /* 0x000fe400030e0618 */
[----:B------:R-:W-:Y:S02]  /*7da70*/  IMAD.MOV.U32 R32, RZ, RZ, R33 ;  /* 0x000000ffff207224 */ /* 0x000fe400078e0021 */
[----:B------:R-:W-:-:S02]  /*7da80*/  IMAD.MOV.U32 R33, RZ, RZ, R30 ;  /* 0x000000ffff217224 */ /* 0x000fc400078e001e */
[----:B------:R-:W-:Y:S02]  /*7da90*/  IMAD.MOV.U32 R30, RZ, RZ, R29 ;  /* 0x000000ffff1e7224 */ /* 0x000fe400078e001d */
[----:B------:R-:W-:Y:S02]  /*7daa0*/  IMAD.MOV.U32 R29, RZ, RZ, R26 ;  /* 0x000000ffff1d7224 */ /* 0x000fe400078e001a */
[----:B------:R-:W-:Y:S02]  /*7dab0*/  IMAD.MOV.U32 R26, RZ, RZ, R27 ;  /* 0x000000ffff1a7224 */ /* 0x000fe400078e001b */
[----:B------:R-:W-:Y:S02]  /*7dac0*/  IMAD.MOV.U32 R27, RZ, RZ, R18 ;  /* 0x000000ffff1b7224 */ /* 0x000fe400078e0012 */
[----:B--2---:R-:W-:Y:S02]  /*7dad0*/  IMAD.MOV.U32 R17, RZ, RZ, R3 ;  /* 0x000000ffff117224 */ /* 0x004fe400078e0003 */
[----:B------:R-:W2:Y:S04]  /*7dae0*/  LDL.LU R3, [R1+0x1178] ;  /* 0x0011780001037983 */ /* 0x000ea80000300800 */
[----:B------:R0:W-:Y:S04]  /*7daf0*/  STL.64 [R1+0x8a8], R60 ;  /* 0x0008a83c01007387 */ /* 0x0001e80000100a00 */
[----:B------:R-:W-:Y:S04]  /*7db00*/  STL.64 [R1+0x8a0], R46 ;  /* 0x0008a02e01007387 */ /* 0x000fe80000100a00 */
[----:B------:R1:W-:Y:S04]  /*7db10*/  STL.64 [R1+0x898], R42 ;  /* 0x0008982a01007387 */ /* 0x0003e80000100a00 */
[----:B------:R3:W-:Y:S04]  /*7db20*/  STL.64 [R1+0x890], R40 ;  /* 0x0008902801007387 */ /* 0x0007e80000100a00 */
[----:B------:R-:W4:Y:S01]  /*7db30*/  LDL.LU R18, [R1+0x1228] ;  /* 0x0012280001127983 */ /* 0x000f220000300800 */
[----:B------:R-:W-:-:S02]  /*7db40*/  SHF.R.S32.HI R4, RZ, 0x1f, R38 ;  /* 0x0000001fff047819 */ /* 0x000fc40000011426 */
[C---:B0-----:R-:W-:Y:S02]  /*7db50*/  IADD3 R60, P4, R38.reuse, R21, RZ ;  /* 0x00000015263c7210 */ /* 0x041fe40007f9e0ff */
[----:B-1----:R-:W-:Y:S01]  /*7db60*/  IADD3 R42, P3, R38, R20, RZ ;  /* 0x00000014262a7210 */ /* 0x002fe20007f7e0ff */
        /* <DEDUP_REMOVED lines=9> */
[----:B----4-:R-:W-:Y:S02]  /*7dc00*/  IMAD.MOV.U32 R27, RZ, RZ, R18 ;  /* 0x000000ffff1b7224 */ /* 0x010fe400078e0012 */
[----:B------:R-:W-:-:S02]  /*7dc10*/  IMAD.MOV.U32 R18, RZ, RZ, R14 ;  /* 0x000000ffff127224 */ /* 0x000fc400078e000e */
[----:B------:R-:W-:Y:S02]  /*7dc20*/  IMAD.MOV.U32 R14, RZ, RZ, R15 ;  /* 0x000000ffff0e7224 */ /* 0x000fe400078e000f */
[----:B------:R-:W4:Y:S01]  /*7dc30*/  LDL.LU R15, [R1+0x12b4] ;  /* 0x0012b400010f7983 */ /* 0x000f220000300800 */
[----:B------:R-:W-:Y:S02]  /*7dc40*/  SHF.R.S32.HI R5, RZ, 0x1f, R38 ;  /* 0x0000001fff057819 */ /* 0x000fe40000011426 */
[----:B------:R-:W-:Y:S01]  /*7dc50*/  IADD3 R46, P5, R38, R20, RZ ;  /* 0x00000014262e7210 */ /* 0x000fe20007fbe0ff */
[--C-:B------:R-:W-:Y:S01]  /*7dc60*/  IMAD.X R43, R4, 0x1, R23.reuse, P3 ;  /* 0x00000001042b7824 */ /* 0x100fe200018e0617 */
[----:B---3--:R-:W-:Y:S01]  /*7dc70*/  IADD3 R40, P6, R38, R21, RZ ;  /* 0x0000001526287210 */ /* 0x008fe20007fde0ff */
[--C-:B------:R-:W-:Y:S02]  /*7dc80*/  IMAD.X R61, R4, 0x1, R24.reuse, P4 ;  /* 0x00000001043d7824 */ /* 0x100fe400020e0618 */
[C---:B------:R-:W-:Y:S01]  /*7dc90*/  IMAD.X R47, R5.reuse, 0x1, R23, P5 ;  /* 0x00000001052f7824 */ /* 0x040fe200028e0617 */
[----:B------:R0:W-:Y:S01]  /*7dca0*/  STL.64 [R1+0x888], R42 ;  /* 0x0008882a01007387 */ /* 0x0001e20000100a00 */
[----:B------:R-:W-:-:S02]  /*7dcb0*/  IMAD.X R41, R5, 0x1, R24, P6 ;  /* 0x0000000105297824 */ /* 0x000fc400030e0618 */
[----:B------:R-:W-:Y:S02]  /*7dcc0*/  IMAD.MOV.U32 R38, RZ, RZ, R39 ;  /* 0x000000ffff267224 */ /* 0x000fe400078e0027 */
[----:B------:R-:W-:Y:S02]  /*7dcd0*/  IMAD.MOV.U32 R39, RZ, RZ, R36 ;  /* 0x000000ffff277224 */ /* 0x000fe400078e0024 */
[----:B------:R-:W-:Y:S01]  /*7dce0*/  IMAD.MOV.U32 R36, RZ, RZ, R37 ;  /* 0x000000ffff247224 */ /* 0x000fe200078e0025 */
[----:B------:R-:W-:Y:S01]  /*7dcf0*/  SHF.R.S32.HI R4, RZ, 0x1f, R38 ;  /* 0x0000001fff047819 */ /* 0x000fe20000011426 */
[----:B0-----:R-:W3:Y:S01]  /*7dd00*/  LDL.LU.64 R42, [R1+0x2700] ;  /* 0x00270000012a7983 */ /* 0x001ee20000300a00 */
[----:B------:R-:W-:-:S03]  /*7dd10*/  IMAD.MOV.U32 R37, RZ, RZ, R34 ;  /* 0x000000ffff257224 */ /* 0x000fc600078e0022 */
[----:B------:R0:W-:Y:S01]  /*7dd20*/  STL.64 [R1+0x880], R60 ;  /* 0x0008803c01007387 */ /* 0x0001e20000100a00 */
[----:B------:R-:W-:-:S03]  /*7dd30*/  IMAD.MOV.U32 R34, RZ, RZ, R33 ;  /* 0x000000ffff227224 */ /* 0x000fc600078e0021 */
[----:B------:R1:W-:Y:S01]  /*7dd40*/  STL.64 [R1+0x878], R46 ;  /* 0x0008782e01007387 */ /* 0x0003e20000100a00 */
[----:B------:R-:W-:-:S03]  /*7dd50*/  IMAD.MOV.U32 R33, RZ, RZ, R30 ;  /* 0x000000ffff217224 */ /* 0x000fc600078e001e */
[----:B------:R2:W-:Y:S01]  /*7dd60*/  STL.64 [R1+0x870], R40 ;  /* 0x0008702801007387 */ /* 0x0005e20000100a00 */
[----:B------:R-:W-:Y:S01]  /*7dd70*/  IMAD.MOV.U32 R30, RZ, RZ, R26 ;  /* 0x000000ffff1e7224 */ /* 0x000fe200078e001a */
[----:B------:R-:W-:Y:S02]  /*7dd80*/  SHF.R.S32.HI R5, RZ, 0x1f, R39 ;  /* 0x0000001fff057819 */ /* 0x000fe40000011427 */
[CC--:B0-----:R-:W-:Y:S01]  /*7dd90*/  IADD3 R60, P4, R38.reuse, R21.reuse, RZ ;  /* 0x00000015263c7210 */ /* 0x0c1fe20007f9e0ff */
[----:B------:R-:W-:Y:S01]  /*7dda0*/  IMAD.MOV.U32 R26, RZ, RZ, R18 ;  /* 0x000000ffff1a7224 */ /* 0x000fe200078e0012 */
[CC--:B-1----:R-:W-:Y:S02]  /*7ddb0*/  IADD3 R46, P5, R39.reuse, R20.reuse, RZ ;  /* 0x00000014272e7210 */ /* 0x0c2fe40007fbe0ff */
[----:B--2---:R-:W-:Y:S01]  /*7ddc0*/  IADD3 R40, P3, R38, R20, RZ ;  /* 0x0000001426287210 */ /* 0x004fe20007f7e0ff */
[----:B------:R-:W-:Y:S01]  /*7ddd0*/  IMAD.MOV.U32 R18, RZ, RZ, R14 ;  /* 0x000000ffff127224 */ /* 0x000fe200078e000e */
[----:B------:R-:W-:Y:S01]  /*7dde0*/  IADD3 R38, P6, R39, R21, RZ ;  /* 0x0000001527267210 */ /* 0x000fe20007fde0ff */
[----:B------:R-:W-:-:S02]  /*7ddf0*/  IMAD.X R61, R4, 0x1, R24, P4 ;  /* 0x00000001043d7824 */ /* 0x000fc400020e0618 */
[--C-:B------:R-:W-:Y:S02]  /*7de00*/  IMAD.X R41, R4, 0x1, R23.reuse, P3 ;  /* 0x0000000104297824 */ /* 0x100fe400018e0617 */
[C---:B------:R-:W-:Y:S02]  /*7de10*/  IMAD.X R47, R5.reuse, 0x1, R23, P5 ;  /* 0x00000001052f7824 */ /* 0x040fe400028e0617 */
[----:B------:R-:W-:Y:S01]  /*7de20*/  IMAD.X R39, R5, 0x1, R24, P6 ;  /* 0x0000000105277824 */ /* 0x000fe200030e0618 */
[----:B------:R-:W-:Y:S02]  /*7de30*/  SHF.R.S32.HI R4, RZ, 0x1f, R36 ;  /* 0x0000001fff047819 */ /* 0x000fe40000011424 */
[----:B------:R-:W-:Y:S01]  /*7de40*/  SHF.R.S32.HI R5, RZ, 0x1f, R37 ;  /* 0x0000001fff057819 */ /* 0x000fe20000011425 */
[----:B----4-:R-:W-:Y:S02]  /*7de50*/  IMAD.MOV.U32 R14, RZ, RZ, R15 ;  /* 0x000000ffff0e7224 */ /* 0x010fe400078e000f */
[----:B------:R-:W-:-:S02]  /*7de60*/  IMAD.MOV.U32 R15, RZ, RZ, R12 ;  /* 0x000000ffff0f7224 */ /* 0x000fc400078e000c */
[----:B------:R-:W-:Y:S02]  /*7de70*/  IMAD.MOV.U32 R12, RZ, RZ, R0 ;  /* 0x000000ffff0c7224 */ /* 0x000fe400078e0000 */
[----:B------:R-:W2:Y:S04]  /*7de80*/  LDL.LU R0, [R1+0x26f8] ;  /* 0x0026f80001007983 */ /* 0x000ea80000300800 */
[----:B------:R0:W-:Y:S04]  /*7de90*/  STL.64 [R1+0x868], R40 ;  /* 0x0008682801007387 */ /* 0x0001e80000100a00 */
[----:B0-----:R-:W4:Y:S04]  /*7dea0*/  LDL.LU.64 R40, [R1+0x26f0] ;  /* 0x0026f00001287983 */ /* 0x001f280000300a00 */
[----:B------:R0:W-:Y:S04]  /*7deb0*/  STL.64 [R1+0x860], R60 ;  /* 0x0008603c01007387 */ /* 0x0001e80000100a00 */
[----:B------:R1:W-:Y:S04]  /*7dec0*/  STL.64 [R1+0x858], R46 ;  /* 0x0008582e01007387 */ /* 0x0003e80000100a00 */
[----:B------:R3:W-:Y:S01]  /*7ded0*/  STL.64 [R1+0x850], R38 ;  /* 0x0008502601007387 */ /* 0x0007e20000100a00 */
[----:B0-----:R-:W-:-:S02]  /*7dee0*/  IADD3 R60, P4, R36, R21, RZ ;  /* 0x00000015243c7210 */ /* 0x001fc40007f9e0ff */
[CC--:B-1----:R-:W-:Y:S02]  /*7def0*/  IADD3 R46, P5, R37.reuse, R20.reuse, RZ ;  /* 0x00000014252e7210 */ /* 0x0c2fe40007fbe0ff */
[----:B---3--:R-:W-:Y:S02]  /*7df00*/  IADD3 R38, P3, R36, R20, RZ ;  /* 0x0000001424267210 */ /* 0x008fe40007f7e0ff */
[----:B------:R-:W-:Y:S01]  /*7df10*/  IADD3 R36, P6, R37, R21, RZ ;  /* 0x0000001525247210 */ /* 0x000fe20007fde0ff */
[C-C-:B------:R-:W-:Y:S02]  /*7df20*/  IMAD.X R61, R4.reuse, 0x1, R24.reuse, P4 ;  /* 0x00000001043d7824 */ /* 0x140fe400020e0618 */
[--C-:B------:R-:W-:Y:S02]  /*7df30*/  IMAD.X R39, R4, 0x1, R23.reuse, P3 ;  /* 0x0000000104277824 */ /* 0x100fe400018e0617 */
[C---:B------:R-:W-:Y:S02]  /*7df40*/  IMAD.X R47, R5.reuse, 0x1, R23, P5 ;  /* 0x00000001052f7824 */ /* 0x040fe400028e0617 */
[----:B------:R-:W-:Y:S01]  /*7df50*/  IMAD.X R37, R5, 0x1, R24, P6 ;  /* 0x0000000105257824 */ /* 0x000fe200030e0618 */
[----:B------:R0:W-:Y:S01]  /*7df60*/  STL.64 [R1+0x848], R38 ;  /* 0x0008482601007387 */ /* 0x0001e20000100a00 */
[----:B------:R-:W-:-:S02]  /*7df70*/  SHF.R.S32.HI R4, RZ, 0x1f, R34 ;  /* 0x0000001fff047819 */ /* 0x000fc40000011422 */
[----:B------:R-:W-:Y:S01]  /*7df80*/  SHF.R.S32.HI R5, RZ, 0x1f, R35 ;  /* 0x0000001fff057819 */ /* 0x000fe20000011423 */
[----:B0-----:R-:W3:Y:S04]  /*7df90*/  LDL.LU.64 R38, [R1+0x26e8] ;  /* 0x0026e80001267983 */ /* 0x001ee80000300a00 */
[----:B------:R0:W-:Y:S04]  /*7dfa0*/  STL.64 [R1+0x840], R60 ;  /* 0x0008403c01007387 */ /* 0x0001e80000100a00 */
[----:B------:R1:W-:Y:S04]  /*7dfb0*/  STL.64 [R1+0x838], R46 ;  /* 0x0008382e01007387 */ /* 0x0003e80000100a00 */
[----:B------:R1:W-:Y:S01]  /*7dfc0*/  STL.64 [R1+0x830], R36 ;  /* 0x0008302401007387 */ /* 0x0003e20000100a00 */
[----:B0-----:R-:W-:-:S02]  /*7dfd0*/  IADD3 R60, P3, R34, R20, RZ ;  /* 0x00000014223c7210 */ /* 0x001fc40007f7e0ff */
[----:B-1----:R-:W-:-:S03]  /*7dfe0*/  IADD3 R46, P4, R34, R21, RZ ;  /* 0x00000015222e7210 */ /* 0x002fc60007f9e0ff */
[C-C-:B------:R-:W-:Y:S01]  /*7dff0*/  IMAD.X R61, R4.reuse, 0x1, R23.reuse, P3 ;  /* 0x00000001043d7824 */ /* 0x140fe200018e0617 */
[C---:B------:R-:W-:Y:S02]  /*7e000*/  IADD3 R34, P6, R35.reuse, R21, RZ ;  /* 0x0000001523227210 */ /* 0x040fe40007fde0ff */
[----:B------:R-:W-:Y:S01]  /*7e010*/  IADD3 R36, P5, R35, R20, RZ ;  /* 0x0000001423247210 */ /* 0x000fe20007fbe0ff */
[--C-:B------:R-:W-:Y:S01]  /*7e020*/  IMAD.X R47, R4, 0x1, R24.reuse, P4 ;  /* 0x00000001042f7824 */ /* 0x100fe200020e0618 */
[----:B------:R0:W-:Y:S01]  /*7e030*/  STL.64 [R1+0x828], R60 ;  /* 0x0008283c01007387 */ /* 0x0001e20000100a00 */
[C---:B------:R-:W-:Y:S02]  /*7e040*/  IMAD.X R35, R5.reuse, 0x1, R24, P6 ;  /* 0x0000000105237824 */ /* 0x040fe400030e0618 */
[----:B------:R-:W-:Y:S01]  /*7e050*/  IMAD.X R37, R5, 0x1, R23, P5 ;  /* 0x0000000105257824 */ /* 0x000fe200028e0617 */
[----:B------:R-:W-:Y:S01]  /*7e060*/  STL.64 [R1+0x820], R46 ;  /* 0x0008202e01007387 */ /* 0x000fe20000100a00 */
[----:B------:R-:W-:-:S03]  /*7e070*/  SHF.R.S32.HI R4, RZ, 0x1f, R32 ;  /* 0x0000001fff047819 */ /* 0x000fc60000011420 */
[----:B------:R1:W-:Y:S01]  /*7e080*/  STL.64 [R1+0x818], R36 ;  /* 0x0008182401007387 */ /* 0x0003e20000100a00 */
[----:B------:R-:W-:-:S03]  /*7e090*/  SHF.R.S32.HI R5, RZ, 0x1f, R30 ;  /* 0x0000001fff057819 */ /* 0x000fc6000001141e */
[----:B------:R1:W-:Y:S01]  /*7e0a0*/  STL.64 [R1+0x810], R34 ;  /* 0x0008102201007387 */ /* 0x0003e20000100a00 */
[-C--:B0-----:R-:W-:Y:S02]  /*7e0b0*/  IADD3 R60, P5, R30, R20.reuse, RZ ;  /* 0x000000141e3c7210 */ /* 0x081fe40007fbe0ff */
[C---:B-1----:R-:W-:Y:S02]  /*7e0c0*/  IADD3 R36, P3, R32.reuse, R20, RZ ;  /* 0x0000001420247210 */ /* 0x042fe40007f7e0ff */
[----:B------:R-:W-:-:S03]  /*7e0d0*/  IADD3 R34, P4, R32, R21, RZ ;  /* 0x0000001520227210 */ /* 0x000fc60007f9e0ff */
[----:B------:R-:W-:Y:S01]  /*7e0e0*/  IMAD.X R37, R4, 0x1, R23, P3 ;  /* 0x0000000104257824 */ /* 0x000fe200018e0617 */
[-C--:B------:R-:W-:Y:S01]  /*7e0f0*/  IADD3 R32, P6, R30, R21.reuse, RZ ;  /* 0x000000151e207210 */ /* 0x080fe20007fde0ff */
[----:B------:R-:W-:Y:S02]  /*7e100*/  IMAD.MOV.U32 R47, RZ, RZ, R33 ;  /* 0x000000ffff2f7224 */ /* 0x000fe400078e0021 */
[--C-:B------:R-:W-:Y:S01]  /*7e110*/  IMAD.X R35, R4, 0x1, R24.reuse, P4 ;  /* 0x0000000104237824 */ /* 0x100fe200020e0618 */
[----:B------:R0:W-:Y:S01]  /*7e120*/  STL.64 [R1+0x808], R36 ;  /* 0x0008082401007387 */ /* 0x0001e20000100a00 */
[C---:B------:R-:W-:Y:S02]  /*7e130*/  IMAD.X R61, R5.reuse, 0x1, R23, P5 ;  /* 0x00000001053d7824 */ /* 0x040fe400028e0617 */
[----:B------:R-:W-:Y:S01]  /*7e140*/  IMAD.X R33, R5, 0x1, R24, P6 ;  /* 0x0000000105217824 */ /* 0x000fe200030e0618 */
[----:B------:R-:W-:Y:S01]  /*7e150*/  SHF.R.S32.HI R4, RZ, 0x1f, R31 ;  /* 0x0000001fff047819 */ /* 0x000fe2000001141f */
[----:B0-----:R-:W2:Y:S04]  /*7e160*/  LDL.LU.64 R36, [R1+0x26e0] ;  /* 0x0026e00001247983 */ /* 0x001ea80000300a00 */
[----:B------:R0:W-:Y:S01]  /*7e170*/  STL.64 [R1+0x800], R34 ;  /* 0x0008002201007387 */ /* 0x0001e20000100a00 */
[----:B------:R-:W-:-:S02]  /*7e180*/  IADD3 R30, P4, R31, R21, RZ ;  /* 0x000000151f1e7210 */ /* 0x000fc40007f9e0ff */
[----:B------:R-:W-:Y:S01]  /*7e190*/  SHF.R.S32.HI R5, RZ, 0x1f, R47 ;  /* 0x0000001fff057819 */ /* 0x000fe2000001142f */
[----:B0-----:R-:W4:Y:S04]  /*7e1a0*/  LDL.LU.64 R34, [R1+0x26d8] ;  /* 0x0026d80001227983 */ /* 0x001f280000300a00 */
[----:B------:R-:W-:Y:S04]  /*7e1b0*/  STL.64 [R1+0x7f8], R60 ;  /* 0x0007f83c01007387 */ /* 0x000fe80000100a00 */
[----:B------:R0:W-:Y:S01]  /*7e1c0*/  STL.64 [R1+0x7f0], R32 ;  /* 0x0007f02001007387 */ /* 0x0001e20000100a00 */
[----:B------:R-:W-:-:S02]  /*7e1d0*/  IADD3 R46, P6, R47, R21, RZ ;  /* 0x000000152f2e7210 */ /* 0x000fc40007fde0ff */
[-C--:B0-----:R-:W-:Y:S02]  /*7e1e0*/  IADD3 R32, P3, R31, R20.reuse, RZ ;  /* 0x000000141f207210 */ /* 0x081fe40007f7e0ff */
[----:B------:R-:W-:Y:S01]  /*7e1f0*/  IADD3 R60, P5, R47, R20, RZ ;  /* 0x000000142f3c7210 */ /* 0x000fe20007fbe0ff */
[C---:B------:R-:W-:Y:S02]  /*7e200*/  IMAD.X R31, R4.reuse, 0x1, R24, P4 ;  /* 0x00000001041f7824 */ /* 0x040fe400020e0618 */
[--C-:B------:R-:W-:Y:S02]  /*7e210*/  IMAD.X R33, R4, 0x1, R23.reuse, P3 ;  /* 0x0000000104217824 */ /* 0x100fe400018e0617 */
[----:B------:R-:W-:-:S03]  /*7e220*/  IMAD.X R61, R5, 0x1, R23, P5 ;  /* 0x00000001053d7824 */ /* 0x000fc600028e0617 */
[----:B------:R0:W-:Y:S01]  /*7e230*/  STL.64 [R1+0x7e8], R32 ;  /* 0x0007e82001007387 */ /* 0x0001e20000100a00 */
[----:B------:R-:W-:Y:S01]  /*7e240*/  SHF.R.S32.HI R4, RZ, 0x1f, R6 ;  /* 0x0000001fff047819 */ /* 0x000fe20000011406 */
[----:B------:R-:W-:Y:S01]  /*7e250*/  IMAD.X R47, R5, 0x1, R24, P6 ;  /* 0x00000001052f7824 */ /* 0x000fe200030e0618 */
[----:B------:R-:W-:Y:S01]  /*7e260*/  SHF.R.S32.HI R5, RZ, 0x1f, R7 ;  /* 0x0000001fff057819 */ /* 0x000fe20000011407 */
[----:B0-----:R-:W3:Y:S04]  /*7e270*/  LDL.LU.64 R32, [R1+0x26d0] ;  /* 0x0026d00001207983 */ /* 0x001ee80000300a00 */
[----:B------:R0:W-:Y:S04]  /*7e280*/  STL.64 [R1+0x7e0], R30 ;  /* 0x0007e01e01007387 */ /* 0x0001e80000100a00 */
[----:B------:R1:W-:Y:S01]  /*7e290*/  STL.64 [R1+0x7d8], R60 ;  /* 0x0007d83c01007387 */ /* 0x0003e20000100a00 */
[----:B0-----:R-:W-:Y:S01]  /*7e2a0*/  IMAD.MOV.U32 R30, RZ, RZ, R10 ;  /* 0x000000ffff1e7224 */ /* 0x001fe200078e000a */
[C---:B------:R-:W-:Y:S01]  /*7e2b0*/  IADD3 R10, P3, R6.reuse, R20, RZ ;  /* 0x00000014060a7210 */ /* 0x040fe20007f7e0ff */
[----:B------:R-:W-:Y:S01]  /*7e2c0*/  IMAD.MOV.U32 R31, RZ, RZ, R11 ;  /* 0x000000ffff1f7224 */ /* 0x000fe200078e000b */
[----:B-1----:R-:W-:-:S02]  /*7e2d0*/  IADD3 R60, P4, R6, R21, RZ ;  /* 0x00000015063c7210 */ /* 0x002fc40007f9e0ff */
[----:B------:R-:W-:Y:S01]  /*7e2e0*/  IADD3 R6, P6, R7, R21, RZ ;  /* 0x0000001507067210 */ /* 0x000fe20007fde0ff */
[C---:B------:R-:W-:Y:S01]  /*7e2f0*/  IMAD.X R11, R4.reuse, 0x1, R23, P3 ;  /* 0x00000001040b7824 */ /* 0x040fe200018e0617 */
[----:B------:R0:W-:Y:S01]  /*7e300*/  STL.64 [R1+0x7d0], R46 ;  /* 0x0007d02e01007387 */ /* 0x0001e20000100a00 */
[----:B------:R-:W-:-:S03]  /*7e310*/  IMAD.X R61, R4, 0x1, R24, P4 ;  /* 0x00000001043d7824 */ /* 0x000fc600020e0618 */
[----:B------:R1:W-:Y:S01]  /*7e320*/  STL.64 [R1+0x7c8], R10 ;  /* 0x0007c80a01007387 */ /* 0x0003e20000100a00 */
[----:B------:R-:W-:Y:S02]  /*7e330*/  SHF.R.S32.HI R4, RZ, 0x1f, R30 ;  /* 0x0000001fff047819 */ /* 0x000fe4000001141e */
[-C--:B0-----:R-:W-:Y:S01]  /*7e340*/  IADD3 R46, P5, R7, R20.reuse, RZ ;  /* 0x00000014072e7210 */ /* 0x081fe20007fbe0ff */
[C---:B------:R-:W-:Y:S01]  /*7e350*/  IMAD.X R7, R5.reuse, 0x1, R24, P6 ;  /* 0x0000000105077824 */ /* 0x040fe200030e0618 */
[----:B-1----:R-:W2:Y:S04]  /*7e360*/  LDL.LU.64 R10, [R1+0x26c8] ;  /* 0x0026c800010a7983 */ /* 0x002ea80000300a00 */
[----:B------:R-:W-:Y:S04]  /*7e370*/  STL.64 [R1+0x7c0], R60 ;  /* 0x0007c03c01007387 */ /* 0x000fe80000100a00 */
[----:B------:R0:W-:Y:S01]  /*7e380*/  STL.64 [R1+0x7b0], R6 ;  /* 0x0007b00601007387 */ /* 0x0001e20000100a00 */
[----:B------:R-:W-:Y:S01]  /*7e390*/  IMAD.X R47, R5, 0x1, R23, P5 ;  /* 0x00000001052f7824 */ /* 0x000fe200028e0617 */
[----:B0-----:R-:W-:-:S04]  /*7e3a0*/  IADD3 R6, P3, R30, R20, RZ ;  /* 0x000000141e067210 */ /* 0x001fc80007f7e0ff */
[----:B------:R-:W-:Y:S01]  /*7e3b0*/  STL.64 [R1+0x7b8], R46 ;  /* 0x0007b82e01007387 */ /* 0x000fe20000100a00 */
[----:B------:R-:W-:-:S05]  /*7e3c0*/  IMAD.X R7, R4, 0x1, R23, P3 ;  /* 0x0000000104077824 */ /* 0x000fca00018e0617 */
[----:B------:R0:W-:Y:S04]  /*7e3d0*/  STL.64 [R1+0x7a8], R6 ;  /* 0x0007a80601007387 */ /* 0x0001e80000100a00 */
[----:B0-----:R-:W4:Y:S01]  /*7e3e0*/  LDL.LU.64 R6, [R1+0x26c0] ;  /* 0x0026c00001067983 */ /* 0x001f220000300a00 */
[----:B------:R-:W-:Y:S02]  /*7e3f0*/  IADD3 R60, P4, R30, R21, RZ ;  /* 0x000000151e3c7210 */ /* 0x000fe40007f9e0ff */
[----:B------:R-:W-:Y:S02]  /*7e400*/  SHF.R.S32.HI R5, RZ, 0x1f, R31 ;  /* 0x0000001fff057819 */ /* 0x000fe4000001141f */
[----:B------:R-:W-:Y:S01]  /*7e410*/  IADD3 R46, P5, R31, R20, RZ ;  /* 0x000000141f2e7210 */ /* 0x000fe20007fbe0ff */
[----:B------:R-:W-:-:S04]  /*7e420*/  IMAD.X R61, R4, 0x1, R24, P4 ;  /* 0x00000001043d7824 */ /* 0x000fc800020e0618 */
[----:B------:R-:W-:Y:S01]  /*7e430*/  IMAD.X R47, R5, 0x1, R23, P5 ;  /* 0x00000001052f7824 */ /* 0x000fe200028e0617 */
[----:B------:R0:W-:Y:S01]  /*7e440*/  STL.64 [R1+0x7a0], R60 ;  /* 0x0007a03c01007387 */ /* 0x0001e20000100a00 */
[-C--:B------:R-:W-:Y:S02]  /*7e450*/  IADD3 R30, P6, R31, R21.reuse, RZ ;  /* 0x000000151f1e7210 */ /* 0x080fe40007fde0ff */
[----:B------:R-:W-:Y:S01]  /*7e460*/  SHF.R.S32.HI R4, RZ, 0x1f, R29 ;  /* 0x0000001fff047819 */ /* 0x000fe2000001141d */
[----:B------:R1:W-:Y:S02]  /*7e470*/  STL.64 [R1+0x798], R46 ;  /* 0x0007982e01007387 */ /* 0x0003e40000100a00 */
[----:B------:R-:W-:Y:S01]  /*7e480*/  IMAD.X R31, R5, 0x1, R24, P6 ;  /* 0x00000001051f7824 */ /* 0x000fe200030e0618 */
[C---:B0-----:R-:W-:Y:S02]  /*7e490*/  IADD3 R60, P3, R29.reuse, R20, RZ ;  /* 0x000000141d3c7210 */ /* 0x041fe40007f7e0ff */
[----:B-1----:R-:W-:Y:S01]  /*7e4a0*/  IADD3 R46, P4, R29, R21, RZ ;  /* 0x000000151d2e7210 */ /* 0x002fe20007f9e0ff */
[----:B------:R-:W-:-:S02]  /*7e4b0*/  IMAD.MOV.U32 R29, RZ, RZ, R18 ;  /* 0x000000ffff1d7224 */ /* 0x000fc400078e0012 */
[----:B------:R-:W-:Y:S02]  /*7e4c0*/  IMAD.MOV.U32 R18, RZ, RZ, R14 ;  /* 0x000000ffff127224 */ /* 0x000fe400078e000e */
[----:B------:R-:W-:Y:S02]  /*7e4d0*/  IMAD.MOV.U32 R14, RZ, RZ, R15 ;  /* 0x000000ffff0e7224 */ /* 0x000fe400078e000f */
[----:B------:R-:W-:Y:S02]  /*7e4e0*/  IMAD.MOV.U32 R15, RZ, RZ, R12 ;  /* 0x000000ffff0f7224 */ /* 0x000fe400078e000c */
[----:B------:R-:W-:Y:S01]  /*7e4f0*/  IMAD.MOV.U32 R12, RZ, RZ, R13 ;  /* 0x000000ffff0c7224 */ /* 0x000fe200078e000d */
[----:B------:R-:W-:Y:S01]  /*7e500*/  SHF.R.S32.HI R5, RZ, 0x1f, R9 ;  /* 0x0000001fff057819 */ /* 0x000fe20000011409 */
[----:B------:R-:W-:Y:S01]  /*7e510*/  IMAD.MOV.U32 R13, RZ, RZ, R8 ;  /* 0x000000ffff0d7224 */ /* 0x000fe200078e0008 */
[----:B------:R-:W-:Y:S01]  /*7e520*/  IADD3 R8, P6, R9, R21, RZ ;  /* 0x0000001509087210 */ /* 0x000fe20007fde0ff */
[----:B------:R0:W-:Y:S01]  /*7e530*/  STL.64 [R1+0x790], R30 ;  /* 0x0007901e01007387 */ /* 0x0001e20000100a00 */
[----:B------:R-:W-:-:S02]  /*7e540*/  IMAD.X R61, R4, 0x1, R23, P3 ;  /* 0x00000001043d7824 */ /* 0x000fc400018e0617 */
[----:B------:R-:W-:-:S03]  /*7e550*/  IMAD.X R47, R4, 0x1, R24, P4 ;  /* 0x00000001042f7824 */ /* 0x000fc600020e0618 */
[----:B------:R-:W-:Y:S01]  /*7e560*/  STL.64 [R1+0x788], R60 ;  /* 0x0007883c01007387 */ /* 0x000fe20000100a00 */
[----:B0-----:R-:W-:Y:S01]  /*7e570*/  IADD3 R30, P5, R9, R20, RZ ;  /* 0x00000014091e7210 */ /* 0x001fe20007fbe0ff */
[C---:B------:R-:W-:Y:S02]  /*7e580*/  IMAD.X R9, R5.reuse, 0x1, R24, P6 ;  /* 0x0000000105097824 */ /* 0x040fe400030e0618 */
[----:B------:R-:W-:Y:S04]  /*7e590*/  STL.64 [R1+0x780], R46 ;  /* 0x0007802e01007387 */ /* 0x000fe80000100a00 */
[----:B------:R0:W-:Y:S01]  /*7e5a0*/  STL.64 [R1+0x770], R8 ;  /* 0x0007700801007387 */ /* 0x0001e20000100a00 */
[----:B------:R-:W-:-:S05]  /*7e5b0*/  IMAD.X R31, R5, 0x1, R23, P5 ;  /* 0x00000001051f7824 */ /* 0x000fca00028e0617 */
[----:B------:R-:W-:Y:S01]  /*7e5c0*/  STL.64 [R1+0x778], R30 ;  /* 0x0007781e01007387 */ /* 0x000fe20000100a00 */
[----:B----4-:R-:W-:Y:S02]  /*7e5d0*/  SHF.R.S32.HI R4, RZ, 0x1f, R6 ;  /* 0x0000001fff047819 */ /* 0x010fe40000011406 */
[----:B0-----:R-:W-:-:S05]  /*7e5e0*/  IADD3 R8, P3, R6, R20, RZ ;  /* 0x0000001406087210 */ /* 0x001fca0007f7e0ff */
[----:B------:R-:W-:-:S05]  /*7e5f0*/  IMAD.X R9, R4, 0x1, R23, P3 ;  /* 0x0000000104097824 */ /* 0x000fca00018e0617 */
[----:B------:R0:W-:Y:S04]  /*7e600*/  STL.64 [R1+0x768], R8 ;  /* 0x0007680801007387 */ /* 0x0001e80000100a00 */
[----:B0-----:R-:W4:Y:S01]  /*7e610*/  LDL.LU.64 R8, [R1+0x26b8] ;  /* 0x0026b80001087983 */ /* 0x001f220000300a00 */
[-C--:B------:R-:W-:Y:S02]  /*7e620*/  IADD3 R60, P4, R6, R21.reuse, RZ ;  /* 0x00000015063c7210 */ /* 0x080fe40007f9e0ff */
[----:B------:R-:W-:Y:S02]  /*7e630*/  SHF.R.S32.HI R5, RZ, 0x1f, R7 ;  /* 0x0000001fff057819 */ /* 0x000fe40000011407 */
[C---:B------:R-:W-:Y:S01]  /*7e640*/  IADD3 R46, P5, R7.reuse, R20, RZ ;  /* 0x00000014072e7210 */ /* 0x040fe20007fbe0ff */
[----:B------:R-:W-:Y:S01]  /*7e650*/  IMAD.X R61, R4, 0x1, R24, P4 ;  /* 0x00000001043d7824 */ /* 0x000fe200020e0618 */
[----:B------:R-:W-:-:S03]  /*7e660*/  IADD3 R30, P6, R7, R21, RZ ;  /* 0x00000015071e7210 */ /* 0x000fc60007fde0ff */
[C---:B------:R-:W-:Y:S01]  /*7e670*/  IMAD.X R47, R5.reuse, 0x1, R23, P5 ;  /* 0x00000001052f7824 */ /* 0x040fe200028e0617 */
[----:B------:R0:W-:Y:S01]  /*7e680*/  STL.64 [R1+0x760], R60 ;  /* 0x0007603c01007387 */ /* 0x0001e20000100a00 */
[----:B------:R-:W-:-:S03]  /*7e690*/  IMAD.X R31, R5, 0x1, R24, P6 ;  /* 0x00000001051f7824 */ /* 0x000fc600030e0618 */
[----:B------:R-:W-:Y:S04]  /*7e6a0*/  STL.64 [R1+0x758], R46 ;  /* 0x0007582e01007387 */ /* 0x000fe80000100a00 */
[----:B------:R1:W-:Y:S01]  /*7e6b0*/  STL.64 [R1+0x750], R30 ;  /* 0x0007501e01007387 */ /* 0x0003e20000100a00 */
[----:B0-----:R-:W-:Y:S02]  /*7e6c0*/  IMAD.MOV.U32 R60, RZ, RZ, R14 ;  /* 0x000000ffff3c7224 */ /* 0x001fe400078e000e */
[----:B------:R-:W-:Y:S02]  /*7e6d0*/  IMAD.MOV.U32 R61, RZ, RZ, R12 ;  /* 0x000000ffff3d7224 */ /* 0x000fe400078e000c */
[----:B-1----:R-:W-:Y:S02]  /*7e6e0*/  IMAD.MOV.U32 R31, RZ, RZ, R29 ;  /* 0x000000ffff1f7224 */ /* 0x002fe400078e001d */
[----:B------:R-:W-:-:S02]  /*7e6f0*/  IMAD.MOV.U32 R29, RZ, RZ, R15 ;  /* 0x000000ffff1d7224 */ /* 0x000fc400078e000f */
[----:B------:R-:W-:Y:S02]  /*7e700*/  IMAD.MOV.U32 R30, RZ, RZ, R18 ;  /* 0x000000ffff1e7224 */ /* 0x000fe400078e0012 */
[----:B------:R-:W-:Y:S01]  /*7e710*/  IMAD.MOV.U32 R18, RZ, RZ, R13 ;  /* 0x000000ffff127224 */ /* 0x000fe200078e000d */
[----:B----4-:R-:W-:Y:S02]  /*7e720*/  SHF.R.S32.HI R4, RZ, 0x1f, R8 ;  /* 0x0000001fff047819 */ /* 0x010fe40000011408 */
[CC--:B------:R-:W-:Y:S02]  /*7e730*/  IADD3 R14, P3, R8.reuse, R20.reuse, RZ ;  /* 0x00000014080e7210 */ /* 0x0c0fe40007f7e0ff */
[----:B------:R-:W-:Y:S02]  /*7e740*/  IADD3 R46, P4, R8, R21, RZ ;  /* 0x00000015082e7210 */ /* 0x000fe40007f9e0ff */
[----:B------:R-:W-:Y:S02]  /*7e750*/  SHF.R.S32.HI R5, RZ, 0x1f, R9 ;  /* 0x0000001fff057819 */ /* 0x000fe40000011409 */
[----:B------:R-:W-:Y:S01]  /*7e760*/  IADD3 R12, P5, R9, R20, RZ ;  /* 0x00000014090c7210 */ /* 0x000fe20007fbe0ff */
[----:B------:R-:W-:-:S02]  /*7e770*/  IMAD.X R15, R4, 0x1, R23, P3 ;  /* 0x00000001040f7824 */ /* 0x000fc400018e0617 */
[----:B------:R-:W-:Y:S02]  /*7e780*/  IMAD.X R47, R4, 0x1, R24, P4 ;  /* 0x00000001042f7824 */ /* 0x000fe400020e0618 */
[----:B------:R-:W-:Y:S01]  /*7e790*/  IMAD.X R13, R5, 0x1, R23, P5 ;  /* 0x00000001050d7824 */ /* 0x000fe200028e0617 */
[----:B------:R0:W-:Y:S01]  /*7e7a0*/  STL.64 [R1+0x748], R14 ;  /* 0x0007480e01007387 */ /* 0x0001e20000100a00 */
[----:B------:R-:W-:Y:S02]  /*7e7b0*/  IADD3 R6, P6, R9, R21, RZ ;  /* 0x0000001509067210 */ /* 0x000fe40007fde0ff */
[----:B--2---:R-:W-:Y:S01]  /*7e7c0*/  SHF.R.S32.HI R4, RZ, 0x1f, R10 ;  /* 0x0000001fff047819 */ /* 0x004fe2000001140a */
[----:B0-----:R-:W2:Y:S04]  /*7e7d0*/  LDL.LU.64 R14, [R1+0x26b0] ;  /* 0x0026b000010e7983 */ /* 0x001ea80000300a00 */
        /* <DEDUP_REMOVED lines=8> */
[-C--:B------:R-:W-:Y:S02]  /*7e860*/  IADD3 R46, P4, R10, R21.reuse, RZ ;  /* 0x000000150a2e7210 */ /* 0x080fe40007f9e0ff */
[----:B------:R-:W-:Y:S02]  /*7e870*/  SHF.R.S32.HI R5, RZ, 0x1f, R11 ;  /* 0x0000001fff057819 */ /* 0x000fe4000001140b */
[C---:B------:R-:W-:Y:S02]  /*7e880*/  IADD3 R8, P5, R11.reuse, R20, RZ ;  /* 0x000000140b087210 */ /* 0x040fe40007fbe0ff */
[----:B------:R-:W-:Y:S01]  /*7e890*/  IADD3 R6, P6, R11, R21, RZ ;  /* 0x000000150b067210 */ /* 0x000fe20007fde0ff */
[----:B------:R-:W-:-:S02]  /*7e8a0*/  IMAD.X R47, R4, 0x1, R24, P4 ;  /* 0x00000001042f7824 */ /* 0x000fc400020e0618 */
[C---:B------:R-:W-:Y:S02]  /*7e8b0*/  IMAD.X R9, R5.reuse, 0x1, R23, P5 ;  /* 0x0000000105097824 */ /* 0x040fe400028e0617 */
[----:B------:R-:W-:Y:S02]  /*7e8c0*/  VIADD R54, R28, UR49 ;  /* 0x000000311c367c36 */ /* 0x000fe40008000000 */
[----:B------:R-:W-:Y:S01]  /*7e8d0*/  IMAD.X R7, R5, 0x1, R24, P6 ;  /* 0x0000000105077824 */ /* 0x000fe200030e0618 */
[----:B------:R0:W-:Y:S01]  /*7e8e0*/  STL.64 [R1+0x720], R46 ;  /* 0x0007202e01007387 */ /* 0x0001e20000100a00 */
[----:B------:R-:W-:Y:S01]  /*7e8f0*/  VIADD R16, R54, UR48 ;  /* 0x0000003036107c36 */ /* 0x000fe20008000000 */
[----:B------:R-:W-:Y:S01]  /*7e900*/  ULDC UR49, c[0x0][0x248] ;  /* 0x0000920000317ab9 */ /* 0x000fe20000000800 */
[----:B------:R-:W-:Y:S01]  /*7e910*/  ULDC UR48, c[0x0][0x248] ;  /* 0x0000920000307ab9 */ /* 0x000fe20000000800 */
[----:B------:R-:W-:Y:S01]  /*7e920*/  STL.64 [R1+0x718], R8 ;  /* 0x0007180801007387 */ /* 0x000fe20000100a00 */
[----:B------:R-:W-:Y:S01]  /*7e930*/  VIADD R52, R16, UR47 ;  /* 0x0000002f10347c36 */ /* 0x000fe20008000000 */
[----:B------:R-:W-:-:S02]  /*7e940*/  ULDC UR47, c[0x0][0x248] ;  /* 0x00009200002f7ab9 */ /* 0x000fc40000000800 */
[----:B------:R1:W-:Y:S01]  /*7e950*/  STL.64 [R1+0x710], R6 ;  /* 0x0007100601007387 */ /* 0x0003e20000100a00 */
[----:B0-----:R-:W-:Y:S02]  /*7e960*/  IMAD.MOV.U32 R46, RZ, RZ, R19 ;  /* 0x000000ffff2e7224 */ /* 0x001fe400078e0013 */
[----:B-1----:R-:W-:Y:S02]  /*7e970*/  IMAD.MOV.U32 R6, RZ, RZ, R18 ;  /* 0x000000ffff067224 */ /* 0x002fe400078e0012 */
[----:B------:R-:W-:Y:S02]  /*7e980*/  IMAD.MOV.U32 R7, RZ, RZ, R61 ;  /* 0x000000ffff077224 */ /* 0x000fe400078e003d */
[----:B------:R-:W-:Y:S02]  /*7e990*/  IMAD.MOV.U32 R61, RZ, RZ, R16 ;  /* 0x000000ffff3d7224 */ /* 0x000fe400078e0010 */
[----:B------:R-:W-:Y:S01]  /*7e9a0*/  IMAD.MOV.U32 R47, RZ, RZ, R17 ;  /* 0x000000ffff2f7224 */ /* 0x000fe200078e0011 */
[----:B----4-:R-:W-:-:S02]  /*7e9b0*/  SHF.R.S32.HI R4, RZ, 0x1f, R12 ;  /* 0x0000001fff047819 */ /* 0x010fc4000001140c */
[C---:B------:R-:W-:Y:S02]  /*7e9c0*/  IADD3 R18, P3, R12.reuse, R20, RZ ;  /* 0x000000140c127210 */ /* 0x040fe40007f7e0ff */
[----:B------:R-:W-:-:S03]  /*7e9d0*/  IADD3 R16, P4, R12, R21, RZ ;  /* 0x000000150c107210 */ /* 0x000fc60007f9e0ff */
[C---:B------:R-:W-:Y:S02]  /*7e9e0*/  IMAD.X R19, R4.reuse, 0x1, R23, P3 ;  /* 0x0000000104137824 */ /* 0x040fe400018e0617 */
[----:B------:R-:W-:Y:S01]  /*7e9f0*/  IMAD.X R17, R4, 0x1, R24, P4 ;  /* 0x0000000104117824 */ /* 0x000fe200020e0618 */
[----:B------:R-:W-:Y:S02]  /*7ea00*/  SHF.R.S32.HI R5, RZ, 0x1f, R13 ;  /* 0x0000001fff057819 */ /* 0x000fe4000001140d */
[----:B------:R0:W-:Y:S01]  /*7ea10*/  STL.64 [R1+0x708], R18 ;  /* 0x0007081201007387 */ /* 0x0001e20000100a00 */
[C---:B------:R-:W-:Y:S02]  /*7ea20*/  IADD3 R10, P5, R13.reuse, R20, RZ ;  /* 0x000000140d0a7210 */ /* 0x040fe40007fbe0ff */
[----:B------:R-:W-:Y:S02]  /*7ea30*/  IADD3 R8, P6, R13, R21, RZ ;  /* 0x000000150d087210 */ /* 0x000fe40007fde0ff */
[----:B--2---:R-:W-:Y:S01]  /*7ea40*/  SHF.R.S32.HI R4, RZ, 0x1f, R14 ;  /* 0x0000001fff047819 */ /* 0x004fe2000001140e */
[C---:B------:R-:W-:Y:S01]  /*7ea50*/  IMAD.X R11, R5.reuse, 0x1, R23, P5 ;  /* 0x00000001050b7824 */ /* 0x040fe200028e0617 */
[----:B0-----:R-:W2:Y:S04]  /*7ea60*/  LDL.LU.64 R18, [R1+0x26a0] ;  /* 0x0026a00001127983 */ /* 0x001ea80000300a00 */
[----:B------:R0:W-:Y:S01]  /*7ea70*/  STL.64 [R1+0x700], R16 ;  /* 0x0007001001007387 */ /* 0x0001e20000100a00 */
[----:B------:R-:W-:-:S03]  /*7ea80*/  IMAD.X R9, R5, 0x1, R24, P6 ;  /* 0x0000000105097824 */ /* 0x000fc600030e0618 */
[----:B------:R-:W-:Y:S01]  /*7ea90*/  STL.64 [R1+0x6f8], R10 ;  /* 0x0006f80a01007387 */ /* 0x000fe20000100a00 */
[----:B0-----:R-:W-:-:S03]  /*7eaa0*/  IADD3 R16, P3, R14, R20, RZ ;  /* 0x000000140e107210 */ /* 0x001fc60007f7e0ff */
[----:B------:R-:W-:Y:S02]  /*7eab0*/  STL.64 [R1+0x6f0], R8 ;  /* 0x0006f00801007387 */ /* 0x000fe40000100a00 */
        /* <DEDUP_REMOVED lines=9> */
[----:B------:R-:W-:Y:S01]  /*7eb50*/  STL.64 [R1+0x6e0], R12 ;  /* 0x0006e00c01007387 */ /* 0x000fe20000100a00 */
[----:B------:R-:W-:-:S03]  /*7eb60*/  IMAD.X R9, R5, 0x1, R24, P6 ;  /* 0x0000000105097824 */ /* 0x000fc600030e0618 */
[----:B------:R0:W-:Y:S04]  /*7eb70*/  STL.64 [R1+0x6d8], R10 ;  /* 0x0006d80a01007387 */ /* 0x0001e80000100a00 */
[----:B------:R1:W-:Y:S01]  /*7eb80*/  STL.64 [R1+0x6d0], R8 ;  /* 0x0006d00801007387 */ /* 0x0003e20000100a00 */
[----:B0-----:R-:W-:Y:S02]  /*7eb90*/  IMAD.MOV.U32 R11, RZ, RZ, R60 ;  /* 0x000000ffff0b7224 */ /* 0x001fe400078e003c */
[----:B------:R-:W-:Y:S02]  /*7eba0*/  IMAD.MOV.U32 R60, RZ, RZ, R30 ;  /* 0x000000ffff3c7224 */ /* 0x000fe400078e001e */
[----:B------:R-:W-:Y:S02]  /*7ebb0*/  IMAD.MOV.U32 R10, RZ, RZ, R26 ;  /* 0x000000ffff0a7224 */ /* 0x000fe400078e001a */
[----:B-1----:R-:W-:-:S02]  /*7ebc0*/  IMAD.MOV.U32 R8, RZ, RZ, R6 ;  /* 0x000000ffff087224 */ /* 0x002fc400078e0006 */
[----:B------:R-:W-:Y:S02]  /*7ebd0*/  IMAD.MOV.U32 R6, RZ, RZ, R47 ;  /* 0x000000ffff067224 */ /* 0x000fe400078e002f */
[----:B------:R-:W-:Y:S02]  /*7ebe0*/  IMAD.MOV.U32 R47, RZ, RZ, R31 ;  /* 0x000000ffff2f7224 */ /* 0x000fe400078e001f */
[----:B------:R-:W-:Y:S01]  /*7ebf0*/  IMAD.MOV.U32 R9, RZ, RZ, R27 ;  /* 0x000000ffff097224 */ /* 0x000fe200078e001b */
[----:B----4-:R-:W-:Y:S02]  /*7ec00*/  SHF.R.S32.HI R4, RZ, 0x1f, R16 ;  /* 0x0000001fff047819 */ /* 0x010fe40000011410 */
        /* <DEDUP_REMOVED lines=27> */
[----:B------:R0:W-:Y:S01]  /*7edc0*/  STL.64 [R1+0x698], R14 ;  /* 0x0006980e01007387 */ /* 0x0001e20000100a00 */
[----:B------:R-:W-:-:S03]  /*7edd0*/  SHF.R.S32.HI R4, RZ, 0x1f, R22 ;  /* 0x0000001fff047819 */ /* 0x000fc60000011416 */
[----:B------:R1:W-:Y:S01]  /*7ede0*/  STL.64 [R1+0x690], R12 ;  /* 0x0006900c01007387 */ /* 0x0003e20000100a00 */
[----:B0-----:R-:W-:Y:S02]  /*7edf0*/  IMAD.MOV.U32 R15, RZ, RZ, R10 ;  /* 0x000000ffff0f7224 */ /* 0x001fe400078e000a */
[----:B------:R-:W-:Y:S02]  /*7ee00*/  IMAD.MOV.U32 R10, RZ, RZ, R7 ;  /* 0x000000ffff0a7224 */ /* 0x000fe400078e0007 */
[----:B------:R-:W-:Y:S01]  /*7ee10*/  IMAD.MOV.U32 R7, RZ, RZ, R56 ;  /* 0x000000ffff077224 */ /* 0x000fe200078e0038 */
[C---:B------:R-:W-:Y:S01]  /*7ee20*/  IADD3 R56, P3, R22.reuse, R20, RZ ;  /* 0x0000001416387210 */ /* 0x040fe20007f7e0ff */
[----:B-1----:R-:W-:Y:S01]  /*7ee30*/  IMAD.MOV.U32 R12, RZ, RZ, R28 ;  /* 0x000000ffff0c7224 */ /* 0x002fe200078e001c */
[----:B------:R-:W-:Y:S01]  /*7ee40*/  IADD3 R28, P4, R22, R21, RZ ;  /* 0x00000015161c7210 */ /* 0x000fe20007f9e0ff */
[----:B------:R-:W-:Y:S02]  /*7ee50*/  IMAD.MOV.U32 R14, RZ, RZ, R9 ;  /* 0x000000ffff0e7224 */ /* 0x000fe400078e0009 */
[----:B------:R-:W-:-:S02]  /*7ee60*/  IMAD.MOV.U32 R9, RZ, RZ, R57 ;  /* 0x000000ffff097224 */ /* 0x000fc400078e0039 */
[----:B------:R-:W-:Y:S02]  /*7ee70*/  IMAD.MOV.U32 R13, RZ, RZ, R29 ;  /* 0x000000ffff0d7224 */ /* 0x000fe400078e001d */
[C---:B------:R-:W-:Y:S02]  /*7ee80*/  IMAD.X R57, R4.reuse, 0x1, R23, P3 ;  /* 0x0000000104397824 */ /* 0x040fe400018e0617 */
[----:B------:R-:W-:Y:S01]  /*7ee90*/  IMAD.X R29, R4, 0x1, R24, P4 ;  /* 0x00000001041d7824 */ /* 0x000fe200020e0618 */
[----:B------:R-:W-:Y:S02]  /*7eea0*/  SHF.R.S32.HI R5, RZ, 0x1f, R25 ;  /* 0x0000001fff057819 */ /* 0x000fe40000011419 */
[C---:B------:R-:W-:Y:S01]  /*7eeb0*/  IADD3 R18, P5, R25.reuse, R20, RZ ;  /* 0x0000001419127210 */ /* 0x040fe20007fbe0ff */
[----:B------:R-:W-:Y:S01]  /*7eec0*/  STL.64 [R1+0x688], R56 ;  /* 0x0006883801007387 */ /* 0x000fe20000100a00 */
[----:B------:R-:W-:-:S03]  /*7eed0*/  IADD3 R16, P6, R25, R21, RZ ;  /* 0x0000001519107210 */ /* 0x000fc60007fde0ff */
[----:B------:R0:W-:Y:S01]  /*7eee0*/  STL.64 [R1+0x680], R28 ;  /* 0x0006801c01007387 */ /* 0x0001e20000100a00 */
[C---:B------:R-:W-:Y:S02]  /*7eef0*/  IMAD.X R19, R5.reuse, 0x1, R23, P5 ;  /* 0x0000000105137824 */ /* 0x040fe400028e0617 */
[----:B------:R-:W-:-:S03]  /*7ef00*/  IMAD.X R17, R5, 0x1, R24, P6 ;  /* 0x0000000105117824 */ /* 0x000fc600030e0618 */
[----:B------:R-:W-:Y:S04]  /*7ef10*/  STL.64 [R1+0x678], R18 ;  /* 0x0006781201007387 */ /* 0x000fe80000100a00 */
        /* <DEDUP_REMOVED lines=13> */
[----:B------:R-:W-:Y:S01]  /*7eff0*/  VIADD R48, R52, UR8 ;  /* 0x0000000834307c36 */ /* 0x000fe20008000000 */
[----:B------:R-:W-:Y:S01]  /*7f000*/  ULDC UR8, c[0x0][0x248] ;  /* 0x0000920000087ab9 */ /* 0x000fe20000000800 */
[----:B------:R-:W-:Y:S01]  /*7f010*/  IMAD.X R19, R5, 0x1, R24, P6 ;  /* 0x0000000105137824 */ /* 0x000fe200030e0618 */
[----:B------:R1:W-:Y:S01]  /*7f020*/  STL.64 [R1+0x658], R56 ;  /* 0x0006583801007387 */ /* 0x0003e20000100a00 */
[----:B------:R-:W-:Y:S01]  /*7f030*/  VIADD R50, R48, UR5 ;  /* 0x0000000530327c36 */ /* 0x000fe20008000000 */
[----:B------:R-:W-:Y:S01]  /*7f040*/  ULDC UR5, c[0x0][0x248] ;  /* 0x0000920000057ab9 */ /* 0x000fe20000000800 */
[----:B0-----:R-:W-:Y:S02]  /*7f050*/  IMAD.MOV.U32 R16, RZ, RZ, R15 ;  /* 0x000000ffff107224 */ /* 0x001fe400078e000f */
[----:B------:R-:W-:-:S02]  /*7f060*/  IMAD.MOV.U32 R15, RZ, RZ, R14 ;  /* 0x000000ffff0f7224 */ /* 0x000fc400078e000e */
[----:B------:R-:W-:Y:S02]  /*7f070*/  IMAD.MOV.U32 R14, RZ, RZ, R13 ;  /* 0x000000ffff0e7224 */ /* 0x000fe400078e000d */
[----:B------:R-:W-:Y:S02]  /*7f080*/  IMAD.MOV.U32 R13, RZ, RZ, R9 ;  /* 0x000000ffff0d7224 */ /* 0x000fe400078e0009 */
[----:B------:R-:W-:Y:S02]  /*7f090*/  IMAD.MOV.U32 R9, RZ, RZ, R7 ;  /* 0x000000ffff097224 */ /* 0x000fe400078e0007 */
[----:B------:R-:W-:Y:S02]  /*7f0a0*/  IMAD.MOV.U32 R7, RZ, RZ, R46 ;  /* 0x000000ffff077224 */ /* 0x000fe400078e002e */
[----:B------:R-:W-:Y:S01]  /*7f0b0*/  IMAD.MOV.U32 R46, RZ, RZ, R48 ;  /* 0x000000ffff2e7224 */ /* 0x000fe200078e0030 */
[----:B------:R0:W-:Y:S01]  /*7f0c0*/  STL.64 [R1+0x650], R18 ;  /* 0x0006501201007387 */ /* 0x0001e20000100a00 */
[----:B----4-:R-:W-:-:S02]  /*7f0d0*/  SHF.R.S32.HI R4, RZ, 0x1f, R28 ;  /* 0x0000001fff047819 */ /* 0x010fc4000001141c */
[CC--:B-1----:R-:W-:Y:S02]  /*7f0e0*/  IADD3 R56, P3, R28.reuse, R20.reuse, RZ ;  /* 0x000000141c387210 */ /* 0x0c2fe40007f7e0ff */
[-C--:B------:R-:W-:Y:S02]  /*7f0f0*/  IADD3 R48, P4, R28, R21.reuse, RZ ;  /* 0x000000151c307210 */ /* 0x080fe40007f9e0ff */
[----:B------:R-:W-:Y:S02]  /*7f100*/  SHF.R.S32.HI R5, RZ, 0x1f, R29 ;  /* 0x0000001fff057819 */ /* 0x000fe4000001141d */
[C---:B------:R-:W-:Y:S01]  /*7f110*/  IADD3 R26, P5, R29.reuse, R20, RZ ;  /* 0x000000141d1a7210 */ /* 0x040fe20007fbe0ff */
[C---:B------:R-:W-:Y:S01]  /*7f120*/  IMAD.X R57, R4.reuse, 0x1, R23, P3 ;  /* 0x0000000104397824 */ /* 0x040fe200018e0617 */
[----:B0-----:R-:W-:Y:S01]  /*7f130*/  IADD3 R18, P6, R29, R21, RZ ;  /* 0x000000151d127210 */ /* 0x001fe20007fde0ff */
[----:B------:R-:W-:Y:S01]  /*7f140*/  IMAD.MOV.U32 R29, RZ, RZ, R49 ;  /* 0x000000ffff1d7224 */ /* 0x000fe200078e0031 */
[----:B------:R0:W-:Y:S01]  /*7f150*/  STL [R1+0x640], R48 ;  /* 0x0006403001007387 */ /* 0x0001e20000100800 */
[----:B------:R-:W-:-:S02]  /*7f160*/  IMAD.X R29, R4, 0x1, R24, P4 ;  /* 0x00000001041d7824 */ /* 0x000fc400020e0618 */
[----:B------:R-:W-:Y:S02]  /*7f170*/  IMAD.MOV.U32 R28, RZ, RZ, R48 ;  /* 0x000000ffff1c7224 */ /* 0x000fe400078e0030 */
[C---:B------:R-:W-:Y:S02]  /*7f180*/  IMAD.X R27, R5.reuse, 0x1, R23, P5 ;  /* 0x00000001051b7824 */ /* 0x040fe400028e0617 */
[----:B------:R-:W-:Y:S01]  /*7f190*/  IMAD.X R19, R5, 0x1, R24, P6 ;  /* 0x0000000105137824 */ /* 0x000fe200030e0618 */
[----:B0-----:R-:W4:Y:S04]  /*7f1a0*/  LDL.LU.64 R48, [R1+0x2678] ;  /* 0x0026780001307983 */ /* 0x001f280000300a00 */
[----:B------:R0:W-:Y:S01]  /*7f1b0*/  STL.64 [R1+0x648], R56 ;  /* 0x0006483801007387 */ /* 0x0001e20000100a00 */
[----:B--2---:R-:W-:-:S02]  /*7f1c0*/  SHF.R.S32.HI R4, RZ, 0x1f, R30 ;  /* 0x0000001fff047819 */ /* 0x004fc4000001141e */
[----:B------:R-:W-:Y:S01]  /*7f1d0*/  SHF.R.S32.HI R5, RZ, 0x1f, R31 ;  /* 0x0000001fff057819 */ /* 0x000fe2000001141f */
[----:B0-----:R-:W2:Y:S04]  /*7f1e0*/  LDL.LU.64 R56, [R1+0x2670] ;  /* 0x0026700001387983 */ /* 0x001ea80000300a00 */
[----:B------:R-:W-:Y:S04]  /*7f1f0*/  STL [R1+0x644], R29 ;  /* 0x0006441d01007387 */ /* 0x000fe80000100800 */
[----:B------:R-:W-:Y:S04]  /*7f200*/  STL.64 [R1+0x638], R26 ;  /* 0x0006381a01007387 */ /* 0x000fe80000100a00 */
[----:B------:R0:W-:Y:S01]  /*7f210*/  STL.64 [R1+0x630], R18 ;  /* 0x0006301201007387 */ /* 0x0001e20000100a00 */
[----:B------:R-:W-:Y:S01]  /*7f220*/  IADD3 R28, P5, R31, R20, RZ ;  /* 0x000000141f1c7210 */ /* 0x000fe20007fbe0ff */
[----:B0-----:R-:W-:Y:S01]  /*7f230*/  IMAD.MOV.U32 R19, RZ, RZ, R52 ;  /* 0x000000ffff137224 */ /* 0x001fe200078e0034 */
[----:B------:R-:W-:Y:S01]  /*7f240*/  IADD3 R52, P4, R30, R21, RZ ;  /* 0x000000151e347210 */ /* 0x000fe20007f9e0ff */
[----:B------:R-:W-:-:S02]  /*7f250*/  IMAD.MOV.U32 R18, RZ, RZ, R9 ;  /* 0x000000ffff127224 */ /* 0x000fc400078e0009 */
[----:B------:R-:W-:Y:S01]  /*7f260*/  IMAD.MOV.U32 R9, RZ, RZ, R7 ;  /* 0x000000ffff097224 */ /* 0x000fe200078e0007 */
[----:B------:R-:W-:Y:S01]  /*7f270*/  IADD3 R26, P6, R31, R21, RZ ;  /* 0x000000151f1a7210 */ /* 0x000fe20007fde0ff */
[----:B------:R-:W-:Y:S01]  /*7f280*/  IMAD.MOV.U32 R7, RZ, RZ, R58 ;  /* 0x000000ffff077224 */ /* 0x000fe200078e003a */
[----:B------:R-:W-:Y:S01]  /*7f290*/  IADD3 R58, P3, R30, R20, RZ ;  /* 0x000000141e3a7210 */ /* 0x000fe20007f7e0ff */
[----:B------:R0:W-:Y:S01]  /*7f2a0*/  STL [R1+0x620], R52 ;  /* 0x0006203401007387 */ /* 0x0001e20000100800 */
[----:B------:R-:W-:Y:S02]  /*7f2b0*/  IMAD.MOV.U32 R30, RZ, RZ, R52 ;  /* 0x000000ffff1e7224 */ /* 0x000fe400078e0034 */
[----:B------:R-:W-:Y:S02]  /*7f2c0*/  IMAD.MOV.U32 R31, RZ, RZ, R53 ;  /* 0x000000ffff1f7224 */ /* 0x000fe400078e0035 */
[----:B0-----:R-:W4:Y:S01]  /*7f2d0*/  LDL.LU.64 R52, [R1+0x2668] ;  /* 0x0026680001347983 */ /* 0x001f220000300a00 */
[----:B------:R-:W-:-:S02]  /*7f2e0*/  IMAD.MOV.U32 R17, RZ, RZ, R15 ;  /* 0x000000ffff117224 */ /* 0x000fc400078e000f */
[----:B------:R-:W-:Y:S02]  /*7f2f0*/  IMAD.MOV.U32 R15, RZ, RZ, R13 ;  /* 0x000000ffff0f7224 */ /* 0x000fe400078e000d */
[----:B------:R-:W-:Y:S02]  /*7f300*/  IMAD.MOV.U32 R13, RZ, RZ, R59 ;  /* 0x000000ffff0d7224 */ /* 0x000fe400078e003b */
[----:B------:R-:W-:Y:S02]  /*7f310*/  IMAD.MOV.U32 R25, RZ, RZ, R19 ;  /* 0x000000ffff197224 */ /* 0x000fe400078e0013 */
[C-C-:B------:R-:W-:Y:S02]  /*7f320*/  IMAD.X R59, R4.reuse, 0x1, R23.reuse, P3 ;  /* 0x00000001043b7824 */ /* 0x140fe400018e0617 */
[----:B------:R-:W-:Y:S01]  /*7f330*/  IMAD.X R31, R4, 0x1, R24, P4 ;  /* 0x00000001041f7824 */ /* 0x000fe200020e0618 */
[----:B---3--:R-:W-:Y:S01]  /*7f340*/  SHF.R.S32.HI R4, RZ, 0x1f, R32 ;  /* 0x0000001fff047819 */ /* 0x008fe20000011420 */
[C---:B------:R-:W-:Y:S01]  /*7f350*/  IMAD.X R29, R5.reuse, 0x1, R23, P5 ;  /* 0x00000001051d7824 */ /* 0x040fe200028e0617 */
[----:B------:R0:W-:Y:S01]  /*7f360*/  STL.64 [R1+0x628], R58 ;  /* 0x0006283a01007387 */ /* 0x0001e20000100a00 */
[----:B------:R-:W-:-:S03]  /*7f370*/  IMAD.X R27, R5, 0x1, R24, P6 ;  /* 0x00000001051b7824 */ /* 0x000fc600030e0618 */
[----:B0-----:R-:W3:Y:S04]  /*7f380*/  LDL.LU.64 R58, [R1+0x2660] ;  /* 0x00266000013a7983 */ /* 0x001ee80000300a00 */
[----:B------:R-:W-:Y:S04]  /*7f390*/  STL [R1+0x624], R31 ;  /* 0x0006241f01007387 */ /* 0x000fe80000100800 */
[----:B------:R-:W-:Y:S04]  /*7f3a0*/  STL.64 [R1+0x618], R28 ;  /* 0x0006181c01007387 */ /* 0x000fe80000100a00 */
[----:B------:R-:W-:Y:S01]  /*7f3b0*/  STL.64 [R1+0x610], R26 ;  /* 0x0006101a01007387 */ /* 0x000fe20000100a00 */
[----:B----4-:R-:W-:Y:S01]  /*7f3c0*/  IMAD.MOV.U32 R19, RZ, RZ, R52 ;  /* 0x000000ffff137224 */ /* 0x010fe200078e0034 */
[----:B------:R-:W-:Y:S01]  /*7f3d0*/  IADD3 R52, P3, R32, R20, RZ ;  /* 0x0000001420347210 */ /* 0x000fe20007f7e0ff */
[----:B------:R-:W-:-:S04]  /*7f3e0*/  IMAD.MOV.U32 R22, RZ, RZ, R53 ;  /* 0x000000ffff167224 */ /* 0x000fc800078e0035 */
        /* <DEDUP_REMOVED lines=9> */
[----:B------:R-:W-:Y:S01]  /*7f480*/  IMAD.X R27, R5, 0x1, R24, P6 ;  /* 0x00000001051b7824 */ /* 0x000fe200030e0618 */
[----:B------:R0:W-:Y:S04]  /*7f490*/  STL.64 [R1+0x600], R30 ;  /* 0x0006001e01007387 */ /* 0x0001e80000100a00 */
[----:B------:R-:W-:Y:S01]  /*7f4a0*/  STL.64 [R1+0x5f8], R28 ;  /* 0x0005f81c01007387 */ /* 0x000fe20000100a00 */
[----:B------:R-:W-:-:S03]  /*7f4b0*/  SHF.R.S32.HI R4, RZ, 0x1f, R34 ;  /* 0x0000001fff047819 */ /* 0x000fc60000011422 */
[----:B------:R1:W-:Y:S01]  /*7f4c0*/  STL.64 [R1+0x5f0], R26 ;  /* 0x0005f01a01007387 */ /* 0x0003e20000100a00 */
[C---:B------:R-:W-:Y:S02]  /*7f4d0*/  IADD3 R32, P4, R34.reuse, R21, RZ ;  /* 0x0000001522207210 */ /* 0x040fe40007f9e0ff */
[----:B------:R-:W-:Y:S02]  /*7f4e0*/  SHF.R.S32.HI R5, RZ, 0x1f, R35 ;  /* 0x0000001fff057819 */ /* 0x000fe40000011423 */
[-C--:B0-----:R-:W-:Y:S01]  /*7f4f0*/  IADD3 R30, P5, R35, R20.reuse, RZ ;  /* 0x00000014231e7210 */ /* 0x081fe20007fbe0ff */
[----:B-1----:R-:W-:Y:S02]  /*7f500*/  IMAD.MOV.U32 R26, RZ, RZ, R19 ;  /* 0x000000ffff1a7224 */ /* 0x002fe400078e0013 */
[----:B------:R-:W-:Y:S01]  /*7f510*/  IMAD.MOV.U32 R19, RZ, RZ, R50 ;  /* 0x000000ffff137224 */ /* 0x000fe200078e0032 */
[----:B------:R-:W-:Y:S01]  /*7f520*/  IADD3 R50, P3, R34, R20, RZ ;  /* 0x0000001422327210 */ /* 0x000fe20007f7e0ff */
[----:B------:R-:W-:-:S02]  /*7f530*/  IMAD.MOV.U32 R27, RZ, RZ, R25 ;  /* 0x000000ffff1b7224 */ /* 0x000fc400078e0019 */
[----:B------:R-:W-:Y:S01]  /*7f540*/  IMAD.MOV.U32 R25, RZ, RZ, R22 ;  /* 0x000000ffff197224 */ /* 0x000fe200078e0016 */
[----:B------:R-:W-:Y:S01]  /*7f550*/  IADD3 R28, P6, R35, R21, RZ ;  /* 0x00000015231c7210 */ /* 0x000fe20007fde0ff */
[----:B------:R-:W-:Y:S02]  /*7f560*/  IMAD.MOV.U32 R22, RZ, RZ, R6 ;  /* 0x000000ffff167224 */ /* 0x000fe400078e0006 */
[----:B------:R-:W-:Y:S02]  /*7f570*/  IMAD.MOV.U32 R6, RZ, RZ, R51 ;  /* 0x000000ffff067224 */ /* 0x000fe400078e0033 */
[C-C-:B------:R-:W-:Y:S02]  /*7f580*/  IMAD.X R51, R4.reuse, 0x1, R23.reuse, P3 ;  /* 0x0000000104337824 */ /* 0x140fe400018e0617 */
[--C-:B------:R-:W-:Y:S02]  /*7f590*/  IMAD.X R33, R4, 0x1, R24.reuse, P4 ;  /* 0x0000000104217824 */ /* 0x100fe400020e0618 */
[C---:B------:R-:W-:Y:S01]  /*7f5a0*/  IMAD.X R31, R5.reuse, 0x1, R23, P5 ;  /* 0x00000001051f7824 */ /* 0x040fe200028e0617 */
[----:B------:R0:W-:Y:S01]  /*7f5b0*/  STL.64 [R1+0x5e8], R50 ;  /* 0x0005e83201007387 */ /* 0x0001e20000100a00 */
[----:B------:R-:W-:Y:S01]  /*7f5c0*/  IMAD.X R29, R5, 0x1, R24, P6 ;  /* 0x00000001051d7824 */ /* 0x000fe200030e0618 */
[----:B------:R-:W-:-:S02]  /*7f5d0*/  SHF.R.S32.HI R4, RZ, 0x1f, R36 ;  /* 0x0000001fff047819 */ /* 0x000fc40000011424 */
[----:B0-----:R-:W3:Y:S04]  /*7f5e0*/  LDL.LU.64 R50, [R1+0x2650] ;  /* 0x0026500001327983 */ /* 0x001ee80000300a00 */
[----:B------:R0:W-:Y:S04]  /*7f5f0*/  STL.64 [R1+0x5e0], R32 ;  /* 0x0005e02001007387 */ /* 0x0001e80000100a00 */
[----:B------:R-:W-:Y:S04]  /*7f600*/  STL.64 [R1+0x5d8], R30 ;  /* 0x0005d81e01007387 */ /* 0x000fe80000100a00 */
[----:B------:R1:W-:Y:S01]  /*7f610*/  STL.64 [R1+0x5d0], R28 ;  /* 0x0005d01c01007387 */ /* 0x0003e20000100a00 */
[----:B------:R-:W-:-:S02]  /*7f620*/  IADD3 R34, P4, R36, R21, RZ ;  /* 0x0000001524227210 */ /* 0x000fc40007f9e0ff */
[----:B------:R-:W-:Y:S02]  /*7f630*/  SHF.R.S32.HI R5, RZ, 0x1f, R37 ;  /* 0x0000001fff057819 */ /* 0x000fe40000011425 */
[C---:B0-----:R-:W-:Y:S01]  /*7f640*/  IADD3 R32, P5, R37.reuse, R20, RZ ;  /* 0x0000001425207210 */ /* 0x041fe20007fbe0ff */
[----:B-1----:R-:W-:Y:S02]  /*7f650*/  IMAD.MOV.U32 R29, RZ, RZ, R27 ;  /* 0x000000ffff1d7224 */ /* 0x002fe400078e001b */
[----:B------:R-:W-:Y:S01]  /*7f660*/  IMAD.MOV.U32 R27, RZ, RZ, R22 ;  /* 0x000000ffff1b7224 */ /* 0x000fe200078e0016 */
[----:B------:R-:W-:Y:S01]  /*7f670*/  IADD3 R30, P6, R37, R21, RZ ;  /* 0x00000015251e7210 */ /* 0x000fe20007fde0ff */
[----:B------:R-:W-:Y:S02]  /*7f680*/  IMAD.MOV.U32 R28, RZ, RZ, R19 ;  /* 0x000000ffff1c7224 */ /* 0x000fe400078e0013 */
[----:B------:R-:W-:Y:S02]  /*7f690*/  IMAD.X R35, R4, 0x1, R24, P4 ;  /* 0x0000000104237824 */ /* 0x000fe400020e0618 */
[----:B------:R-:W-:-:S02]  /*7f6a0*/  IMAD.X R33, R5, 0x1, R23, P5 ;  /* 0x0000000105217824 */ /* 0x000fc400028e0617 */
[----:B------:R-:W-:Y:S02]  /*7f6b0*/  IMAD.X R31, R5, 0x1, R24, P6 ;  /* 0x00000001051f7824 */ /* 0x000fe400030e0618 */
[----:B----4-:R-:W-:Y:S01]  /*7f6c0*/  IMAD.MOV.U32 R22, RZ, RZ, R52 ;  /* 0x000000ffff167224 */ /* 0x010fe200078e0034 */
[----:B------:R-:W-:Y:S01]  /*7f6d0*/  IADD3 R52, P3, R36, R20, RZ ;  /* 0x0000001424347210 */ /* 0x000fe20007f7e0ff */
[----:B------:R-:W-:-:S04]  /*7f6e0*/  IMAD.MOV.U32 R19, RZ, RZ, R53 ;  /* 0x000000ffff137224 */ /* 0x000fc800078e0035 */
[----:B------:R-:W-:-:S05]  /*7f6f0*/  IMAD.X R53, R4, 0x1, R23, P3 ;  /* 0x0000000104357824 */ /* 0x000fca00018e0617 */
[----:B------:R0:W-:Y:S01]  /*7f700*/  STL.64 [R1+0x5c8], R52 ;  /* 0x0005c83401007387 */ /* 0x0001e20000100a00 */
[----:B------:R-:W-:-:S03]  /*7f710*/  SHF.R.S32.HI R4, RZ, 0x1f, R38 ;  /* 0x0000001fff047819 */ /* 0x000fc60000011426 */
[----:B0-----:R-:W4:Y:S04]  /*7f720*/  LDL.LU.64 R52, [R1+0x2648] ;  /* 0x0026480001347983 */ /* 0x001f280000300a00 */
[----:B------:R-:W-:Y:S04]  /*7f730*/  STL.64 [R1+0x5c0], R34 ;  /* 0x0005c02201007387 */ /* 0x000fe80000100a00 */
[----:B------:R-:W-:Y:S04]  /*7f740*/  STL.64 [R1+0x5b8], R32 ;  /* 0x0005b82001007387 */ /* 0x000fe80000100a00 */
[----:B------:R0:W-:Y:S02]  /*7f750*/  STL.64 [R1+0x5b0], R30 ;  /* 0x0005b01e01007387 */ /* 0x0001e40000100a00 */
[----:B0-----:R-:W-:-:S02]  /*7f760*/  IMAD.MOV.U32 R31, RZ, RZ, R18 ;  /* 0x000000ffff1f7224 */ /* 0x001fc400078e0012 */
[----:B------:R-:W-:Y:S02]  /*7f770*/  IMAD.MOV.U32 R18, RZ, RZ, R14 ;  /* 0x000000ffff127224 */ /* 0x000fe400078e000e */
[----:B------:R-:W-:Y:S02]  /*7f780*/  IMAD.MOV.U32 R14, RZ, RZ, R10 ;  /* 0x000000ffff0e7224 */ /* 0x000fe400078e000a */
[----:B------:R-:W-:Y:S01]  /*7f790*/  IMAD.MOV.U32 R10, RZ, RZ, R54 ;  /* 0x000000ffff0a7224 */ /* 0x000fe200078e0036 */
[----:B------:R-:W-:Y:S01]  /*7f7a0*/  IADD3 R54, P3, R38, R20, RZ ;  /* 0x0000001426367210 */ /* 0x000fe20007f7e0ff */
[----:B------:R-:W-:Y:S02]  /*7f7b0*/  IMAD.MOV.U32 R30, RZ, RZ, R12 ;  /* 0x000000ffff1e7224 */ /* 0x000fe400078e000c */
[----:B------:R-:W-:Y:S02]  /*7f7c0*/  IMAD.MOV.U32 R12, RZ, RZ, R8 ;  /* 0x000000ffff0c7224 */ /* 0x000fe400078e0008 */
[----:B------:R-:W-:-:S02]  /*7f7d0*/  IMAD.MOV.U32 R8, RZ, RZ, R55 ;  /* 0x000000ffff087224 */ /* 0x000fc400078e0037 */
[----:B------:R-:W-:-:S05]  /*7f7e0*/  IMAD.X R55, R4, 0x1, R23, P3 ;  /* 0x0000000104377824 */ /* 0x000fca00018e0617 */
[----:B------:R0:W-:Y:S04]  /*7f7f0*/  STL.64 [R1+0x5a8], R54 ;  /* 0x0005a83601007387 */ /* 0x0001e80000100a00 */
[----:B0-----:R-:W2:Y:S01]  /*7f800*/  LDL.LU.64 R54, [R1+0x2640] ;  /* 0x0026400001367983 */ /* 0x001ea20000300a00 */
[-C--:B------:R-:W-:Y:S02]  /*7f810*/  IADD3 R36, P4, R38, R21.reuse, RZ ;  /* 0x0000001526247210 */ /* 0x080fe40007f9e0ff */
[----:B------:R-:W-:Y:S02]  /*7f820*/  SHF.R.S32.HI R5, RZ, 0x1f, R39 ;  /* 0x0000001fff057819 */ /* 0x000fe40000011427 */
[C---:B------:R-:W-:Y:S02]  /*7f830*/  IADD3 R34, P5, R39.reuse, R20, RZ ;  /* 0x0000001427227210 */ /* 0x040fe40007fbe0ff */
[----:B------:R-:W-:Y:S01]  /*7f840*/  IADD3 R32, P6, R39, R21, RZ ;  /* 0x0000001527207210 */ /* 0x000fe20007fde0ff */
[----:B------:R-:W-:-:S02]  /*7f850*/  IMAD.X R37, R4, 0x1, R24, P4 ;  /* 0x0000000104257824 */ /* 0x000fc400020e0618 */
[C---:B------:R-:W-:Y:S02]  /*7f860*/  IMAD.X R35, R5.reuse, 0x1, R23, P5 ;  /* 0x0000000105237824 */ /* 0x040fe400028e0617 */
[----:B------:R-:W-:Y:S01]  /*7f870*/  IMAD.X R33, R5, 0x1, R24, P6 ;  /* 0x0000000105217824 */ /* 0x000fe200030e0618 */
[----:B------:R-:W-:Y:S04]  /*7f880*/  STL.64 [R1+0x5a0], R36 ;  /* 0x0005a02401007387 */ /* 0x000fe80000100a00 */
[----:B------:R-:W-:Y:S04]  /*7f890*/  STL.64 [R1+0x598], R34 ;  /* 0x0005982201007387 */ /* 0x000fe80000100a00 */
[----:B------:R0:W-:Y:S01]  /*7f8a0*/  STL.64 [R1+0x590], R32 ;  /* 0x0005902001007387 */ /* 0x0001e20000100a00 */
[----:B------:R-:W-:-:S02]  /*7f8b0*/  SHF.R.S32.HI R4, RZ, 0x1f, R40 ;  /* 0x0000001fff047819 */ /* 0x000fc40000011428 */
[CC--:B------:R-:W-:Y:S02]  /*7f8c0*/  IADD3 R38, P4, R40.reuse, R21.reuse, RZ ;  /* 0x0000001528267210 */ /* 0x0c0fe40007f9e0ff */
[----:B------:R-:W-:Y:S01]  /*7f8d0*/  SHF.R.S32.HI R5, RZ, 0x1f, R41 ;  /* 0x0000001fff057819 */ /* 0x000fe20000011429 */
[----:B0-----:R-:W-:Y:S02]  /*7f8e0*/  IMAD.MOV.U32 R32, RZ, RZ, R30 ;  /* 0x000000ffff207224 */ /* 0x001fe400078e001e */
[----:B------:R-:W-:Y:S02]  /*7f8f0*/  IMAD.MOV.U32 R30, RZ, RZ, R61 ;  /* 0x000000ffff1e7224 */ /* 0x000fe400078e003d */
[----:B------:R-:W-:Y:S01]  /*7f900*/  IMAD.MOV.U32 R61, RZ, RZ, R2 ;  /* 0x000000ffff3d7224 */ /* 0x000fe200078e0002 */
[-C--:B------:R-:W-:Y:S01]  /*7f910*/  IADD3 R2, P3, R40, R20.reuse, RZ ;  /* 0x0000001428027210 */ /* 0x080fe20007f7e0ff */
[----:B------:R-:W-:Y:S01]  /*7f920*/  IMAD.MOV.U32 R33, RZ, RZ, R31 ;  /* 0x000000ffff217224 */ /* 0x000fe200078e001f */
[C---:B------:R-:W-:Y:S01]  /*7f930*/  IADD3 R36, P5, R41.reuse, R20, RZ ;  /* 0x0000001429247210 */ /* 0x040fe20007fbe0ff */
[----:B------:R-:W-:Y:S01]  /*7f940*/  IMAD.MOV.U32 R31, RZ, RZ, R10 ;  /* 0x000000ffff1f7224 */ /* 0x000fe200078e000a */
[----:B------:R-:W-:Y:S01]  /*7f950*/  IADD3 R34, P6, R41, R21, RZ ;  /* 0x0000001529227210 */ /* 0x000fe20007fde0ff */
[----:B------:R-:W-:-:S02]  /*7f960*/  IMAD.MOV.U32 R10, RZ, RZ, R3 ;  /* 0x000000ffff0a7224 */ /* 0x000fc400078e0003 */
[C-C-:B------:R-:W-:Y:S02]  /*7f970*/  IMAD.X R3, R4.reuse, 0x1, R23.reuse, P3 ;  /* 0x0000000104037824 */ /* 0x140fe400018e0617 */
[--C-:B------:R-:W-:Y:S02]  /*7f980*/  IMAD.X R39, R4, 0x1, R24.reuse, P4 ;  /* 0x0000000104277824 */ /* 0x100fe400020e0618 */
[C---:B------:R-:W-:Y:S01]  /*7f990*/  IMAD.X R37, R5.reuse, 0x1, R23, P5 ;  /* 0x0000000105257824 */ /* 0x040fe200028e0617 */
[----:B------:R0:W-:Y:S01]  /*7f9a0*/  STL.64 [R1+0x588], R2 ;  /* 0x0005880201007387 */ /* 0x0001e20000100a00 */
[----:B------:R-:W-:Y:S01]  /*7f9b0*/  IMAD.X R35, R5, 0x1, R24, P6 ;  /* 0x0000000105237824 */ /* 0x000fe200030e0618 */
[----:B------:R-:W-:Y:S02]  /*7f9c0*/  SHF.R.S32.HI R4, RZ, 0x1f, R42 ;  /* 0x0000001fff047819 */ /* 0x000fe4000001142a */
[----:B0-----:R-:W4:Y:S04]  /*7f9d0*/  LDL.LU.64 R2, [R1+0x2638] ;  /* 0x0026380001027983 */ /* 0x001f280000300a00 */
[----:B------:R-:W-:Y:S04]  /*7f9e0*/  STL.64 [R1+0x580], R38 ;  /* 0x0005802601007387 */ /* 0x000fe80000100a00 */
[----:B------:R-:W-:Y:S04]  /*7f9f0*/  STL.64 [R1+0x578], R36 ;  /* 0x0005782401007387 */ /* 0x000fe80000100a00 */
[----:B------:R0:W-:Y:S01]  /*7fa00*/  STL.64 [R1+0x570], R34 ;  /* 0x0005702201007387 */ /* 0x0001e20000100a00 */
[----:B------:R-:W-:-:S02]  /*7fa10*/  IADD3 R40, P4, R42, R21, RZ ;  /* 0x000000152a287210 */ /* 0x000fc40007f9e0ff */
[----:B------:R-:W-:Y:S01]  /*7fa20*/  SHF.R.S32.HI R5, RZ, 0x1f, R43 ;  /* 0x0000001fff057819 */ /* 0x000fe2000001142b */
[----:B0-----:R-:W-:Y:S02]  /*7fa30*/  IMAD.MOV.U32 R35, RZ, RZ, R33 ;  /* 0x000000ffff237224 */ /* 0x001fe400078e0021 */
[----:B------:R-:W-:Y:S02]  /*7fa40*/  IMAD.MOV.U32 R33, RZ, RZ, R31 ;  /* 0x000000ffff217224 */ /* 0x000fe400078e001f */
[----:B------:R-:W-:Y:S02]  /*7fa50*/  IMAD.MOV.U32 R31, RZ, RZ, R29 ;  /* 0x000000ffff1f7224 */ /* 0x000fe400078e001d */
[----:B------:R-:W-:Y:S02]  /*7fa60*/  IMAD.MOV.U32 R29, RZ, RZ, R46 ;  /* 0x000000ffff1d7224 */ /* 0x000fe400078e002e */
[----:B------:R-:W-:Y:S01]  /*7fa70*/  IMAD.MOV.U32 R34, RZ, RZ, R32 ;  /* 0x000000ffff227224 */ /* 0x000fe200078e0020 */
[C---:B------:R-:W-:Y:S01]  /*7fa80*/  IADD3 R38, P5, R43.reuse, R20, RZ ;  /* 0x000000142b267210 */ /* 0x040fe20007fbe0ff */
[----:B------:R-:W-:Y:S01]  /*7fa90*/  IMAD.MOV.U32 R32, RZ, RZ, R30 ;  /* 0x000000ffff207224 */ /* 0x000fe200078e001e */
[----:B------:R-:W-:Y:S01]  /*7faa0*/  IADD3 R36, P6, R43, R21, RZ ;  /* 0x000000152b247210 */ /* 0x000fe20007fde0ff */
[----:B------:R-:W-:-:S02]  /*7fab0*/  IMAD.MOV.U32 R30, RZ, RZ, R7 ;  /* 0x000000ffff1e7224 */ /* 0x000fc400078e0007 */
[--C-:B------:R-:W-:Y:S02]  /*7fac0*/  IMAD.X R41, R4, 0x1, R24.reuse, P4 ;  /* 0x0000000104297824 */ /* 0x100fe400020e0618 */
[C---:B------:R-:W-:Y:S02]  /*7fad0*/  IMAD.X R39, R5.reuse, 0x1, R23, P5 ;  /* 0x0000000105277824 */ /* 0x040fe400028e0617 */
[----:B------:R-:W-:Y:S01]  /*7fae0*/  IMAD.X R37, R5, 0x1, R24, P6 ;  /* 0x0000000105257824 */ /* 0x000fe200030e0618 */
[----:B------:R-:W-:Y:S01]  /*7faf0*/  SHF.R.S32.HI R5, RZ, 0x1f, R45 ;  /* 0x0000001fff057819 */ /* 0x000fe2000001142d */
[----:B--2---:R-:W-:Y:S01]  /*7fb00*/  IMAD.MOV.U32 R46, RZ, RZ, R54 ;  /* 0x000000ffff2e7224 */ /* 0x004fe200078e0036 */
[----:B------:R-:W-:Y:S01]  /*7fb10*/  IADD3 R54, P3, R42, R20, RZ ;  /* 0x000000142a367210 */ /* 0x000fe20007f7e0ff */
[----:B------:R-:W-:-:S04]  /*7fb20*/  IMAD.MOV.U32 R7, RZ, RZ, R55 ;  /* 0x000000ffff077224 */ /* 0x000fc800078e0037 */
[--C-:B------:R-:W-:Y:S01]  /*7fb30*/  IMAD.X R55, R4, 0x1, R23.reuse, P3 ;  /* 0x0000000104377824 */ /* 0x100fe200018e0617 */
[----:B------:R-:W-:Y:S02]  /*7fb40*/  SHF.R.S32.HI R4, RZ, 0x1f, R44 ;  /* 0x0000001fff047819 */ /* 0x000fe4000001142c */
[----:B------:R-:W-:Y:S02]  /*7fb50*/  IADD3 R42, P3, R44, R20, RZ ;  /* 0x000000142c2a7210 */ /* 0x000fe40007f7e0ff */
[----:B------:R0:W-:Y:S03]  /*7fb60*/  STL.64 [R1+0x568], R54 ;  /* 0x0005683601007387 */ /* 0x0001e60000100a00 */
[----:B------:R-:W-:Y:S01]  /*7fb70*/  IMAD.X R43, R4, 0x1, R23, P3 ;  /* 0x00000001042b7824 */ /* 0x000fe200018e0617 */
[----:B0-----:R-:W2:Y:S04]  /*7fb80*/  LDL.LU.64 R54, [R1+0x2630] ;  /* 0x0026300001367983 */ /* 0x001ea80000300a00 */
[----:B------:R0:W-:Y:S04]  /*7fb90*/  STL.64 [R1+0x560], R40 ;  /* 0x0005602801007387 */ /* 0x0001e80000100a00 */
[----:B------:R1:W-:Y:S04]  /*7fba0*/  STL.64 [R1+0x558], R38 ;  /* 0x0005582601007387 */ /* 0x0003e80000100a00 */
[----:B------:R3:W-:Y:S01]  /*7fbb0*/  STL.64 [R1+0x550], R36 ;  /* 0x0005502401007387 */ /* 0x0007e20000100a00 */
[----:B0-----:R-:W-:-:S02]  /*7fbc0*/  IADD3 R40, P4, R44, R21, RZ ;  /* 0x000000152c287210 */ /* 0x001fc40007f9e0ff */
[----:B-1----:R-:W-:-:S03]  /*7fbd0*/  IADD3 R38, P5, R45, R20, RZ ;  /* 0x000000142d267210 */ /* 0x002fc60007fbe0ff */
[--C-:B------:R-:W-:Y:S01]  /*7fbe0*/  IMAD.X R41, R4, 0x1, R24.reuse, P4 ;  /* 0x0000000104297824 */ /* 0x100fe200020e0618 */
[----:B---3--:R-:W-:Y:S01]  /*7fbf0*/  IADD3 R36, P6, R45, R21, RZ ;  /* 0x000000152d247210 */ /* 0x008fe20007fde0ff */
[C---:B------:R-:W-:Y:S01]  /*7fc00*/  IMAD.X R39, R5.reuse, 0x1, R23, P5 ;  /* 0x0000000105277824 */ /* 0x040fe200028e0617 */
[----:B------:R-:W-:Y:S03]  /*7fc10*/  STL.64 [R1+0x548], R42 ;  /* 0x0005482a01007387 */ /* 0x000fe60000100a00 */
[----:B------:R-:W-:Y:S01]  /*7fc20*/  IMAD.X R37, R5, 0x1, R24, P6 ;  /* 0x0000000105257824 */ /* 0x000fe200030e0618 */
[----:B------:R-:W-:Y:S04]  /*7fc30*/  STL.64 [R1+0x540], R40 ;  /* 0x0005402801007387 */ /* 0x000fe80000100a00 */
[----:B------:R-:W-:Y:S04]  /*7fc40*/  STL.64 [R1+0x538], R38 ;  /* 0x0005382601007387 */ /* 0x000fe80000100a00 */
[----:B------:R0:W-:Y:S02]  /*7fc50*/  STL.64 [R1+0x208], R36 ;  /* 0x0002082401007387 */ /* 0x0001e40000100a00 */
[----:B0-----:R-:W-:-:S02]  /*7fc60*/  IMAD.MOV.U32 R36, RZ, RZ, R35 ;  /* 0x000000ffff247224 */ /* 0x001fc400078e0023 */
        /* <DEDUP_REMOVED lines=26> */
[----:B------:R-:W-:Y:S02]  /*7fe10*/  IMAD.X R43, R4, 0x1, R23, P3 ;  /* 0x00000001042b7824 */ /* 0x000fe400018e0617 */
[----:B------:R-:W-:-:S02]  /*7fe20*/  IMAD.MOV.U32 R25, RZ, RZ, R22 ;  /* 0x000000ffff197224 */ /* 0x000fc400078e0016 */
[----:B------:R-:W-:Y:S02]  /*7fe30*/  IMAD.X R41, R4, 0x1, R24, P4 ;  /* 0x0000000104297824 */ /* 0x000fe400020e0618 */
[----:B------:R-:W-:Y:S02]  /*7fe40*/  IMAD.MOV.U32 R19, RZ, RZ, R56 ;  /* 0x000000ffff137224 */ /* 0x000fe400078e0038 */
[----:B------:R-:W-:Y:S01]  /*7fe50*/  IMAD.MOV.U32 R22, RZ, RZ, R15 ;  /* 0x000000ffff167224 */ /* 0x000fe200078e000f */
[----:B------:R-:W3:Y:S01]  /*7fe60*/  LDL.LU R56, [R1+0x262c] ;  /* 0x00262c0001387983 */ /* 0x000ee20000300800 */
[C---:B------:R-:W-:Y:S02]  /*7fe70*/  IMAD.X R39, R5.reuse, 0x1, R23, P5 ;  /* 0x0000000105277824 */ /* 0x040fe400028e0617 */
[----:B------:R-:W-:Y:S02]  /*7fe80*/  IMAD.MOV.U32 R15, RZ, RZ, R58 ;  /* 0x000000ffff0f7224 */ /* 0x000fe400078e003a */
[----:B------:R-:W-:Y:S01]  /*7fe90*/  IMAD.X R37, R5, 0x1, R24, P6 ;  /* 0x0000000105257824 */ /* 0x000fe200030e0618 */
[----:B------:R-:W3:Y:S04]  /*7fea0*/  LDL.LU R58, [R1+0x2628] ;  /* 0x00262800013a7983 */ /* 0x000ee80000300800 */
[----:B------:R-:W-:Y:S04]  /*7feb0*/  STL.64 [R1+0x200], R42 ;  /* 0x0002002a01007387 */ /* 0x000fe80000100a00 */
[----:B------:R-:W-:Y:S04]  /*7fec0*/  STL.64 [R1+0x1f8], R40 ;  /* 0x0001f82801007387 */ /* 0x000fe80000100a00 */
[----:B------:R-:W-:Y:S04]  /*7fed0*/  STL.64 [R1+0x1f0], R38 ;  /* 0x0001f02601007387 */ /* 0x000fe80000100a00 */
[----:B------:R0:W-:Y:S02]  /*7fee0*/  STL.64 [R1+0x1e8], R36 ;  /* 0x0001e82401007387 */ /* 0x0001e40000100a00 */
[----:B0-----:R-:W-:-:S02]  /*7fef0*/  IMAD.MOV.U32 R36, RZ, RZ, R35 ;  /* 0x000000ffff247224 */ /* 0x001fc400078e0023 */
[----:B------:R-:W-:-:S03]  /*7ff00*/  IMAD.MOV.U32 R35, RZ, RZ, R34 ;  /* 0x000000ffff237224 */ /* 0x000fc600078e0022 */
[----:B------:R-:W-:Y:S02]  /*7ff10*/  SHF.R.S32.HI R4, RZ, 0x1f, R36 ;  /* 0x0000001fff047819 */ /* 0x000fe40000011424 */
[CC--:B------:R-:W-:Y:S02]  /*7ff20*/  IADD3 R42, P3, R36.reuse, R20.reuse, RZ ;  /* 0x00000014242a7210 */ /* 0x0c0fe40007f7e0ff */
[-C--:B------:R-:W-:Y:S01]  /*7ff30*/  IADD3 R40, P4, R36, R21.reuse, RZ ;  /* 0x0000001524287210 */ /* 0x080fe20007f9e0ff */
        /* <DEDUP_REMOVED lines=15> */
[----:B------:R-:W-:Y:S02]  /*80030*/  IMAD.MOV.U32 R33, RZ, RZ, R32 ;  /* 0x000000ffff217224 */ /* 0x000fe400078e0020 */
[----:B------:R-:W-:Y:S02]  /*80040*/  IMAD.X R41, R4, 0x1, R24, P4 ;  /* 0x0000000104297824 */ /* 0x000fe400020e0618 */
[----:B------:R-:W-:Y:S02]  /*80050*/  IMAD.MOV.U32 R15, RZ, RZ, R57 ;  /* 0x000000ffff0f7224 */ /* 0x000fe400078e0039 */
[----:B------:R-:W-:Y:S01]  /*80060*/  IMAD.MOV.U32 R32, RZ, RZ, R9 ;  /* 0x000000ffff207224 */ /* 0x000fe200078e0009 */
[----:B------:R-:W3:Y:S01]  /*80070*/  LDL.LU R57, [R1+0x2624] ;  /* 0x0026240001397983 */ /* 0x000ee20000300800 */
[----:B------:R-:W-:Y:S02]  /*80080*/  IMAD.X R39, R5, 0x1, R23, P5 ;  /* 0x0000000105277824 */ /* 0x000fe400028e0617 */
[----:B----4-:R-:W-:-:S02]  /*80090*/  IMAD.MOV.U32 R9, RZ, RZ, R53 ;  /* 0x000000ffff097224 */ /* 0x010fc400078e0035 */
[----:B------:R-:W-:Y:S01]  /*800a0*/  IMAD.X R37, R5, 0x1, R24, P6 ;  /* 0x0000000105257824 */ /* 0x000fe200030e0618 */
[----:B------:R-:W4:Y:S04]  /*800b0*/  LDL.LU R53, [R1+0x2620] ;  /* 0x0026200001357983 */ /* 0x000f280000300800 */
[----:B------:R-:W-:Y:S04]  /*800c0*/  STL.64 [R1+0x1e0], R42 ;  /* 0x0001e02a01007387 */ /* 0x000fe80000100a00 */
[----:B------:R-:W-:Y:S04]  /*800d0*/  STL.64 [R1+0x1d8], R40 ;  /* 0x0001d82801007387 */ /* 0x000fe80000100a00 */
[----:B------:R-:W-:Y:S04]  /*800e0*/  STL.64 [R1+0x1d0], R38 ;  /* 0x0001d02601007387 */ /* 0x000fe80000100a00 */
[----:B------:R0:W-:Y:S02]  /*800f0*/  STL.64 [R1+0x1c8], R36 ;  /* 0x0001c82401007387 */ /* 0x0001e40000100a00 */
[----:B0-----:R-:W-:-:S02]  /*80100*/  IMAD.MOV.U32 R36, RZ, RZ, R35 ;  /* 0x000000ffff247224 */ /* 0x001fc400078e0023 */
[----:B------:R-:W-:-:S03]  /*80110*/  IMAD.MOV.U32 R35, RZ, RZ, R34 ;  /* 0x000000ffff237224 */ /* 0x000fc600078e0022 */
[----:B------:R-:W-:Y:S02]  /*80120*/  SHF.R.S32.HI R4, RZ, 0x1f, R36 ;  /* 0x0000001fff047819 */ /* 0x000fe40000011424 */
[C---:B------:R-:W-:Y:S02]  /*80130*/  IADD3 R42, P3, R36.reuse, R20, RZ ;  /* 0x00000014242a7210 */ /* 0x040fe40007f7e0ff */
[----:B------:R-:W-:Y:S01]  /*80140*/  IADD3 R40, P4, R36, R21, RZ ;  /* 0x0000001524287210 */ /* 0x000fe20007f9e0ff */
[----:B------:R-:W-:Y:S02]  /*80150*/  IMAD.MOV.U32 R36, RZ, RZ, R35 ;  /* 0x000000ffff247224 */ /* 0x000fe400078e0023 */
[----:B------:R-:W-:Y:S02]  /*80160*/  IMAD.MOV.U32 R34, RZ, RZ, R33 ;  /* 0x000000ffff227224 */ /* 0x000fe400078e0021 */
[----:B------:R-:W-:Y:S01]  /*80170*/  IMAD.MOV.U32 R33, RZ, RZ, R51 ;  /* 0x000000ffff217224 */ /* 0x000fe200078e0033 */
[----:B------:R-:W-:-:S02]  /*80180*/  SHF.R.S32.HI R5, RZ, 0x1f, R36 ;  /* 0x0000001fff057819 */ /* 0x000fc40000011424 */
[C---:B------:R-:W-:Y:S01]  /*80190*/  IADD3 R38, P5, R36.reuse, R20, RZ ;  /* 0x0000001424267210 */ /* 0x040fe20007fbe0ff */
[----:B------:R-:W-:Y:S01]  /*801a0*/  IMAD.MOV.U32 R35, RZ, RZ, R34 ;  /* 0x000000ffff237224 */ /* 0x000fe200078e0022 */
[----:B------:R-:W-:Y:S01]  /*801b0*/  IADD3 R36, P6, R36, R21, RZ ;  /* 0x0000001524247210 */ /* 0x000fe20007fde0ff */
[C---:B------:R-:W-:Y:S01]  /*801c0*/  IMAD.X R43, R4.reuse, 0x1, R23, P3 ;  /* 0x00000001042b7824 */ /* 0x040fe200018e0617 */
[----:B------:R-:W4:Y:S01]  /*801d0*/  LDL.LU R51, [R1+0x261c] ;  /* 0x00261c0001337983 */ /* 0x000f220000300800 */
        /* <DEDUP_REMOVED lines=14> */
[----:B------:R-:W-:Y:S01]  /*802c0*/  IMAD.MOV.U32 R31, RZ, RZ, R0 ;  /* 0x000000ffff1f7224 */ /* 0x000fe200078e0000 */
[----:B------:R-:W-:Y:S01]  /*802d0*/  SHF.R.S32.HI R4, RZ, 0x1f, R37 ;  /* 0x0000001fff047819 */ /* 0x000fe20000011425 */
[C---:B------:R-:W-:Y:S01]  /*802e0*/  VIADD R7, R37.reuse, UR4 ;  /* 0x0000000425077c36 */ /* 0x040fe20008000000 */
[CC--:B------:R-:W-:Y:S01]  /*802f0*/  IADD3 R44, P3, R37.reuse, R20.reuse, RZ ;  /* 0x00000014252c7210 */ /* 0x0c0fe20007f7e0ff */
[----:B------:R-:W4:Y:S01]  /*80300*/  LDL.LU R0, [R1+0x2614] ;  /* 0x0026140001007983 */ /* 0x000f220000300800 */
[-C--:B------:R-:W-:Y:S01]  /*80310*/  IADD3 R42, P4, R37, R21.reuse, RZ ;  /* 0x00000015252a7210 */ /* 0x080fe20007f9e0ff */
[----:B------:R-:W-:Y:S01]  /*80320*/  IMAD.MOV.U32 R37, RZ, RZ, R36 ;  /* 0x000000ffff257224 */ /* 0x000fe200078e0024 */
[----:B------:R-:W-:Y:S01]  /*80330*/  LOP3.LUT R11, R11, 0xffff, RZ, 0xc0, !PT ;  /* 0x0000ffff0b0b7812 */ /* 0x000fe200078ec0ff */
[----:B------:R-:W-:Y:S01]  /*80340*/  IMAD.MOV.U32 R36, RZ, RZ, R31 ;  /* 0x000000ffff247224 */ /* 0x000fe200078e001f */
[CC--:B------:R-:W-:Y:S01]  /*80350*/  IADD3 R40, P5, R7.reuse, R20.reuse, RZ ;  /* 0x0000001407287210 */ /* 0x0c0fe20007fbe0ff */
[----:B------:R-:W-:Y:S01]  /*80360*/  IMAD.MOV.U32 R31, RZ, RZ, R6 ;  /* 0x000000ffff1f7224 */ /* 0x000fe200078e0006 */
[----:B------:R-:W-:Y:S01]  /*80370*/  SHF.R.S32.HI R6, RZ, 0x1f, R7 ;  /* 0x0000001fff067819 */ /* 0x000fe20000011407 */
[C---:B------:R-:W-:Y:S01]  /*80380*/  VIADD R5, R7.reuse, UR6 ;  /* 0x0000000607057c36 */ /* 0x040fe20008000000 */
[----:B------:R-:W-:Y:S01]  /*80390*/  IADD3 R38, P6, R7, R21, RZ ;  /* 0x0000001507267210 */ /* 0x000fe20007fde0ff */
[----:B------:R-:W-:Y:S01]  /*803a0*/  IMAD.X R45, R4, 0x1, R23, P3 ;  /* 0x00000001042d7824 */ /* 0x000fe200018e0617 */
[----:B------:R-:W-:Y:S01]  /*803b0*/  LOP3.LUT R10, R10, 0xffff, RZ, 0xc0, !PT ;  /* 0x0000ffff0a0a7812 */ /* 0x000fe200078ec0ff */
[--C-:B------:R-:W-:Y:S01]  /*803c0*/  IMAD.X R43, R4, 0x1, R24.reuse, P4 ;  /* 0x00000001042b7824 */ /* 0x100fe200020e0618 */
[----:B------:R-:W-:Y:S01]  /*803d0*/  PRMT R46, R46, 0x5410, R35 ;  /* 0x000054102e2e7816 */ /* 0x000fe20000000023 */
[C---:B------:R-:W-:Y:S01]  /*803e0*/  IMAD.X R41, R6.reuse, 0x1, R23, P5 ;  /* 0x0000000106297824 */ /* 0x040fe200028e0617 */
[----:B------:R-:W-:Y:S01]  /*803f0*/  LOP3.LUT R9, R9, 0xffff, RZ, 0xc0, !PT ;  /* 0x0000ffff09097812 */ /* 0x000fe200078ec0ff */
[----:B------:R-:W-:Y:S01]  /*80400*/  IMAD.X R39, R6, 0x1, R24, P6 ;  /* 0x0000000106277824 */ /* 0x000fe200030e0618 */
[----:B------:R-:W-:Y:S01]  /*80410*/  LOP3.LUT R8, R8, 0xffff, RZ, 0xc0, !PT ;  /* 0x0000ffff08087812 */ /* 0x000fe200078ec0ff */
[C---:B------:R-:W-:Y:S01]  /*80420*/  VIADD R4, R5.reuse, UR7 ;  /* 0x0000000705047c36 */ /* 0x040fe20008000000 */
[----:B------:R0:W-:Y:S01]  /*80430*/  STL.64 [R1+0x1b8], R44 ;  /* 0x0001b82c01007387 */ /* 0x0001e20000100a00 */
[----:B------:R-:W-:Y:S01]  /*80440*/  SHF.R.S32.HI R6, RZ, 0x1f, R5 ;  /* 0x0000001fff067819 */ /* 0x000fe20000011405 */
[----:B------:R-:W-:Y:S01]  /*80450*/  ULDC UR7, c[0x0][0x22c] ;  /* 0x00008b0000077ab9 */ /* 0x000fe20000000800 */
[----:B------:R-:W-:Y:S01]  /*80460*/  LOP3.LUT R50, R50, 0xffffdfff, RZ, 0xc0, !PT ;  /* 0xffffdfff32327812 */ /* 0x000fe200078ec0ff */
[----:B------:R1:W-:Y:S01]  /*80470*/  STL.64 [R1+0x1b0], R42 ;  /* 0x0001b02a01007387 */ /* 0x0003e20000100a00 */
[----:B------:R-:W-:Y:S01]  /*80480*/  SHF.R.S32.HI R7, RZ, 0x1f, R4 ;  /* 0x0000001fff077819 */ /* 0x000fe20000011404 */
[----:B------:R-:W-:Y:S01]  /*80490*/  ULDC UR4, c[0x0][0x22c] ;  /* 0x00008b0000047ab9 */ /* 0x000fe20000000800 */
[----:B------:R-:W-:Y:S01]  /*804a0*/  ULDC UR6, c[0x0][0x22c] ;  /* 0x00008b0000067ab9 */ /* 0x000fe20000000800 */
[----:B------:R2:W-:Y:S01]  /*804b0*/  STL.64 [R1+0x1a8], R40 ;  /* 0x0001a82801007387 */ /* 0x0005e20000100a00 */
[----:B0-----:R-:W-:-:S03]  /*804c0*/  IADD3 R44, P3, R5, R20, RZ ;  /* 0x00000014052c7210 */ /* 0x001fc60007f7e0ff */
[----:B------:R0:W-:Y:S01]  /*804d0*/  STL.64 [R1+0x1a0], R38 ;  /* 0x0001a02601007387 */ /* 0x0001e20000100a00 */
[-C--:B-1----:R-:W-:Y:S01]  /*804e0*/  IADD3 R42, P4, R5, R21.reuse, RZ ;  /* 0x00000015052a7210 */ /* 0x082fe20007f9e0ff */
[C---:B------:R-:W-:Y:S01]  /*804f0*/  VIADD R5, R4.reuse, UR41 ;  /* 0x0000002904057c36 */ /* 0x040fe20008000000 */
[----:B--2---:R-:W-:Y:S01]  /*80500*/  IADD3 R40, P5, R4, R20, RZ ;  /* 0x0000001404287210 */ /* 0x004fe20007fbe0ff */
[--C-:B------:R-:W-:Y:S01]  /*80510*/  IMAD.X R45, R6, 0x1, R23.reuse, P3 ;  /* 0x00000001062d7824 */ /* 0x100fe200018e0617 */
[----:B0-----:R-:W-:Y:S01]  /*80520*/  IADD3 R38, P6, R4, R21, RZ ;  /* 0x0000001504267210 */ /* 0x001fe20007fde0ff */
[--C-:B------:R-:W-:Y:S02]  /*80530*/  IMAD.X R43, R6, 0x1, R24.reuse, P4 ;  /* 0x00000001062b7824 */ /* 0x100fe400020e0618 */
[C---:B------:R-:W-:Y:S02]  /*80540*/  IMAD.X R41, R7.reuse, 0x1, R23, P5 ;  /* 0x0000000107297824 */ /* 0x040fe400028e0617 */
[----:B------:R-:W-:-:S02]  /*80550*/  IMAD.X R39, R7, 0x1, R24, P6 ;  /* 0x0000000107277824 */ /* 0x000fc400030e0618 */
[----:B------:R-:W-:Y:S01]  /*80560*/  VIADD R4, R5, UR40 ;  /* 0x0000002805047c36 */ /* 0x000fe20008000000 */
[----:B------:R0:W-:Y:S01]  /*80570*/  STL.64 [R1+0x3f0], R44 ;  /* 0x0003f02c01007387 */ /* 0x0001e20000100a00 */
[----:B------:R-:W-:Y:S01]  /*80580*/  SHF.R.S32.HI R6, RZ, 0x1f, R5 ;  /* 0x0000001fff067819 */ /* 0x000fe20000011405 */
[----:B------:R-:W-:Y:S02]  /*80590*/  ULDC.64 UR40, c[0x0][0x228] ;  /* 0x00008a0000287ab9 */ /* 0x000fe40000000a00 */
[----:B------:R1:W-:Y:S01]  /*805a0*/  STL.64 [R1+0x3e8], R42 ;  /* 0x0003e82a01007387 */ /* 0x0003e20000100a00 */
[----:B------:R-:W-:-:S03]  /*805b0*/  SHF.R.S32.HI R7, RZ, 0x1f, R4 ;  /* 0x0000001fff077819 */ /* 0x000fc60000011404 */
        /* <DEDUP_REMOVED lines=14> */
[----:B------:R-:W-:Y:S02]  /*806a0*/  ULDC UR38, c[0x0][0x22c] ;  /* 0x00008b0000267ab9 */ /* 0x000fe40000000800 */
        /* <DEDUP_REMOVED lines=100> */
[----:B------:R-:W-:-:S03]  /*80cf0*/  SHF.R.S32.HI R6, RZ, 0x1f, R5 ;  /* 0x0000001fff067819 */ /* 0x000fc60000011405 */
        /* <DEDUP_REMOVED lines=114> */
[C---:B------:R-:W-:Y:S01]  /*81420*/  VIADD R4, R5.reuse, UR12 ;  /* 0x0000000c05047c36 */ /* 0x040fe20008000000 */
[----:B------:R0:W-:Y:S01]  /*81430*/  STL.64 [R1+0x310], R44 ;  /* 0x0003102c01007387 */ /* 0x0001e20000100a00 */
[----:B------:R-:W-:Y:S01]  /*81440*/  SHF.R.S32.HI R6, RZ, 0x1f, R5 ;  /* 0x0000001fff067819 */ /* 0x000fe20000011405 */
[----:B------:R-:W-:Y:S01]  /*81450*/  UMOV UR26, UR14 ;  /* 0x0000000e001a7c82 */ /* 0x000fe20008000000 */
[----:B------:R-:W-:Y:S01]  /*81460*/  LOP3.LUT R54, R54, 0x7fffffff, RZ, 0xc0, !PT ;  /* 0x7fffffff36367812 */ /* 0x000fe200078ec0ff */
[----:B------:R1:W-:Y:S01]  /*81470*/  STL.64 [R1+0x308], R42 ;  /* 0x0003082a01007387 */ /* 0x0003e20000100a00 */
[----:B------:R-:W-:Y:S01]  /*81480*/  SHF.R.S32.HI R7, RZ, 0x1f, R4 ;  /* 0x0000001fff077819 */ /* 0x000fe20000011404 */
[----:B------:R-:W-:Y:S02]  /*81490*/  ULDC UR12, c[0x0][0x22c] ;  /* 0x00008b00000c7ab9 */ /* 0x000fe40000000800 */
        /* <DEDUP_REMOVED lines=60> */
[----:B------:R-:W-:Y:S01]  /*81860*/  IMAD.X R39, R7, 0x1, R24, P6 ;  /* 0x0000000107277824 */ /* 0x000fe200030e0618 */
[----:B------:R0:W-:Y:S01]  /*81870*/  STL.64 [R1+0x2d0], R44 ;  /* 0x0002d02c01007387 */ /* 0x0001e20000100a00 */
[----:B------:R-:W-:Y:S01]  /*81880*/  VIADD R4, R5, UR51 ;  /* 0x0000003305047c36 */ /* 0x000fe20008000000 */
[----:B------:R-:W-:-:S02]  /*81890*/  SHF.R.S32.HI R6, RZ, 0x1f, R5 ;  /* 0x0000001fff067819 */ /* 0x000fc40000011405 */
[----:B------:R1:W-:Y:S02]  /*818a0*/  STL.64 [R1+0x2c8], R42 ;  /* 0x0002c82a01007387 */ /* 0x0003e40000100a00 */
[----:B------:R-:W-:Y:S02]  /*818b0*/  SHF.R.S32.HI R7, RZ, 0x1f, R4 ;  /* 0x0000001fff077819 */ /* 0x000fe40000011404 */
[----:B------:R2:W-:Y:S01]  /*818c0*/  STL.64 [R1+0x410], R40 ;  /* 0x0004102801007387 */ /* 0x0005e20000100a00 */
[----:B0-----:R-:W-:-:S03]  /*818d0*/  IADD3 R44, P3, R5, R20, RZ ;  /* 0x00000014052c7210 */ /* 0x001fc60007f7e0ff */
[----:B------:R0:W-:Y:S01]  /*818e0*/  STL.64 [R1+0x408], R38 ;  /* 0x0004082601007387 */ /* 0x0001e20000100a00 */
[-C--:B-1----:R-:W-:Y:S01]  /*818f0*/  IADD3 R42, P4, R5, R21.reuse, RZ ;  /* 0x00000015052a7210 */ /* 0x082fe20007f9e0ff */
[C---:B------:R-:W-:Y:S01]  /*81900*/  VIADD R5, R4.reuse, UR50 ;  /* 0x0000003204057c36 */ /* 0x040fe20008000000 */
[----:B------:R-:W-:Y:S01]  /*81910*/  ULDC.64 UR50, c[0x0][0x228] ;  /* 0x00008a0000327ab9 */ /* 0x000fe20000000a00 */
        /* <DEDUP_REMOVED lines=16> */
[----:B------:R-:W-:Y:S01]  /*81a20*/  ULDC.64 UR52, c[0x0][0x228] ;  /* 0x00008a0000347ab9 */ /* 0x000fe20000000a00 */
[C---:B--2---:R-:W-:Y:S01]  /*81a30*/  IADD3 R40, P5, R7.reuse, R20, RZ ;  /* 0x0000001407287210 */ /* 0x044fe20007fbe0ff */
[C-C-:B------:R-:W-:Y:S01]  /*81a40*/  IMAD.X R45, R4.reuse, 0x1, R23.reuse, P3 ;  /* 0x00000001042d7824 */ /* 0x140fe200018e0617 */
        /* <DEDUP_REMOVED lines=72> */
[----:B------:R-:W-:Y:S01]  /*81ed0*/  IMAD.X R39, R6, 0x1, R24, P6 ;  /* 0x0000000106277824 */ /* 0x000fe200030e0618 */
[----:B------:R0:W-:Y:S01]  /*81ee0*/  STL.64 [R1+0x230], R44 ;  /* 0x0002302c01007387 */ /* 0x0001e20000100a00 */
[----:B------:R-:W-:Y:S01]  /*81ef0*/  VIADD R7, R5, UR59 ;  /* 0x0000003b05077c36 */ /* 0x000fe20008000000 */
[----:B------:R-:W-:Y:S01]  /*81f00*/  SHF.R.S32.HI R4, RZ, 0x1f, R5 ;  /* 0x0000001fff047819 */ /* 0x000fe20000011405 */
[----:B------:R-:W-:Y:S01]  /*81f10*/  UMOV UR11, UR8 ;  /* 0x00000008000b7c82 */ /* 0x000fe20008000000 */
[----:B------:R1:W-:Y:S01]  /*81f20*/  STL.64 [R1+0x228], R42 ;  /* 0x0002282a01007387 */ /* 0x0003e20000100a00 */
[----:B------:R-:W-:Y:S01]  /*81f30*/  ULDC.64 UR58, c[0x0][0x228] ;  /* 0x00008a00003a7ab9 */ /* 0x000fe20000000a00 */
[----:B------:R-:W-:-:S02]  /*81f40*/  SHF.R.S32.HI R6, RZ, 0x1f, R7 ;  /* 0x0000001fff067819 */ /* 0x000fc40000011407 */
[----:B------:R2:W-:Y:S01]  /*81f50*/  STL.64 [R1+0x198], R40 ;  /* 0x0001982801007387 */ /* 0x0005e20000100a00 */
[----:B0-----:R-:W-:-:S03]  /*81f60*/  IADD3 R44, P3, R5, R20, RZ ;  /* 0x00000014052c7210 */ /* 0x001fc60007f7e0ff */
[----:B------:R0:W-:Y:S01]  /*81f70*/  STL.64 [R1+0x190], R38 ;  /* 0x0001902601007387 */ /* 0x0001e20000100a00 */
[-C--:B-1----:R-:W-:Y:S01]  /*81f80*/  IADD3 R42, P4, R5, R21.reuse, RZ ;  /* 0x00000015052a7210 */ /* 0x082fe20007f9e0ff */
[C---:B------:R-:W-:Y:S01]  /*81f90*/  VIADD R5, R7.reuse, UR60 ;  /* 0x0000003c07057c36 */ /* 0x040fe20008000000 */
[----:B------:R-:W-:Y:S01]  /*81fa0*/  UMOV UR8, UR9 ;  /* 0x0000000900087c82 */ /* 0x000fe20008000000 */
[C---:B--2---:R-:W-:Y:S01]  /*81fb0*/  IADD3 R40, P5, R7.reuse, R20, RZ ;  /* 0x0000001407287210 */ /* 0x044fe20007fbe0ff */
[C-C-:B------:R-:W-:Y:S01]  /*81fc0*/  IMAD.X R45, R4.reuse, 0x1, R23.reuse, P3 ;  /* 0x00000001042d7824 */ /* 0x140fe200018e0617 */
[----:B------:R-:W-:Y:S01]  /*81fd0*/  ULDC.64 UR60, c[0x0][0x228] ;  /* 0x00008a00003c7ab9 */ /* 0x000fe20000000a00 */
[----:B0-----:R-:W-:Y:S01]  /*81fe0*/  IADD3 R38, P6, R7, R21, RZ ;  /* 0x0000001507267210 */ /* 0x001fe20007fde0ff */
[----:B------:R-:W-:Y:S02]  /*81ff0*/  IMAD.X R43, R4, 0x1, R24, P4 ;  /* 0x00000001042b7824 */ /* 0x000fe400020e0618 */
[----:B------:R-:W-:-:S02]  /*82000*/  IMAD.X R41, R6, 0x1, R23, P5 ;  /* 0x0000000106297824 */ /* 0x000fc400028e0617 */
[----:B------:R-:W-:Y:S02]  /*82010*/  IMAD.X R39, R6, 0x1, R24, P6 ;  /* 0x0000000106277824 */ /* 0x000fe400030e0618 */
[C---:B------:R-:W-:Y:S01]  /*82020*/  VIADD R6, R5.reuse, UR5 ;  /* 0x0000000505067c36 */ /* 0x040fe20008000000 */
[----:B------:R0:W-:Y:S01]  /*82030*/  STL.64 [R1+0x188], R44 ;  /* 0x0001882c01007387 */ /* 0x0001e20000100a00 */
[----:B------:R-:W-:Y:S01]  /*82040*/  SHF.R.S32.HI R4, RZ, 0x1f, R5 ;  /* 0x0000001fff047819 */ /* 0x000fe20000011405 */
[----:B------:R-:W-:Y:S01]  /*82050*/  UMOV UR9, UR15 ;  /* 0x0000000f00097c82 */ /* 0x000fe20008000000 */
[----:B------:R-:W-:Y:S01]  /*82060*/  LOP3.LUT R7, R32, 0xffff, RZ, 0xc0, !PT ;  /* 0x0000ffff20077812 */ /* 0x000fe200078ec0ff */
[----:B------:R1:W-:Y:S01]  /*82070*/  STL.64 [R1+0x180], R42 ;  /* 0x0001802a01007387 */ /* 0x0003e20000100a00 */
[----:B------:R-:W-:Y:S01]  /*82080*/  ULDC.64 UR14, c[0x0][0x228] ;  /* 0x00008a00000e7ab9 */ /* 0x000fe20000000a00 */
[----:B------:R-:W-:Y:S02]  /*82090*/  ULDC UR5, c[0x0][0x22c] ;  /* 0x00008b0000057ab9 */ /* 0x000fe40000000800 */
[----:B------:R2:W-:Y:S01]  /*820a0*/  STL.64 [R1+0x178], R40 ;  /* 0x0001782801007387 */ /* 0x0005e20000100a00 */
[----:B0-----:R-:W-:-:S03]  /*820b0*/  IADD3 R44, P3, R5, R20, RZ ;  /* 0x00000014052c7210 */ /* 0x001fc60007f7e0ff */
[----:B------:R0:W-:Y:S01]  /*820c0*/  STL.64 [R1+0x170], R38 ;  /* 0x0001702601007387 */ /* 0x0001e20000100a00 */
[-C--:B-1----:R-:W-:Y:S02]  /*820d0*/  IADD3 R42, P4, R5, R21.reuse, RZ ;  /* 0x00000015052a7210 */ /* 0x082fe40007f9e0ff */
[----:B------:R-:W-:Y:S02]  /*820e0*/  SHF.R.S32.HI R5, RZ, 0x1f, R6 ;  /* 0x0000001fff057819 */ /* 0x000fe40000011406 */
[----:B--2---:R-:W-:Y:S01]  /*820f0*/  IADD3 R40, P5, R6, R20, RZ ;  /* 0x0000001406287210 */ /* 0x004fe20007fbe0ff */
[--C-:B------:R-:W-:Y:S01]  /*82100*/  IMAD.X R45, R4, 0x1, R23.reuse, P3 ;  /* 0x00000001042d7824 */ /* 0x100fe200018e0617 */
[----:B0-----:R-:W-:Y:S01]  /*82110*/  IADD3 R38, P6, R6, R21, RZ ;  /* 0x0000001506267210 */ /* 0x001fe20007fde0ff */
[----:B------:R-:W-:Y:S02]  /*82120*/  IMAD.X R43, R4, 0x1, R24, P4 ;  /* 0x00000001042b7824 */ /* 0x000fe400020e0618 */
[----:B------:R-:W-:-:S02]  /*82130*/  IMAD.X R41, R5, 0x1, R23, P5 ;  /* 0x0000000105297824 */ /* 0x000fc400028e0617 */
[----:B------:R-:W-:Y:S01]  /*82140*/  IMAD.X R39, R5, 0x1, R24, P6 ;  /* 0x0000000105277824 */ /* 0x000fe200030e0618 */
[----:B------:R0:W-:Y:S01]  /*82150*/  STL.64 [R1+0x168], R44 ;  /* 0x0001682c01007387 */ /* 0x0001e20000100a00 */
[----:B------:R-:W-:-:S03]  /*82160*/  LOP3.LUT R6, R15, 0xffff, RZ, 0xc0, !PT ;  /* 0x0000ffff0f067812 */ /* 0x000fc600078ec0ff */
[----:B------:R-:W-:Y:S01]  /*82170*/  STL.64 [R1+0x160], R42 ;  /* 0x0001602a01007387 */ /* 0x000fe20000100a00 */
[----:B------:R-:W-:-:S03]  /*82180*/  LOP3.LUT R5, R14, 0xffff, RZ, 0xc0, !PT ;  /* 0x0000ffff0e057812 */ /* 0x000fc600078ec0ff */
[----:B------:R-:W-:Y:S01]  /*82190*/  STL.64 [R1+0x158], R40 ;  /* 0x0001582801007387 */ /* 0x000fe20000100a00 */
[----:B------:R-:W-:Y:S02]  /*821a0*/  LOP3.LUT R4, R12, 0xffff, RZ, 0xc0, !PT ;  /* 0x0000ffff0c047812 */ /* 0x000fe400078ec0ff */
[----:B0-----:R-:W-:Y:S01]  /*821b0*/  PRMT R44, R3, 0x5410, R2 ;  /* 0x00005410032c7816 */ /* 0x001fe20000000002 */
[----:B------:R-:W-:Y:S01]  /*821c0*/  STL.64 [R1+0x150], R38 ;  /* 0x0001502601007387 */ /* 0x000fe20000100a00 */
[----:B------:R-:W-:Y:S02]  /*821d0*/  PRMT R45, R36, 0x5410, R37 ;  /* 0x00005410242d7816 */ /* 0x000fe40000000025 */
[----:B------:R-:W-:Y:S01]  /*821e0*/  PRMT R37, R33, 0x5410, R34 ;  /* 0x0000541021257816 */ /* 0x000fe20000000022 */
[----:B------:R-:W2:Y:S01]  /*821f0*/  LDL.LU R2, [R1+0x2610] ;  /* 0x0026100001027983 */ /* 0x000ea20000300800 */
[----:B------:R-:W-:Y:S02]  /*82200*/  SHF.R.U32.HI R15, RZ, 0x8, R11 ;  /* 0x00000008ff0f7819 */ /* 0x000fe4000001160b */
[--C-:B------:R-:W-:Y:S01]  /*82210*/  PRMT R11, R11, 0x3340, R7.reuse ;  /* 0x000033400b0b7816 */ /* 0x100fe20000000007 */
[----:B------:R-:W2:Y:S01]  /*82220*/  LDL.LU R3, [R1+0x260c] ;  /* 0x00260c0001037983 */ /* 0x000ea20000300800 */
[----:B------:R-:W-:-:S02]  /*82230*/  SHF.R.U32.HI R12, RZ, 0x8, R7 ;  /* 0x00000008ff0c7819 */ /* 0x000fc40000011607 */
[----:B------:R-:W-:Y:S01]  /*82240*/  SHF.R.U32.HI R14, RZ, 0x8, R10 ;  /* 0x00000008ff0e7819 */ /* 0x000fe2000001160a */
[----:B------:R-:W-:Y:S01]  /*82250*/  STL [R1+0x258c], R44 ;  /* 0x00258c2c01007387 */ /* 0x000fe20000100800 */
[--C-:B------:R-:W-:Y:S02]  /*82260*/  PRMT R10, R10, 0x3340, R6.reuse ;  /* 0x000033400a0a7816 */ /* 0x100fe40000000006 */
[----:B------:R-:W-:Y:S01]  /*82270*/  SHF.R.U32.HI R7, RZ, 0x8, R6 ;  /* 0x00000008ff077819 */ /* 0x000fe20000011606 */
[----:B------:R-:W-:Y:S01]  /*82280*/  STL [R1+0x2590], R45 ;  /* 0x0025902d01007387 */ /* 0x000fe20000100800 */
[----:B------:R-:W-:-:S03]  /*82290*/  PRMT R6, R9, 0x3340, R5 ;  /* 0x0000334009067816 */ /* 0x000fc60000000005 */
[----:B------:R-:W-:Y:S04]  /*822a0*/  STL [R1+0x2594], R46 ;  /* 0x0025942e01007387 */ /* 0x000fe80000100800 */
[----:B------:R-:W-:Y:S04]  /*822b0*/  STL [R1+0x2598], R37 ;  /* 0x0025982501007387 */ /* 0x000fe80000100800 */
[----:B------:R-:W-:Y:S04]  /*822c0*/  STL [R1+0x1170], R11 ;  /* 0x0011700b01007387 */ /* 0x000fe80000100800 */
[----:B------:R-:W-:Y:S04]  /*822d0*/  STL [R1+0x1174], R10 ;  /* 0x0011740a01007387 */ /* 0x000fe80000100800 */
[----:B------:R0:W-:Y:S01]  /*822e0*/  STL [R1+0x1178], R6 ;  /* 0x0011780601007387 */ /* 0x0001e20000100800 */
[----:B------:R-:W-:Y:S01]  /*822f0*/  IMAD.MOV.U32 R32, RZ, RZ, R13 ;  /* 0x000000ffff207224 */ /* 0x000fe200078e000d */
[----:B------:R-:W-:-:S02]  /*82300*/  SHF.R.U32.HI R13, RZ, 0x8, R9 ;  /* 0x00000008ff0d7819 */ /* 0x000fc40000011609 */
[----:B0-----:R-:W-:Y:S02]  /*82310*/  SHF.R.U32.HI R6, RZ, 0x8, R5 ;  /* 0x00000008ff067819 */ /* 0x001fe40000011605 */
[----:B------:R-:W-:Y:S02]  /*82320*/  SHF.R.U32.HI R5, RZ, 0x8, R8 ;  /* 0x00000008ff057819 */ /* 0x000fe40000011608 */
[--C-:B------:R-:W-:Y:S02]  /*82330*/  PRMT R8, R8, 0x3340, R4.reuse ;  /* 0x0000334008087816 */ /* 0x100fe40000000004 */
[----:B------:R-:W-:Y:S02]  /*82340*/  SHF.R.U32.HI R4, RZ, 0x8, R4 ;  /* 0x00000008ff047819 */ /* 0x000fe40000011604 */
[----:B------:R-:W-:Y:S01]  /*82350*/  LOP3.LUT R11, R15, 0xffff, RZ, 0xc0, !PT ;  /* 0x0000ffff0f0b7812 */ /* 0x000fe200078ec0ff */
[----:B------:R0:W-:Y:S01]  /*82360*/  STL [R1+0x117c], R8 ;  /* 0x00117c0801007387 */ /* 0x0001e20000100800 */
[----:B------:R-:W-:-:S02]  /*82370*/  LOP3.LUT R10, R12, 0xffff, RZ, 0xc0, !PT ;  /* 0x0000ffff0c0a7812 */ /* 0x000fc400078ec0ff */
[----:B------:R-:W-:Y:S02]  /*82380*/  LOP3.LUT R9, R14, 0xffff, RZ, 0xc0, !PT ;  /* 0x0000ffff0e097812 */ /* 0x000fe400078ec0ff */
[----:B------:R-:W-:Y:S02]  /*82390*/  LOP3.LUT R6, R6, 0xffff, RZ, 0xc0, !PT ;  /* 0x0000ffff06067812 */ /* 0x000fe400078ec0ff */
[----:B------:R-:W-:Y:S02]  /*823a0*/  LOP3.LUT R5, R5, 0xffff, RZ, 0xc0, !PT ;  /* 0x0000ffff05057812 */ /* 0x000fe400078ec0ff */
[----:B0-----:R-:W-:Y:S02]  /*823b0*/  LOP3.LUT R8, R7, 0xffff, RZ, 0xc0, !PT ;  /* 0x0000ffff07087812 */ /* 0x001fe400078ec0ff */
[----:B------:R-:W-:Y:S02]  /*823c0*/  LOP3.LUT R7, R13, 0xffff, RZ, 0xc0, !PT ;  /* 0x0000ffff0d077812 */ /* 0x000fe400078ec0ff */
[----:B------:R-:W-:-:S02]  /*823d0*/  LOP3.LUT R4, R4, 0xffff, RZ, 0xc0, !PT ;  /* 0x0000ffff04047812 */ /* 0x000fc400078ec0ff */
[----:B------:R-:W-:Y:S02]  /*823e0*/  PRMT R10, R11, 0x3340, R10 ;  /* 0x000033400b0a7816 */ /* 0x000fe4000000000a */
[----:B------:R-:W-:Y:S02]  /*823f0*/  PRMT R8, R9, 0x3340, R8 ;  /* 0x0000334009087816 */ /* 0x000fe40000000008 */
[----:B------:R-:W-:Y:S02]  /*82400*/  PRMT R6, R7, 0x3340, R6 ;  /* 0x0000334007067816 */ /* 0x000fe40000000006 */
[----:B------:R-:W-:Y:S01]  /*82410*/  PRMT R38, R30, 0x5410, R31 ;  /* 0x000054101e267816 */ /* 0x000fe2000000001f */
[----:B------:R-:W-:Y:S01]  /*82420*/  STL [R1+0x140], R10 ;  /* 0x0001400a01007387 */ /* 0x000fe20000100800 */
[----:B------:R-:W-:-:S03]  /*82430*/  PRMT R4, R5, 0x3340, R4 ;  /* 0x0000334005047816 */ /* 0x000fc60000000004 */
[----:B------:R-:W-:Y:S01]  /*82440*/  STL [R1+0x144], R8 ;  /* 0x0001440801007387 */ /* 0x000fe20000100800 */
[----:B------:R-:W-:-:S03]  /*82450*/  PRMT R36, R28, 0x5410, R29 ;  /* 0x000054101c247816 */ /* 0x000fc6000000001d */
[----:B------:R-:W-:Y:S01]  /*82460*/  STL [R1+0x148], R6 ;  /* 0x0001480601007387 */ /* 0x000fe20000100800 */
[----:B------:R-:W-:-:S03]  /*82470*/  PRMT R5, R22, 0x5410, R25 ;  /* 0x0000541016057816 */ /* 0x000fc60000000019 */
[----:B------:R-:W-:Y:S04]  /*82480*/  STL [R1+0x259c], R38 ;  /* 0x00259c2601007387 */ /* 0x000fe80000100800 */
[----:B------:R0:W-:Y:S04]  /*82490*/  STL [R1+0x1160], R4 ;  /* 0x0011600401007387 */ /* 0x0001e80000100800 */
[----:B------:R-:W-:Y:S01]  /*824a0*/  STL [R1+0x25a0], R36 ;  /* 0x0025a02401007387 */ /* 0x000fe20000100800 */
[----:B0-----:R-:W-:-:S05]  /*824b0*/  PRMT R4, R26, 0x5410, R27 ;  /* 0x000054101a047816 */ /* 0x001fca000000001b */
[----:B------:R0:W-:Y:S04]  /*824c0*/  STL [R1+0x25a4], R4 ;  /* 0x0025a40401007387 */ /* 0x0001e80000100800 */
[----:B------:R-:W-:Y:S04]  /*824d0*/  STL [R1+0x25a8], R5 ;  /* 0x0025a80501007387 */ /* 0x000fe80000100800 */
[----:B------:R-:W3:Y:S01]  /*824e0*/  LDL R35, [R1+0xc58] ;  /* 0x000c580001237983 */ /* 0x000ee20000100800 */
[----:B------:R-:W-:-:S05]  /*824f0*/  PRMT R6, R18, 0x5410, R19 ;  /* 0x0000541012067816 */ /* 0x000fca0000000013 */
[----:B------:R-:W-:Y:S04]  /*82500*/  STL [R1+0x25ac], R6 ;  /* 0x0025ac0601007387 */ /* 0x000fe80000100800 */
[----:B------:R-:W4:Y:S01]  /*82510*/  LDL R44, [R1+0xc5c] ;  /* 0x000c5c00012c7983 */ /* 0x000f220000100800 */
[----:B------:R-:W-:Y:S01]  /*82520*/  IMAD.MOV.U32 R39, RZ, RZ, R32 ;  /* 0x000000ffff277224 */ /* 0x000fe200078e0020 */
[----:B------:R-:W-:Y:S01]  /*82530*/  UMOV UR25, UR14 ;  /* 0x0000000e00197c82 */ /* 0x000fe20008000000 */
[----:B------:R-:W-:Y:S01]  /*82540*/  IMAD.U32 R32, RZ, RZ, UR15 ;  /* 0x0000000fff207e24 */ /* 0x000fe2000f8e00ff */
[----:B------:R-:W-:Y:S02]  /*82550*/  ULDC.64 UR14, c[0x0][0x228] ;  /* 0x00008a00000e7ab9 */ /* 0x000fe40000000a00 */
[----:B------:R-:W-:Y:S01]  /*82560*/  UMOV UR23, UR14 ;  /* 0x0000000e00177c82 */ /* 0x000fe20008000000 */
[----:B------:R-:W-:Y:S01]  /*82570*/  IMAD.U32 R31, RZ, RZ, UR15 ;  /* 0x0000000fff1f7e24 */ /* 0x000fe2000f8e00ff */
[----:B------:R-:W-:-:S02]  /*82580*/  ULDC.64 UR14, c[0x0][0x228] ;  /* 0x00008a00000e7ab9 */ /* 0x000fc40000000a00 */
[----:B------:R-:W-:Y:S01]  /*82590*/  UMOV UR21, UR14 ;  /* 0x0000000e00157c82 */ /* 0x000fe20008000000 */
[----:B------:R-:W-:Y:S01]  /*825a0*/  IMAD.U32 R30, RZ, RZ, UR15 ;  /* 0x0000000fff1e7e24 */ /* 0x000fe2000f8e00ff */
[----:B------:R-:W-:Y:S02]  /*825b0*/  ULDC.64 UR14, c[0x0][0x228] ;  /* 0x00008a00000e7ab9 */ /* 0x000fe40000000a00 */
[----:B------:R-:W-:Y:S01]  /*825c0*/  UMOV UR20, UR14 ;  /* 0x0000000e00147c82 */ /* 0x000fe20008000000 */
[----:B------:R-:W-:Y:S01]  /*825d0*/  IMAD.U32 R29, RZ, RZ, UR15 ;  /* 0x0000000fff1d7e24 */ /* 0x000fe2000f8e00ff */
[----:B------:R-:W-:Y:S02]  /*825e0*/  ULDC.64 UR14, c[0x0][0x228] ;  /* 0x00008a00000e7ab9 */ /* 0x000fe40000000a00 */
[----:B------:R-:W-:Y:S01]  /*825f0*/  UMOV UR19, UR14 ;  /* 0x0000000e00137c82 */ /* 0x000fe20008000000 */
[----:B------:R-:W-:Y:S02]  /*82600*/  VIADD R7, R39, 0x55 ;  /* 0x0000005527077836 */ /* 0x000fe40000000000 */
[----:B------:R-:W-:Y:S01]  /*82610*/  IMAD.U32 R28, RZ, RZ, UR15 ;  /* 0x0000000fff1c7e24 */ /* 0x000fe2000f8e00ff */
[----:B------:R-:W-:-:S02]  /*82620*/  ULDC.64 UR14, c[0x0][0x228] ;  /* 0x00008a00000e7ab9 */ /* 0x000fc40000000a00 */
[----:B------:R-:W-:Y:S01]  /*82630*/  UMOV UR17, UR14 ;  /* 0x0000000e00117c82 */ /* 0x000fe20008000000 */
[----:B------:R-:W-:Y:S01]  /*82640*/  IMAD.U32 R27, RZ, RZ, UR15 ;  /* 0x0000000fff1b7e24 */ /* 0x000fe2000f8e00ff */
[----:B------:R-:W-:Y:S02]  /*82650*/  ULDC.64 UR14, c[0x0][0x228] ;  /* 0x00008a00000e7ab9 */ /* 0x000fe40000000a00 */
[----:B------:R-:W-:Y:S01]  /*82660*/  IMAD.U32 R26, RZ, RZ, UR15 ;  /* 0x0000000fff1a7e24 */ /* 0x000fe2000f8e00ff */
[----:B------:R-:W-:Y:S01]  /*82670*/  UMOV UR15, UR14 ;  /* 0x0000000e000f7c82 */ /* 0x000fe20008000000 */
[C---:B------:R-:W-:Y:S01]  /*82680*/  VIADD R8, R39.reuse, 0x54 ;  /* 0x0000005427087836 */ /* 0x040fe20000000000 */
[----:B------:R-:W-:Y:S01]  /*82690*/  UMOV UR14, UR32 ;  /* 0x00000020000e7c82 */ /* 0x000fe20008000000 */
[----:B------:R-:W-:Y:S01]  /*826a0*/  IMAD.U32 R25, RZ, RZ, UR33 ;  /* 0x00000021ff197e24 */ /* 0x000fe2000f8e00ff */
[----:B------:R-:W-:Y:S02]  /*826b0*/  ULDC.64 UR32, c[0x0][0x228] ;  /* 0x00008a0000207ab9 */ /* 0x000fe40000000a00 */
[----:B------:R-:W-:Y:S01]  /*826c0*/  UMOV UR13, UR32 ;  /* 0x00000020000d7c82 */ /* 0x000fe20008000000 */
[----:B------:R-:W-:-:S02]  /*826d0*/  VIADD R9, R39, 0x53 ;  /* 0x0000005327097836 */ /* 0x000fc40000000000 */
[----:B------:R-:W-:Y:S01]  /*826e0*/  IMAD.U32 R24, RZ, RZ, UR33 ;  /* 0x00000021ff187e24 */ /* 0x000fe2000f8e00ff */
[----:B------:R-:W-:Y:S01]  /*826f0*/  ULDC.64 UR32, c[0x0][0x228] ;  /* 0x00008a0000207ab9 */ /* 0x000fe20000000a00 */
[C---:B------:R-:W-:Y:S02]  /*82700*/  VIADD R10, R39.reuse, 0x52 ;  /* 0x00000052270a7836 */ /* 0x040fe40000000000 */
[C---:B------:R-:W-:Y:S02]  /*82710*/  VIADD R11, R39.reuse, 0x51 ;  /* 0x00000051270b7836 */ /* 0x040fe40000000000 */
[C---:B------:R-:W-:Y:S02]  /*82720*/  VIADD R12, R39.reuse, 0x50 ;  /* 0x00000050270c7836 */ /* 0x040fe40000000000 */
[C---:B------:R-:W-:Y:S02]  /*82730*/  VIADD R13, R39.reuse, 0x4f ;  /* 0x0000004f270d7836 */ /* 0x040fe40000000000 */
[----:B------:R-:W-:Y:S01]  /*82740*/  VIADD R14, R39, 0x4e ;  /* 0x0000004e270e7836 */ /* 0x000fe20000000000 */
[----:B---3--:R-:W-:-:S04]  /*82750*/  ISETP.GE.AND P3, PT, R35, UR11, PT ;  /* 0x0000000b23007c0c */ /* 0x008fc8000bf66270 */
[----:B------:R-:W-:Y:S02]  /*82760*/  ISETP.LT.AND P4, PT, R39, UR45, !P3 ;  /* 0x0000002d27007c0c */ /* 0x000fe4000df81270 */
[----:B------:R-:W-:Y:S01]  /*82770*/  ISETP.LT.AND P3, PT, R35, UR26, !P2 ;  /* 0x0000001a23007c0c */ /* 0x000fe2000d761270 */
[----:B------:R-:W-:Y:S01]  /*82780*/  UMOV UR11, UR32 ;  /* 0x00000020000b7c82 */ /* 0x000fe20008000000 */
[----:B------:R-:W-:Y:S01]  /*82790*/  UMOV UR45, UR9 ;  /* 0x00000009002d7c82 */ /* 0x000fe20008000000 */
[----:B------:R-:W-:Y:S01]  /*827a0*/  VIADD R15, R39, 0x4d ;  /* 0x0000004d270f7836 */ /* 0x000fe20000000000 */
[----:B----4-:R-:W-:Y:S01]  /*827b0*/  ISETP.LT.AND P2, PT, R44, UR25, !P2 ;  /* 0x000000192c007c0c */ /* 0x010fe2000d741270 */
[----:B------:R-:W-:Y:S01]  /*827c0*/  IMAD.MOV.U32 R33, RZ, RZ, R16 ;  /* 0x000000ffff217224 */ /* 0x000fe200078e0010 */
[----:B------:R-:W-:-:S07]  /*827d0*/  ULDC.64 UR26, c[0x0][0x228] ;  /* 0x00008a00001a7ab9 */ /* 0x000fce0000000a00 */
[----:B------:R-:W-:Y:S02]  /*827e0*/  @P3 LOP3.LUT R50, R50, 0x2000, RZ, 0xfc, !PT ;  /* 0x0000200032323812 */ /* 0x000fe400078efcff */
[----:B------:R-:W-:Y:S02]  /*827f0*/  ISETP.LT.AND P3, PT, R35, UR23, !P1 ;  /* 0x0000001723007c0c */ /* 0x000fe4000cf61270 */
[----:B------:R-:W-:-:S04]  /*82800*/  LOP3.LUT R50, R50, 0xffffefff, RZ, 0xc0, !PT ;  /* 0xffffefff32327812 */ /* 0x000fc800078ec0ff */
[----:B------:R-:W-:Y:S02]  /*82810*/  @P2 LOP3.LUT R50, R50, 0x1000, RZ, 0xfc, !PT ;  /* 0x0000100032322812 */ /* 0x000fe400078efcff */
[----:B------:R-:W-:Y:S02]  /*82820*/  ISETP.LT.AND P2, PT, R44, UR21, !P1 ;  /* 0x000000152c007c0c */ /* 0x000fe4000cf41270 */
[----:B------:R-:W-:-:S04]  /*82830*/  LOP3.LUT R50, R50, 0xfffff7ff, RZ, 0xc0, !PT ;  /* 0xfffff7ff32327812 */ /* 0x000fc800078ec0ff */
[----:B------:R-:W-:Y:S02]  /*82840*/  @P3 LOP3.LUT R50, R50, 0x800, RZ, 0xfc, !PT ;  /* 0x0000080032323812 */ /* 0x000fe400078efcff */
[----:B------:R-:W-:Y:S01]  /*82850*/  ISETP.LT.AND P1, PT, R35, UR20, !P0 ;  /* 0x0000001423007c0c */ /* 0x000fe2000c721270 */
[----:B------:R-:W-:Y:S01]  /*82860*/  VIADD R16, R39, 0x4c ;  /* 0x0000004c27107836 */ /* 0x000fe20000000000 */
[----:B------:R-:W-:Y:S01]  /*82870*/  LOP3.LUT R50, R50, 0xfffffbff, RZ, 0xc0, !PT ;  /* 0xfffffbff32327812 */ /* 0x000fe200078ec0ff */
[----:B------:R-:W-:Y:S01]  /*82880*/  IMAD.MOV.U32 R34, RZ, RZ, R17 ;  /* 0x000000ffff227224 */ /* 0x000fe200078e0011 */
[----:B------:R-:W-:Y:S02]  /*82890*/  ULDC.64 UR20, c[0x0][0x228] ;  /* 0x00008a0000147ab9 */ /* 0x000fe40000000a00 */
[----:B------:R-:W-:Y:S02]  /*828a0*/  @P2 LOP3.LUT R50, R50, 0x400, RZ, 0xfc, !PT ;  /* 0x0000040032322812 */ /* 0x000fe400078efcff */
[----:B------:R-:W-:-:S02]  /*828b0*/  ISETP.LT.AND P0, PT, R44, UR19, !P0 ;  /* 0x000000132c007c0c */ /* 0x000fc4000c701270 */
[----:B------:R-:W-:-:S04]  /*828c0*/  LOP3.LUT R50, R50, 0xfffffdff, RZ, 0xc0, !PT ;  /* 0xfffffdff32327812 */ /* 0x000fc800078ec0ff */
[----:B------:R-:W-:-:S04]  /*828d0*/  @P1 LOP3.LUT R50, R50, 0x200, RZ, 0xfc, !PT ;  /* 0x0000020032321812 */ /* 0x000fc800078efcff */
[----:B------:R-:W-:-:S04]  /*828e0*/  LOP3.LUT R50, R50, 0xfffffeff, RZ, 0xc0, !PT ;  /* 0xfffffeff32327812 */ /* 0x000fc800078ec0ff */
[----:B------:R-:W-:Y:S02]  /*828f0*/  @P0 LOP3.LUT R50, R50, 0x100, RZ, 0xfc, !PT ;  /* 0x0000010032320812 */ /* 0x000fe400078efcff */
[----:B------:R-:W-:-:S04]  /*82900*/  ISETP.GE.AND P0, PT, R7, UR7, PT ;  /* 0x0000000707007c0c */ /* 0x000fc8000bf06270 */
[----:B------:R-:W-:Y:S02]  /*82910*/  ISETP.LT.AND P2, PT, R35, UR17, !P0 ;  /* 0x0000001123007c0c */ /* 0x000fe4000c741270 */
[----:B------:R-:W-:Y:S02]  /*82920*/  ISETP.LT.AND P1, PT, R44, UR15, !P0 ;  /* 0x0000000f2c007c0c */ /* 0x000fe4000c721270 */
[----:B------:R-:W-:Y:S02]  /*82930*/  LOP3.LUT R50, R50, 0xffffff7f, RZ, 0xc0, !PT ;  /* 0xffffff7f32327812 */ /* 0x000fe400078ec0ff */
[----:B------:R-:W-:-:S07]  /*82940*/  ISETP.GE.AND P0, PT, R8, UR5, PT ;  /* 0x0000000508007c0c */ /* 0x000fce000bf06270 */
[----:B------:R-:W-:-:S04]  /*82950*/  @P2 LOP3.LUT R50, R50, 0x80, RZ, 0xfc, !PT ;  /* 0x0000008032322812 */ /* 0x000fc800078efcff */
[----:B------:R-:W-:-:S04]  /*82960*/  LOP3.LUT R50, R50, 0xffffffbf, RZ, 0xc0, !PT ;  /* 0xffffffbf32327812 */ /* 0x000fc800078ec0ff */
[----:B------:R-:W-:Y:S02]  /*82970*/  @P1 LOP3.LUT R50, R50, 0x40, RZ, 0xfc, !PT ;  /* 0x0000004032321812 */ /* 0x000fe400078efcff */
[----:B------:R-:W-:Y:S01]  /*82980*/  ISETP.LT.AND P1, PT, R35, UR14, !P0 ;  /* 0x0000000e23007c0c */ /* 0x000fe2000c721270 */
[----:B------:R-:W-:Y:S01]  /*82990*/  ULDC.64 UR14, c[0x0][0x228] ;  /* 0x00008a00000e7ab9 */ /* 0x000fe20000000a00 */
[----:B------:R-:W-:Y:S02]  /*829a0*/  ISETP.LT.AND P0, PT, R44, UR13, !P0 ;  /* 0x0000000d2c007c0c */ /* 0x000fe4000c701270 */
[----:B------:R-:W-:-:S09]  /*829b0*/  LOP3.LUT R50, R50, 0xffffffdf, RZ, 0xc0, !PT ;  /* 0xffffffdf32327812 */ /* 0x000fd200078ec0ff */
[----:B------:R-:W-:-:S04]  /*829c0*/  @P1 LOP3.LUT R50, R50, 0x20, RZ, 0xfc, !PT ;  /* 0x0000002032321812 */ /* 0x000fc800078efcff */
[----:B------:R-:W-:-:S04]  /*829d0*/  LOP3.LUT R50, R50, 0xffffffef, RZ, 0xc0, !PT ;  /* 0xffffffef32327812 */ /* 0x000fc800078ec0ff */
[----:B------:R-:W-:Y:S02]  /*829e0*/  @P0 LOP3.LUT R50, R50, 0x10, RZ, 0xfc, !PT ;  /* 0x0000001032320812 */ /* 0x000fe400078efcff */
[----:B------:R-:W-:Y:S01]  /*829f0*/  ISETP.GE.AND P0, PT, R9, UR4, PT ;  /* 0x0000000409007c0c */ /* 0x000fe2000bf06270 */
[----:B------:R-:W-:-:S03]  /*82a00*/  ULDC.64 UR4, c[0x0][0x228] ;  /* 0x00008a0000047ab9 */ /* 0x000fc60000000a00 */
[----:B------:R-:W-:Y:S02]  /*82a10*/  ISETP.LT.AND P1, PT, R35, UR11, !P0 ;  /* 0x0000000b23007c0c */ /* 0x000fe4000c721270 */
[----:B------:R-:W-:Y:S02]  /*82a20*/  ISETP.LT.AND P0, PT, R44, UR46, !P0 ;  /* 0x0000002e2c007c0c */ /* 0x000fe4000c701270 */
[----:B------:R-:W-:-:S09]  /*82a30*/  LOP3.LUT R50, R50, 0xfffffff7, RZ, 0xc0, !PT ;  /* 0xfffffff732327812 */ /* 0x000fd200078ec0ff */
[----:B------:R-:W-:-:S04]  /*82a40*/  @P1 LOP3.LUT R50, R50, 0x8, RZ, 0xfc, !PT ;  /* 0x0000000832321812 */ /* 0x000fc800078efcff */
[----:B------:R-:W-:-:S04]  /*82a50*/  LOP3.LUT R50, R50, 0xfffffffb, RZ, 0xc0, !PT ;  /* 0xfffffffb32327812 */ /* 0x000fc800078ec0ff */
[----:B------:R-:W-:Y:S02]  /*82a60*/  @P0 LOP3.LUT R50, R50, 0x4, RZ, 0xfc, !PT ;  /* 0x0000000432320812 */ /* 0x000fe400078efcff */
[----:B------:R-:W-:Y:S01]  /*82a70*/  ISETP.GE.AND P0, PT, R10, UR6, PT ;  /* 0x000000060a007c0c */ /* 0x000fe2000bf06270 */
[----:B------:R-:W-:-:S03]  /*82a80*/  ULDC.64 UR6, c[0x0][0x228] ;  /* 0x00008a0000067ab9 */ /* 0x000fc60000000a00 */
[----:B------:R-:W-:Y:S01]  /*82a90*/  ISETP.LT.AND P1, PT, R35, UR48, !P0 ;  /* 0x0000003023007c0c */ /* 0x000fe2000c721270 */
[----:B------:R-:W-:Y:S01]  /*82aa0*/  UMOV UR46, UR8 ;  /* 0x00000008002e7c82 */ /* 0x000fe20008000000 */
[----:B------:R-:W-:Y:S01]  /*82ab0*/  ISETP.LT.AND P0, PT, R44, UR50, !P0 ;  /* 0x000000322c007c0c */ /* 0x000fe2000c701270 */
[----:B------:R-:W-:Y:S01]  /*82ac0*/  ULDC.64 UR8, c[0x0][0x228] ;  /* 0x00008a0000087ab9 */ /* 0x000fe20000000a00 */
[----:B------:R-:W-:Y:S01]  /*82ad0*/  LOP3.LUT R50, R50, 0xfffffffd, RZ, 0xc0, !PT ;  /* 0xfffffffd32327812 */ /* 0x000fe200078ec0ff */
[----:B------:R-:W-:Y:S01]  /*82ae0*/  VIADD R17, R39, 0x4b ;  /* 0x0000004b27117836 */ /* 0x000fe20000000000 */
[----:B------:R-:W-:-:S07]  /*82af0*/  ULDC UR48, c[0x0][0x22c] ;  /* 0x00008b0000307ab9 */ /* 0x000fce0000000800 */
[----:B------:R-:W-:-:S04]  /*82b00*/  @P1 LOP3.LUT R50, R50, 0x2, RZ, 0xfc, !PT ;  /* 0x0000000232321812 */ /* 0x000fc800078efcff */
[----:B------:R-:W-:-:S04]  /*82b10*/  LOP3.LUT R50, R50, 0xfffffffe, RZ, 0xc0, !PT ;  /* 0xfffffffe32327812 */ /* 0x000fc800078ec0ff */
[----:B------:R-:W-:Y:S02]  /*82b20*/  @P0 LOP3.LUT R50, R50, 0x1, RZ, 0xfc, !PT ;  /* 0x0000000132320812 */ /* 0x000fe400078efcff */
[----:B------:R-:W-:Y:S01]  /*82b30*/  ISETP.GE.AND P0, PT, R11, UR10, PT ;  /* 0x0000000a0b007c0c */ /* 0x000fe2000bf06270 */
[----:B------:R-:W-:-:S03]  /*82b40*/  ULDC.64 UR10, c[0x0][0x228] ;  /* 0x00008a00000a7ab9 */ /* 0x000fc60000000a00 */
[----:B------:R-:W-:Y:S02]  /*82b50*/  ISETP.LT.AND P2, PT, R35, UR52, !P0 ;  /* 0x0000003423007c0c */ /* 0x000fe4000c741270 */
[----:B------:R-:W-:Y:S02]  /*82b60*/  ISETP.LT.AND P1, PT, R44, UR54, !P0 ;  /* 0x000000362c007c0c */ /* 0x000fe4000c721270 */
[----:B------:R-:W-:Y:S01]  /*82b70*/  ISETP.GE.AND P0, PT, R12, UR12, PT ;  /* 0x0000000c0c007c0c */ /* 0x000fe2000bf06270 */
[----:B------:R-:W-:-:S08]  /*82b80*/  ULDC.64 UR12, c[0x0][0x228] ;  /* 0x00008a00000c7ab9 */ /* 0x000fd00000000a00 */
[----:B------:R-:W-:-:S04]  /*82b90*/  @P2 LOP3.LUT R54, R54, 0x80000000, RZ, 0xfc, !PT ;  /* 0x8000000036362812 */ /* 0x000fc800078efcff */
[----:B------:R-:W-:-:S04]  /*82ba0*/  LOP3.LUT R54, R54, 0xbfffffff, RZ, 0xc0, !PT ;  /* 0xbfffffff36367812 */ /* 0x000fc800078ec0ff */
[----:B------:R-:W-:Y:S02]  /*82bb0*/  @P1 LOP3.LUT R54, R54, 0x40000000, RZ, 0xfc, !PT ;  /* 0x4000000036361812 */ /* 0x000fe400078efcff */
        /* <DEDUP_REMOVED lines=10> */
[----:B------:R-:W-:Y:S02]  /*82c60*/  LOP3.LUT R54, R54, 0xf7ffffff, RZ, 0xc0, !PT ;  /* 0xf7ffffff36367812 */ /* 0x000fe400078ec0ff */
[----:B------:R-:W-:Y:S01]  /*82c70*/  ISETP.GE.AND P0, PT, R14, UR18, PT ;  /* 0x000000120e007c0c */ /* 0x000fe2000bf06270 */
[----:B------:R-:W-:-:S06]  /*82c80*/  ULDC.64 UR18, c[0x0][0x228] ;  /* 0x00008a0000127ab9 */ /* 0x000fcc0000000a00 */
[----:B------:R-:W-:-:S04]  /*82c90*/  @P2 LOP3.LUT R54, R54, 0x8000000, RZ, 0xfc, !PT ;  /* 0x0800000036362812 */ /* 0x000fc800078efcff */
[----:B------:R-:W-:-:S04]  /*82ca0*/  LOP3.LUT R54, R54, 0xfbffffff, RZ, 0xc0, !PT ;  /* 0xfbffffff36367812 */ /* 0x000fc800078ec0ff */
[----:B------:R-:W-:Y:S02]  /*82cb0*/  @P1 LOP3.LUT R54, R54, 0x4000000, RZ, 0xfc, !PT ;  /* 0x0400000036361812 */ /* 0x000fe400078efcff */
[----:B------:R-:W-:Y:S01]  /*82cc0*/  ISETP.LT.AND P1, PT, R35, UR6, !P0 ;  /* 0x0000000623007c0c */ /* 0x000fe2000c721270 */
[C---:B------:R-:W-:Y:S01]  /*82cd0*/  VIADD R18, R39.reuse, 0x4a ;  /* 0x0000004a27127836 */ /* 0x040fe20000000000 */
[----:B------:R-:W-:Y:S01]  /*82ce0*/  ISETP.LT.AND P0, PT, R44, UR8, !P0 ;  /* 0x000000082c007c0c */ /* 0x000fe2000c701270 */
[C---:B------:R-:W-:Y:S01]  /*82cf0*/  VIADD R19, R39.reuse, 0x49 ;  /* 0x0000004927137836 */ /* 0x040fe20000000000 */
[----:B------:R-:W-:Y:S01]  /*82d00*/  LOP3.LUT R54, R54, 0xfdffffff, RZ, 0xc0, !PT ;  /* 0xfdffffff36367812 */ /* 0x000fe200078ec0ff */
[C---:B------:R-:W-:Y:S02]  /*82d10*/  VIADD R20, R39.reuse, 0x48 ;  /* 0x0000004827147836 */ /* 0x040fe40000000000 */
[----:B------:R-:W-:Y:S01]  /*82d20*/  IMAD.U32 R23, RZ, RZ, UR33 ;  /* 0x00000021ff177e24 */ /* 0x000fe2000f8e00ff */
[----:B------:R-:W-:Y:S01]  /*82d30*/  ULDC.64 UR32, c[0x0][0x228] ;  /* 0x00008a0000207ab9 */ /* 0x000fe20000000a00 */
[C---:B------:R-:W-:Y:S01]  /*82d40*/  VIADD R21, R39.reuse, 0x47 ;  /* 0x0000004727157836 */ /* 0x040fe20000000000 */
[----:B------:R-:W-:Y:S01]  /*82d50*/  UMOV UR4, UR40 ;  /* 0x0000002800047c82 */ /* 0x000fe20008000000 */
[C---:B------:R-:W-:Y:S01]  /*82d60*/  VIADD R22, R39.reuse, 0x46 ;  /* 0x0000004627167836 */ /* 0x040fe20000000000 */
[----:B------:R-:W-:Y:S01]  /*82d70*/  ULDC UR6, c[0x0][0x228] ;  /* 0x00008a0000067ab9 */ /* 0x000fe20000000800 */
[----:B------:R-:W-:Y:S01]  /*82d80*/  @P1 LOP3.LUT R54, R54, 0x2000000, RZ, 0xfc, !PT ;  /* 0x0200000036361812 */ /* 0x000fe200078efcff */
[----:B------:R-:W-:Y:S01]  /*82d90*/  VIADD R7, R39, 0x45 ;  /* 0x0000004527077836 */ /* 0x000fe20000000000 */
[----:B------:R-:W-:-:S02]  /*82da0*/  ULDC UR8, c[0x0][0x228] ;  /* 0x00008a0000087ab9 */ /* 0x000fc40000000800 */
[----:B------:R-:W-:-:S04]  /*82db0*/  LOP3.LUT R54, R54, 0xfeffffff, RZ, 0xc0, !PT ;  /* 0xfeffffff36367812 */ /* 0x000fc800078ec0ff */
[----:B------:R-:W-:Y:S02]  /*82dc0*/  @P0 LOP3.LUT R54, R54, 0x1000000, RZ, 0xfc, !PT ;  /* 0x0100000036360812 */ /* 0x000fe400078efcff */
[----:B------:R-:W-:Y:S01]  /*82dd0*/  ISETP.GE.AND P0, PT, R15, UR22, PT ;  /* 0x000000160f007c0c */ /* 0x000fe2000bf06270 */
[----:B------:R-:W-:-:S03]  /*82de0*/  ULDC.64 UR22, c[0x0][0x228] ;  /* 0x00008a0000167ab9 */ /* 0x000fc60000000a00 */
[----:B------:R-:W-:Y:S02]  /*82df0*/  ISETP.LT.AND P2, PT, R35, UR10, !P0 ;  /* 0x0000000a23007c0c */ /* 0x000fe4000c741270 */
[----:B------:R-:W-:Y:S02]  /*82e00*/  ISETP.LT.AND P1, PT, R44, UR12, !P0 ;  /* 0x0000000c2c007c0c */ /* 0x000fe4000c721270 */
[----:B------:R-:W-:Y:S01]  /*82e10*/  LOP3.LUT R54, R54, 0xff7fffff, RZ, 0xc0, !PT ;  /* 0xff7fffff36367812 */ /* 0x000fe200078ec0ff */
[----:B------:R-:W-:Y:S01]  /*82e20*/  UMOV UR10, UR41 ;  /* 0x00000029000a7c82 */ /* 0x000fe20008000000 */
[----:B------:R-:W-:Y:S01]  /*82e30*/  ISETP.GE.AND P0, PT, R16, UR24, PT ;  /* 0x0000001810007c0c */ /* 0x000fe2000bf06270 */
[----:B------:R-:W-:Y:S01]  /*82e40*/  ULDC.64 UR24, c[0x0][0x228] ;  /* 0x00008a0000187ab9 */ /* 0x000fe20000000a00 */
[----:B------:R-:W-:Y:S01]  /*82e50*/  ULDC.64 UR40, c[0x0][0x228] ;  /* 0x00008a0000287ab9 */ /* 0x000fe20000000a00 */
[----:B------:R-:W-:Y:S01]  /*82e60*/  VIADD R8, R39, 0x44 ;  /* 0x0000004427087836 */ /* 0x000fe20000000000 */
[----:B------:R-:W-:Y:S01]  /*82e70*/  LOP3.LUT R55, R55, 0xefffffff, RZ, 0xc0, !PT ;  /* 0xefffffff37377812 */ /* 0x000fe200078ec0ff */
[----:B------:R-:W-:-:S02]  /*82e80*/  ULDC UR12, c[0x0][0x22c] ;  /* 0x00008b00000c7ab9 */ /* 0x000fc40000000800 */
[----:B------:R-:W-:-:S04]  /*82e90*/  @P2 LOP3.LUT R54, R54, 0x800000, RZ, 0xfc, !PT ;  /* 0x0080000036362812 */ /* 0x000fc800078efcff */
[----:B------:R-:W-:-:S04]  /*82ea0*/  LOP3.LUT R54, R54, 0xffbfffff, RZ, 0xc0, !PT ;  /* 0xffbfffff36367812 */ /* 0x000fc800078ec0ff */
[----:B------:R-:W-:Y:S02]  /*82eb0*/  @P1 LOP3.LUT R54, R54, 0x400000, RZ, 0xfc, !PT ;  /* 0x0040000036361812 */ /* 0x000fe400078efcff */
[----:B------:R-:W-:Y:S01]  /*82ec0*/  ISETP.LT.AND P1, PT, R35, UR14, !P0 ;  /* 0x0000000e23007c0c */ /* 0x000fe2000c721270 */
[----:B------:R-:W-:Y:S01]  /*82ed0*/  ULDC UR14, c[0x0][0x22c] ;  /* 0x00008b00000e7ab9 */ /* 0x000fe20000000800 */
[----:B------:R-:W-:Y:S01]  /*82ee0*/  ISETP.LT.AND P0, PT, R44, UR16, !P0 ;  /* 0x000000102c007c0c */ /* 0x000fe2000c701270 */
[----:B------:R-:W-:Y:S01]  /*82ef0*/  ULDC UR16, c[0x0][0x22c] ;  /* 0x00008b0000107ab9 */ /* 0x000fe20000000800 */
[----:B------:R-:W-:-:S09]  /*82f00*/  LOP3.LUT R54, R54, 0xffdfffff, RZ, 0xc0, !PT ;  /* 0xffdfffff36367812 */ /* 0x000fd200078ec0ff */
[----:B------:R-:W-:-:S04]  /*82f10*/  @P1 LOP3.LUT R54, R54, 0x200000, RZ, 0xfc, !PT ;  /* 0x0020000036361812 */ /* 0x000fc800078efcff */
[----:B------:R-:W-:-:S04]  /*82f20*/  LOP3.LUT R54, R54, 0xffefffff, RZ, 0xc0, !PT ;  /* 0xffefffff36367812 */ /* 0x000fc800078ec0ff */
[----:B------:R-:W-:Y:S02]  /*82f30*/  @P0 LOP3.LUT R54, R54, 0x100000, RZ, 0xfc, !PT ;  /* 0x0010000036360812 */ /* 0x000fe400078efcff */
[----:B------:R-:W-:Y:S01]  /*82f40*/  ISETP.GE.AND P0, PT, R17, UR28, PT ;  /* 0x0000001c11007c0c */ /* 0x000fe2000bf06270 */
[----:B------:R-:W-:-:S03]  /*82f50*/  ULDC.64 UR28, c[0x0][0x228] ;  /* 0x00008a00001c7ab9 */ /* 0x000fc60000000a00 */
[----:B------:R-:W-:Y:S01]  /*82f60*/  ISETP.LT.AND P2, PT, R35, UR18, !P0 ;  /* 0x0000001223007c0c */ /* 0x000fe2000c741270 */
[----:B------:R-:W-:Y:S01]  /*82f70*/  ULDC UR18, c[0x0][0x22c] ;  /* 0x00008b0000127ab9 */ /* 0x000fe20000000800 */
[----:B------:R-:W-:Y:S01]  /*82f80*/  ISETP.LT.AND P1, PT, R44, UR20, !P0 ;  /* 0x000000142c007c0c */ /* 0x000fe2000c721270 */
[----:B------:R-:W-:Y:S01]  /*82f90*/  ULDC UR20, c[0x0][0x22c] ;  /* 0x00008b0000147ab9 */ /* 0x000fe20000000800 */
[----:B------:R-:W-:Y:S02]  /*82fa0*/  LOP3.LUT R54, R54, 0xfff7ffff, RZ, 0xc0, !PT ;  /* 0xfff7ffff36367812 */ /* 0x000fe400078ec0ff */
[----:B------:R-:W-:Y:S01]  /*82fb0*/  ISETP.GE.AND P0, PT, R18, UR30, PT ;  /* 0x0000001e12007c0c */ /* 0x000fe2000bf06270 */
[----:B------:R-:W-:-:S06]  /*82fc0*/  ULDC.64 UR30, c[0x0][0x228] ;  /* 0x00008a00001e7ab9 */ /* 0x000fcc0000000a00 */
        /* <DEDUP_REMOVED lines=42> */
[----:B------:R-:W-:-:S03]  /*83270*/  ULDC UR4, c[0x0][0x22c] ;  /* 0x00008b0000047ab9 */ /* 0x000fc60000000800 */
[----:B------:R-:W-:Y:S01]  /*83280*/  ISETP.LT.AND P1, PT, R39, UR39, !P0 ;  /* 0x0000002727007c0c */ /* 0x000fe2000c721270 */
[----:B------:R-:W-:Y:S01]  /*83290*/  ULDC UR39, c[0x0][0x228] ;  /* 0x00008a0000277ab9 */ /* 0x000fe20000000800 */
[----:B------:R-:W-:Y:S02]  /*832a0*/  LOP3.LUT R54, R54, 0xffffbfff, RZ, 0xc0, !PT ;  /* 0xffffbfff36367812 */ /* 0x000fe400078ec0ff */
[----:B------:R-:W-:-:S09]  /*832b0*/  ISETP.GE.AND P0, PT, R22, UR48, PT ;  /* 0x0000003016007c0c */ /* 0x000fd2000bf06270 */
        /* <DEDUP_REMOVED lines=11> */
[----:B------:R-:W-:Y:S02]  /*83370*/  ISETP.LT.AND P1, PT, R35, UR44, !P0 ;  /* 0x0000002c23007c0c */ /* 0x000fe4000c721270 */
[----:B------:R-:W-:Y:S01]  /*83380*/  LOP3.LUT R54, R54, 0xffffffbf, RZ, 0xc0, !PT ;  /* 0xffffffbf36367812 */ /* 0x000fe200078ec0ff */
[----:B------:R-:W-:Y:S01]  /*83390*/  VIADD R7, R39, 0x43 ;  /* 0x0000004327077836 */ /* 0x000fe20000000000 */
[----:B------:R-:W-:Y:S01]  /*833a0*/  ISETP.LT.AND P0, PT, R44, UR6, !P0 ;  /* 0x000000062c007c0c */ /* 0x000fe2000c701270 */
[----:B------:R-:W-:Y:S01]  /*833b0*/  ULDC UR6, c[0x0][0x228] ;  /* 0x00008a0000067ab9 */ /* 0x000fe20000000800 */
[----:B------:R-:W-:Y:S01]  /*833c0*/  @P4 LOP3.LUT R55, R55, 0x10000000, RZ, 0xfc, !PT ;  /* 0x1000000037374812 */ /* 0x000fe200078efcff */
[----:B------:R-:W-:-:S06]  /*833d0*/  ULDC UR44, c[0x0][0x22c] ;  /* 0x00008b00002c7ab9 */ /* 0x000fcc0000000800 */
[----:B------:R-:W-:-:S04]  /*833e0*/  @P1 LOP3.LUT R54, R54, 0x40, RZ, 0xfc, !PT ;  /* 0x0000004036361812 */ /* 0x000fc800078efcff */
[----:B------:R-:W-:-:S04]  /*833f0*/  LOP3.LUT R54, R54, 0xffffffdf, RZ, 0xc0, !PT ;  /* 0xffffffdf36367812 */ /* 0x000fc800078ec0ff */
[----:B------:R-:W-:Y:S02]  /*83400*/  @P0 LOP3.LUT R54, R54, 0x20, RZ, 0xfc, !PT ;  /* 0x0000002036360812 */ /* 0x000fe400078efcff */
[----:B------:R-:W-:Y:S01]  /*83410*/  ISETP.GE.AND P0, PT, R8, UR4, PT ;  /* 0x0000000408007c0c */ /* 0x000fe2000bf06270 */
[----:B------:R-:W-:-:S03]  /*83420*/  ULDC UR4, c[0x0][0x22c] ;  /* 0x00008b0000047ab9 */ /* 0x000fc60000000800 */
        /* <DEDUP_REMOVED lines=9> */
[----:B------:R-:W-:Y:S01]  /*834c0*/  VIADD R8, R39, 0x42 ;  /* 0x0000004227087836 */ /* 0x000fe20000000000 */
[----:B------:R-:W-:Y:S01]  /*834d0*/  LOP3.LUT R54, R54, 0xfffffffb, RZ, 0xc0, !PT ;  /* 0xfffffffb36367812 */ /* 0x000fe200078ec0ff */
[----:B------:R-:W-:Y:S01]  /*834e0*/  ULDC UR4, c[0x0][0x22c] ;  /* 0x00008b0000047ab9 */ /* 0x000fe20000000800 */
[----:B------:R-:W-:Y:S01]  /*834f0*/  ISETP.LT.AND P1, PT, R35, UR6, !P0 ;  /* 0x0000000623007c0c */ /* 0x000fe2000c721270 */
[----:B------:R-:W-:Y:S01]  /*83500*/  ULDC UR6, c[0x0][0x228] ;  /* 0x00008a0000067ab9 */ /* 0x000fe20000000800 */
[----:B------:R-:W-:Y:S01]  /*83510*/  ISETP.LT.AND P0, PT, R44, UR8, !P0 ;  /* 0x000000082c007c0c */ /* 0x000fe2000c701270 */
[----:B------:R-:W-:-:S10]  /*83520*/  ULDC UR8, c[0x0][0x228] ;  /* 0x00008a0000087ab9 */ /* 0x000fd40000000800 */
        /* <DEDUP_REMOVED lines=10> */
[----:B------:R-:W-:Y:S01]  /*835d0*/  ULDC UR8, c[0x0][0x228] ;  /* 0x00008a0000087ab9 */ /* 0x000fe20000000800 */
[----:B------:R-:W-:-:S11]  /*835e0*/  LOP3.LUT R54, R54, 0xfffffffe, RZ, 0xc0, !PT ;  /* 0xfffffffe36367812 */ /* 0x000fd600078ec0ff */
[----:B------:R-:W-:Y:S02]  /*835f0*/  @P0 LOP3.LUT R55, R55, 0x80000000, RZ, 0xfc, !PT ;  /* 0x8000000037370812 */ /* 0x000fe400078efcff */
[----:B------:R-:W-:Y:S01]  /*83600*/  ISETP.GE.AND P0, PT, R7, UR4, PT ;  /* 0x0000000407007c0c */ /* 0x000fe2000bf06270 */
[----:B------:R-:W-:Y:S01]  /*83610*/  VIADD R8, R39, 0x40 ;  /* 0x0000004027087836 */ /* 0x000fe20000000000 */
[----:B------:R-:W-:Y:S01]  /*83620*/  @P1 LOP3.LUT R54, R54, 0x1, RZ, 0xfc, !PT ;  /* 0x0000000136361812 */ /* 0x000fe200078efcff */
[----:B------:R-:W-:Y:S01]  /*83630*/  ULDC UR4, c[0x0][0x22c] ;  /* 0x00008b0000047ab9 */ /* 0x000fe20000000800 */
        /* <DEDUP_REMOVED lines=8> */
[----:B------:R-:W-:Y:S02]  /*836c0*/  ISETP.GE.AND P0, PT, R8, UR4, PT ;  /* 0x0000000408007c0c */ /* 0x000fe4000bf06270 */
[----:B------:R-:W-:Y:S01]  /*836d0*/  LOP3.LUT R55, R55, 0xf7ffffff, RZ, 0xc0, !PT ;  /* 0xf7ffffff37377812 */ /* 0x000fe200078ec0ff */
[----:B------:R-:W-:Y:S01]  /*836e0*/  VIADD R8, R39, 0x1 ;  /* 0x0000000127087836 */ /* 0x000fe20000000000 */
[----:B------:R-:W-:Y:S01]  /*836f0*/  ISETP.LT.AND P1, PT, R35, UR6, !P0 ;  /* 0x0000000623007c0c */ /* 0x000fe2000c721270 */
[----:B------:R-:W-:Y:S01]  /*83700*/  ULDC UR4, c[0x0][0x228] ;  /* 0x00008a0000047ab9 */ /* 0x000fe20000000800 */
[----:B------:R-:W-:Y:S01]  /*83710*/  ISETP.LT.AND P0, PT, R44, UR8, !P0 ;  /* 0x000000082c007c0c */ /* 0x000fe2000c701270 */
[----:B------:R-:W-:Y:S01]  /*83720*/  ULDC UR6, c[0x0][0x228] ;  /* 0x00008a0000067ab9 */ /* 0x000fe20000000800 */
[----:B------:R-:W-:Y:S01]  /*83730*/  VIADD R7, R39, 0x3f ;  /* 0x0000003f27077836 */ /* 0x000fe20000000000 */
[----:B------:R-:W-:-:S08]  /*83740*/  ULDC UR8, c[0x0][0x228] ;  /* 0x00008a0000087ab9 */ /* 0x000fd00000000800 */
        /* <DEDUP_REMOVED lines=10> */
[----:B------:R-:W-:Y:S01]  /*837f0*/  LOP3.LUT R56, R56, 0x7fffffff, RZ, 0xc0, !PT ;  /* 0x7fffffff38387812 */ /* 0x000fe200078ec0ff */
[----:B------:R-:W-:-:S08]  /*83800*/  ULDC UR10, c[0x0][0x228] ;  /* 0x00008a00000a7ab9 */ /* 0x000fd00000000800 */
[----:B------:R-:W-:-:S04]  /*83810*/  @P1 LOP3.LUT R55, R55, 0x4000000, RZ, 0xfc, !PT ;  /* 0x0400000037371812 */ /* 0x000fc800078efcff */
[----:B------:R-:W-:-:S04]  /*83820*/  LOP3.LUT R55, R55, 0xff7fffff, RZ, 0xc0, !PT ;  /* 0xff7fffff37377812 */ /* 0x000fc800078ec0ff */
[----:B------:R-:W-:Y:S02]  /*83830*/  @P0 LOP3.LUT R55, R55, 0x800000, RZ, 0xfc, !PT ;  /* 0x0080000037370812 */ /* 0x000fe400078efcff */
[----:B------:R-:W-:Y:S01]  /*83840*/  ISETP.GE.AND P0, PT, R7, UR4, PT ;  /* 0x0000000407007c0c */ /* 0x000fe2000bf06270 */
[----:B------:R-:W-:-:S03]  /*83850*/  ULDC UR4, c[0x0][0x228] ;  /* 0x00008a0000047ab9 */ /* 0x000fc60000000800 */
[----:B------:R-:W-:Y:S01]  /*83860*/  ISETP.LT.AND P1, PT, R35, UR6, !P0 ;  /* 0x0000000623007c0c */ /* 0x000fe2000c721270 */
[----:B------:R-:W-:Y:S01]  /*83870*/  ULDC UR6, c[0x0][0x228] ;  /* 0x00008a0000067ab9 */ /* 0x000fe20000000800 */
[----:B------:R-:W-:Y:S02]  /*83880*/  ISETP.LT.AND P0, PT, R44, UR8, !P0 ;  /* 0x000000082c007c0c */ /* 0x000fe4000c701270 */
[----:B------:R-:W-:Y:S01]  /*83890*/  LOP3.LUT R55, R55, 0xfeffffff, RZ, 0xc0, !PT ;  /* 0xfeffffff37377812 */ /* 0x000fe200078ec0ff */
[----:B------:R-:W-:Y:S01]  /*838a0*/  VIADD R7, R39, 0x3e ;  /* 0x0000003e27077836 */ /* 0x000fe20000000000 */
[----:B------:R-:W-:-:S07]  /*838b0*/  ULDC UR8, c[0x0][0x228] ;  /* 0x00008a0000087ab9 */ /* 0x000fce0000000800 */
        /* <DEDUP_REMOVED lines=10> */
[----:B------:R-:W-:-:S09]  /*83960*/  ULDC UR46, c[0x0][0x22c] ;  /* 0x00008b00002e7ab9 */ /* 0x000fd20000000800 */
        /* <DEDUP_REMOVED lines=109> */
[----:B------:R-:W-:-:S11]  /*84040*/  ULDC UR46, c[0x0][0x22c] ;  /* 0x00008b00002e7ab9 */ /* 0x000fd60000000800 */
[----:B------:R-:W-:Y:S02]  /*84050*/  @P0 LOP3.LUT R56, R56, 0x80000000, RZ, 0xfc, !PT ;  /* 0x8000000038380812 */ /* 0x000fe400078efcff */
[----:B------:R-:W-:Y:S01]  /*84060*/  ISETP.GE.AND P0, PT, R7, UR4, PT ;  /* 0x0000000407007c0c */ /* 0x000fe2000bf06270 */
[----:B------:R-:W-:Y:S01]  /*84070*/  ULDC UR4, c[0x0][0x228] ;  /* 0x00008a0000047ab9 */ /* 0x000fe20000000800 */
[----:B------:R-:W-:Y:S02]  /*84080*/  @P1 LOP3.LUT R55, R55, 0x4, RZ, 0xfc, !PT ;  /* 0x0000000437371812 */ /* 0x000fe400078efcff */
[----:B------:R-:W-:Y:S01]  /*84090*/  ISETP.LT.AND P1, PT, R35, UR6, !P0 ;  /* 0x0000000623007c0c */ /* 0x000fe2000c721270 */
[----:B------:R-:W-:Y:S01]  /*840a0*/  ULDC UR6, c[0x0][0x228] ;  /* 0x00008a0000067ab9 */ /* 0x000fe20000000800 */
[----:B------:R-:W-:Y:S02]  /*840b0*/  ISETP.LT.AND P0, PT, R44, UR8, !P0 ;  /* 0x000000082c007c0c */ /* 0x000fe4000c701270 */
[----:B------:R-:W-:Y:S01]  /*840c0*/  LOP3.LUT R56, R56, 0xbfffffff, RZ, 0xc0, !PT ;  /* 0xbfffffff38387812 */ /* 0x000fe200078ec0ff */
[----:B------:R-:W-:Y:S01]  /*840d0*/  VIADD R7, R39, 0x38 ;  /* 0x0000003827077836 */ /* 0x000fe20000000000 */
[----:B------:R-:W-:Y:S01]  /*840e0*/  LOP3.LUT R55, R55, 0xfffffffe, RZ, 0xc0, !PT ;  /* 0xfffffffe37377812 */ /* 0x000fe200078ec0ff */
[----:B------:R-:W-:-:S08]  /*840f0*/  ULDC UR8, c[0x0][0x228] ;  /* 0x00008a0000087ab9 */ /* 0x000fd00000000800 */
[----:B------:R-:W-:Y:S02]  /*84100*/  @P0 LOP3.LUT R56, R56, 0x40000000, RZ, 0xfc, !PT ;  /* 0x4000000038380812 */ /* 0x000fe400078efcff */
[----:B------:R-:W-:Y:S02]  /*84110*/  ISETP.GE.AND P0, PT, R8, UR46, PT ;  /* 0x0000002e08007c0c */ /* 0x000fe4000bf06270 */
[----:B------:R-:W-:Y:S02]  /*84120*/  @P1 LOP3.LUT R55, R55, 0x1, RZ, 0xfc, !PT ;  /* 0x0000000137371812 */ /* 0x000fe400078efcff */
        /* <DEDUP_REMOVED lines=17> */
[----:B------:R-:W-:Y:S01]  /*84240*/  LOP3.LUT R58, R58, 0x7fffffff, RZ, 0xc0, !PT ;  /* 0x7fffffff3a3a7812 */ /* 0x000fe200078ec0ff */
[----:B------:R-:W-:-:S06]  /*84250*/  ULDC UR6, c[0x0][0x22c] ;  /* 0x00008b0000067ab9 */ /* 0x000fcc0000000800 */
        /* <DEDUP_REMOVED lines=153> */
[----:B------:R-:W-:Y:S01]  /*84bf0*/  LOP3.LUT R56, R56, 0xfffffffe, RZ, 0xc0, !PT ;  /* 0xfffffffe38387812 */ /* 0x000fe200078ec0ff */
[----:B------:R-:W-:-:S10]  /*84c00*/  ULDC UR4, c[0x0][0x22c] ;  /* 0x00008b0000047ab9 */ /* 0x000fd40000000800 */
[----:B------:R-:W-:Y:S02]  /*84c10*/  @P0 LOP3.LUT R58, R58, 0x40000000, RZ, 0xfc, !PT ;  /* 0x400000003a3a0812 */ /* 0x000fe400078efcff */
[----:B------:R-:W-:Y:S02]  /*84c20*/  ISETP.GE.AND P0, PT, R8, UR46, PT ;  /* 0x0000002e08007c0c */ /* 0x000fe4000bf06270 */
        /* <DEDUP_REMOVED lines=163> */
[----:B------:R-:W-:Y:S02]  /*85660*/  @P0 LOP3.LUT R57, R57, 0x80000000, RZ, 0xfc, !PT ;  /* 0x8000000039390812 */ /* 0x000fe400078efcff */
[----:B------:R-:W-:Y:S01]  /*85670*/  ISETP.GE.AND P0, PT, R7, UR32, PT ;  /* 0x0000002007007c0c */ /* 0x000fe2000bf06270 */
[----:B------:R-:W-:-:S03]  /*85680*/  ULDC UR32, c[0x0][0x228] ;  /* 0x00008a0000207ab9 */ /* 0x000fc60000000800 */
[----:B------:R-:W-:Y:S02]  /*85690*/  ISETP.LT.AND P1, PT, R35, UR34, !P0 ;  /* 0x0000002223007c0c */ /* 0x000fe4000c721270 */
[----:B------:R-:W-:Y:S02]  /*856a0*/  LOP3.LUT R57, R57, 0xbfffffff, RZ, 0xc0, !PT ;  /* 0xbfffffff39397812 */ /* 0x000fe400078ec0ff */
[----:B------:R-:W-:Y:S01]  /*856b0*/  LOP3.LUT R58, R58, 0xfffffffe, RZ, 0xc0, !PT ;  /* 0xfffffffe3a3a7812 */ /* 0x000fe200078ec0ff */
[----:B------:R-:W-:Y:S01]  /*856c0*/  VIADD R7, R39, 0x28 ;  /* 0x0000002827077836 */ /* 0x000fe20000000000 */
[----:B------:R-:W-:Y:S01]  /*856d0*/  ISETP.LT.AND P0, PT, R44, UR39, !P0 ;  /* 0x000000272c007c0c */ /* 0x000fe2000c701270 */
[----:B------:R-:W-:Y:S01]  /*856e0*/  ULDC UR39, c[0x0][0x228] ;  /* 0x00008a0000277ab9 */ /* 0x000fe20000000800 */
[----:B------:R-:W-:-:S05]  /*856f0*/  ULDC UR34, c[0x0][0x22c] ;  /* 0x00008b0000227ab9 */ /* 0x000fca0000000800 */
[----:B------:R-:W-:-:S06]  /*85700*/  @P1 LOP3.LUT R58, R58, 0x1, RZ, 0xfc, !PT ;  /* 0x000000013a3a1812 */ /* 0x000fcc00078efcff */
        /* <DEDUP_REMOVED lines=82> */
[C---:B------:R-:W-:Y:S01]  /*85c30*/  VIADD R7, R39.reuse, 0x24 ;  /* 0x0000002427077836 */ /* 0x040fe20000000000 */
[----:B------:R-:W-:Y:S01]  /*85c40*/  ISETP.LT.AND P0, PT, R44, UR39, !P0 ;  /* 0x000000272c007c0c */ /* 0x000fe2000c701270 */
[----:B------:R-:W-:Y:S01]  /*85c50*/  ULDC UR39, c[0x0][0x228] ;  /* 0x00008a0000277ab9 */ /* 0x000fe20000000800 */
[----:B------:R-:W-:Y:S01]  /*85c60*/  VIADD R9, R39, 0x62 ;  /* 0x0000006227097836 */ /* 0x000fe20000000000 */
[----:B------:R-:W-:-:S06]  /*85c70*/  ULDC UR20, c[0x0][0x22c] ;  /* 0x00008b0000147ab9 */ /* 0x000fcc0000000800 */
        /* <DEDUP_REMOVED lines=79> */
[----:B------:R-:W-:Y:S02]  /*86170*/  @P0 LOP3.LUT R53, R53, 0x80000000, RZ, 0xfc, !PT ;  /* 0x8000000035350812 */ /* 0x000fe400078efcff */
[----:B------:R-:W-:Y:S02]  /*86180*/  ISETP.GE.AND P0, PT, R7, UR40, PT ;  /* 0x0000002807007c0c */ /* 0x000fe4000bf06270 */
[----:B------:R-:W-:Y:S02]  /*86190*/  LOP3.LUT R53, R53, 0xbfffffff, RZ, 0xc0, !PT ;  /* 0xbfffffff35357812 */ /* 0x000fe400078ec0ff */
        /* <DEDUP_REMOVED lines=16> */
[----:B------:R-:W-:Y:S01]  /*862a0*/  UMOV UR46, UR45 ;  /* 0x0000002d002e7c82 */ /* 0x000fe20008000000 */
[----:B------:R-:W-:Y:S01]  /*862b0*/  ULDC UR45, c[0x0][0x22c] ;  /* 0x00008b00002d7ab9 */ /* 0x000fe20000000800 */
[----:B------:R-:W-:-:S07]  /*862c0*/  ULDC UR44, c[0x0][0x22c] ;  /* 0x00008b00002c7ab9 */ /* 0x000fce0000000800 */
        /* <DEDUP_REMOVED lines=58> */
[----:B------:R-:W-:-:S04]  /*86670*/  ISETP.GE.AND P0, PT, R8, UR24, PT ;  /* 0x0000001808007c0c */ /* 0x000fc8000bf06270 */
        /* <DEDUP_REMOVED lines=13> */
[----:B------:R-:W-:Y:S01]  /*86750*/  VIADD R7, R39, 0x61 ;  /* 0x0000006127077836 */ /* 0x000fe20000000000 */
        /* <DEDUP_REMOVED lines=33> */
[----:B------:R-:W1:Y:S01]  /*86970*/  S2UR UR24, SR_CgaCtaId ;  /* 0x00000000001879c3 */ /* 0x000e620000008800 */
[----:B------:R-:W-:Y:S01]  /*86980*/  UMOV UR6, 0x400 ;  /* 0x0000040000067882 */ /* 0x000fe20000000000 */
[----:B------:R-:W-:-:S05]  /*86990*/  ULDC UR22, c[0x0][0x22c] ;  /* 0x00008b0000167ab9 */ /* 0x000fca0000000800 */
        /* <DEDUP_REMOVED lines=10> */
[----:B-1----:R-:W-:Y:S01]  /*86a40*/  ULEA UR6, UR24, UR6, 0x18 ;  /* 0x0000000618067291 */ /* 0x002fe2000f8ec03f */
[----:B------:R-:W-:Y:S02]  /*86a50*/  ULDC UR20, c[0x0][0x22c] ;  /* 0x00008b0000147ab9 */ /* 0x000fe40000000800 */
[----:B------:R-:W-:-:S04]  /*86a60*/  ULDC UR24, c[0x0][0x22c] ;  /* 0x00008b0000187ab9 */ /* 0x000fc80000000800 */
        /* <DEDUP_REMOVED lines=214> */
[----:B------:R-:W-:Y:S01]  /*877d0*/  VIADD R8, R39, 0x79 ;  /* 0x0000007927087836 */ /* 0x000fe20000000000 */
[----:B------:R-:W-:Y:S02]  /*877e0*/  ULDC UR16, c[0x0][0x22c] ;  /* 0x00008b0000107ab9 */ /* 0x000fe40000000800 */
[----:B------:R-:W-:Y:S01]  /*877f0*/  ISETP.LT.AND P1, PT, R44, UR38, !P0 ;  /* 0x000000262c007c0c */ /* 0x000fe2000c721270 */
[----:B------:R-:W-:Y:S01]  /*87800*/  ULDC UR38, c[0x0][0x228] ;  /* 0x00008a0000267ab9 */ /* 0x000fe20000000800 */
[----:B------:R-:W-:Y:S01]  /*87810*/  ISETP.LT.AND P0, PT, R35, UR39, !P0 ;  /* 0x0000002723007c0c */ /* 0x000fe2000c701270 */
[----:B------:R-:W-:-:S10]  /*87820*/  ULDC UR39, c[0x0][0x228] ;  /* 0x00008a0000277ab9 */ /* 0x000fd40000000800 */
        /* <DEDUP_REMOVED lines=76> */
[----:B--2---:R-:W-:Y:S01]  /*87cf0*/  LOP3.LUT R2, R2, 0x7fffffff, RZ, 0xc0, !PT ;  /* 0x7fffffff02027812 */ /* 0x004fe200078ec0ff */
[----:B------:R-:W-:Y:S01]  /*87d00*/  STL [R1+0x25b0], R50 ;  /* 0x0025b03201007387 */ /* 0x000fe20000100800 */
[----:B------:R-:W-:Y:S01]  /*87d10*/  PRMT R7, R49, 0x5410, R48 ;  /* 0x0000541031077816 */ /* 0x000fe20000000030 */
        /* <DEDUP_REMOVED lines=77> */
[----:B------:R-:W-:Y:S01]  /*881f0*/  STL [R1+0x25b4], R54 ;  /* 0x0025b43601007387 */ /* 0x000fe20000100800 */
        /* <DEDUP_REMOVED lines=16> */
[----:B------:R-:W-:Y:S01]  /*88300*/  ISETP.GE.AND P0, PT, R8, UR20, PT ;  /* 0x0000001408007c0c */ /* 0x000fe2000bf06270 */
[----:B------:R-:W-:Y:S01]  /*88310*/  VIADD R8, R39, 0x89 ;  /* 0x0000008927087836 */ /* 0x000fe20000000000 */
[----:B------:R-:W-:Y:S01]  /*88320*/  STL [R1+0x25bc], R56 ;  /* 0x0025bc3801007387 */ /* 0x000fe20000100800 */
        /* <DEDUP_REMOVED lines=28> */
[----:B------:R-:W-:Y:S01]  /*884f0*/  LOP3.LUT R3, R3, 0xbfffffff, RZ, 0xc0, !PT ;  /* 0xbfffffff03037812 */ /* 0x000fe200078ec0ff */
[----:B------:R-:W-:-:S02]  /*88500*/  ULDC UR16, c[0x0][0x22c] ;  /* 0x00008b0000107ab9 */ /* 0x000fc40000000800 */
[----:B------:R-:W2:Y:S04]  /*88510*/  LDL.LU R48, [R1+0x2608] ;  /* 0x0026080001307983 */ /* 0x000ea80000300800 */
[----:B------:R-:W3:Y:S01]  /*88520*/  LDL.LU R49, [R1+0x2604] ;  /* 0x0026040001317983 */ /* 0x000ee20000300800 */
        /* <DEDUP_REMOVED lines=85> */
[----:B------:R-:W-:Y:S01]  /*88a80*/  VIADD R8, R39, 0x93 ;  /* 0x0000009327087836 */ /* 0x000fe20000000000 */
        /* <DEDUP_REMOVED lines=44> */
[----:B--2---:R-:W-:Y:S01]  /*88d50*/  LOP3.LUT R48, R48, 0xbfffffff, RZ, 0xc0, !PT ;  /* 0xbfffffff30307812 */ /* 0x004fe200078ec0ff */
        /* <DEDUP_REMOVED lines=54> */
[----:B---3--:R-:W-:Y:S01]  /*890c0*/  LOP3.LUT R49, R49, 0xbfffffff, RZ, 0xc0, !PT ;  /* 0xbfffffff31317812 */ /* 0x008fe200078ec0ff */
        /* <DEDUP_REMOVED lines=85> */
[----:B------:R-:W-:-:S11]  /*89620*/  LOP3.LUT R3, R3, 0xfffffffe, RZ, 0xc0, !PT ;  /* 0xfffffffe03037812 */ /* 0x000fd600078ec0ff */
[----:B------:R-:W-:Y:S02]  /*89630*/  @P0 LOP3.LUT R48, R48, 0x40000000, RZ, 0xfc, !PT ;  /* 0x4000000030300812 */ /* 0x000fe400078efcff */
[----:B------:R-:W-:Y:S02]  /*89640*/  ISETP.GE.AND P0, PT, R8, UR40, PT ;  /* 0x0000002808007c0c */ /* 0x000fe4000bf06270 */
[----:B------:R-:W-:Y:S02]  /*89650*/  @P1 LOP3.LUT R3, R3, 0x1, RZ, 0xfc, !PT ;  /* 0x0000000103031812 */ /* 0x000fe400078efcff */
[----:B------:R-:W-:Y:S01]  /*89660*/  ISETP.LT.AND P1, PT, R44, UR38, !P0 ;  /* 0x000000262c007c0c */ /* 0x000fe2000c721270 */
[----:B------:R-:W-:Y:S01]  /*89670*/  VIADD R9, R39, 0xa4 ;  /* 0x000000a427097836 */ /* 0x000fe20000000000 */
        /* <DEDUP_REMOVED lines=14> */
[----:B------:R-:W-:Y:S01]  /*89760*/  VIADD R9, R39, 0xa6 ;  /* 0x000000a627097836 */ /* 0x000fe20000000000 */
[----:B------:R-:W-:Y:S01]  /*89770*/  STL [R1+0x25c8], R7 ;  /* 0x0025c80701007387 */ /* 0x000fe20000100800 */
[----:B0-----:R-:W-:-:S02]  /*89780*/  IMAD.MOV.U32 R4, RZ, RZ, R59 ;  /* 0x000000ffff047224 */ /* 0x001fc400078e003b */
[----:B------:R-:W-:-:S06]  /*89790*/  IMAD.MOV.U32 R36, RZ, RZ, R61 ;  /* 0x000000ffff247224 */ /* 0x000fcc00078e003d */
[----:B------:R-:W-:Y:S01]  /*897a0*/  @P1 LOP3.LUT R48, R48, 0x2000000, RZ, 0xfc, !PT ;  /* 0x0200000030301812 */ /* 0x000fe200078efcff */
[----:B------:R-:W-:Y:S02]  /*897b0*/  IMAD.MOV.U32 R38, RZ, RZ, R60 ;  /* 0x000000ffff267224 */ /* 0x000fe400078e003c */
[----:B------:R-:W-:Y:S01]  /*897c0*/  IMAD.MOV.U32 R37, RZ, RZ, R47 ;  /* 0x000000ffff257224 */ /* 0x000fe200078e002f */
[----:B------:R-:W-:Y:S01]  /*897d0*/  LOP3.LUT R48, R48, 0xff7fffff, RZ, 0xc0, !PT ;  /* 0xff7fffff30307812 */ /* 0x000fe200078ec0ff */
[----:B------:R-:W-:Y:S02]  /*897e0*/  IMAD.MOV.U32 R46, RZ, RZ, R33 ;  /* 0x000000ffff2e7224 */ /* 0x000fe400078e0021 */
[----:B------:R-:W-:Y:S01]  /*897f0*/  IMAD.MOV.U32 R45, RZ, RZ, R34 ;  /* 0x000000ffff2d7224 */ /* 0x000fe200078e0022 */
[----:B------:R-:W-:Y:S02]  /*89800*/  @P0 LOP3.LUT R48, R48, 0x800000, RZ, 0xfc, !PT ;  /* 0x0080000030300812 */ /* 0x000fe400078efcff */
[----:B------:R-:W-:Y:S01]  /*89810*/  R2UR UR44, R32 ;  /* 0x00000000202c72ca */ /* 0x000fe200000e0000 */
[----:B------:R-:W-:Y:S01]  /*89820*/  UMOV UR40, UR46 ;  /* 0x0000002e00287c82 */ /* 0x000fe20008000000 */
[----:B------:R-:W-:Y:S01]  /*89830*/  ISETP.GE.AND P0, PT, R8, UR34, PT ;  /* 0x0000002208007c0c */ /* 0x000fe2000bf06270 */
[----:B------:R-:W-:Y:S01]  /*89840*/  ULDC UR34, c[0x0][0x228] ;  /* 0x00008a0000227ab9 */ /* 0x000fe20000000800 */
[----:B------:R-:W-:Y:S01]  /*89850*/  R2UR UR45, R31 ;  /* 0x000000001f2d72ca */ /* 0x000fe200000e0000 */
[----:B------:R-:W-:Y:S01]  /*89860*/  ULDC UR39, c[0x0][0x228] ;  /* 0x00008a0000277ab9 */ /* 0x000fe20000000800 */
[----:B------:R-:W-:Y:S01]  /*89870*/  ISETP.LT.AND P1, PT, R44, UR36, !P0 ;  /* 0x000000242c007c0c */ /* 0x000fe2000c721270 */
[----:B------:R-:W-:Y:S01]  /*89880*/  ULDC UR36, c[0x0][0x228] ;  /* 0x00008a0000247ab9 */ /* 0x000fe20000000800 */
[----:B------:R-:W-:-:S02]  /*89890*/  ISETP.LT.AND P0, PT, R35, UR38, !P0 ;  /* 0x0000002623007c0c */ /* 0x000fc4000c701270 */
[----:B------:R-:W-:Y:S01]  /*898a0*/  LOP3.LUT R48, R48, 0xffbfffff, RZ, 0xc0, !PT ;  /* 0xffbfffff30307812 */ /* 0x000fe200078ec0ff */
[----:B------:R-:W-:Y:S01]  /*898b0*/  VIADD R8, R39, 0xa7 ;  /* 0x000000a727087836 */ /* 0x000fe20000000000 */
[----:B------:R-:W-:Y:S01]  /*898c0*/  STL [R1+0x25cc], R53 ;  /* 0x0025cc3501007387 */ /* 0x000fe20000100800 */
[----:B------:R-:W-:Y:S01]  /*898d0*/  R2UR UR46, R30 ;  /* 0x000000001e2e72ca */ /* 0x000fe200000e0000 */
[----:B------:R-:W-:-:S05]  /*898e0*/  ULDC UR38, c[0x0][0x22c] ;  /* 0x00008b0000267ab9 */ /* 0x000fca0000000800 */
        /* <DEDUP_REMOVED lines=36> */
[----:B------:R0:W-:Y:S01]  /*89b30*/  STL [R1+0x25e4], R0 ;  /* 0x0025e40001007387 */ /* 0x0001e20000100800 */
        /* <DEDUP_REMOVED lines=38> */
[----:B------:R-:W-:Y:S01]  /*89da0*/  R2UR UR58, R24 ;  /* 0x00000000183a72ca */ /* 0x000fe200000e0000 */
[----:B------:R-:W-:-:S08]  /*89db0*/  ULDC UR26, c[0x0][0x22c] ;  /* 0x00008b00001a7ab9 */ /* 0x000fd00000000800 */
        /* <DEDUP_REMOVED lines=83> */
[----:B------:R-:W-:Y:S01]  /*8a2f0*/  IMAD.MOV.U32 R8, RZ, RZ, R39 ;  /* 0x000000ffff087224 */ /* 0x000fe200078e0027 */
[----:B------:R-:W-:Y:S01]  /*8a300*/  ISETP.LT.AND P1, PT, R44, UR8, !P0 ;  /* 0x000000082c007c0c */ /* 0x000fe2000c721270 */
[----:B------:R-:W-:Y:S01]  /*8a310*/  ULDC UR8, c[0x0][0x22c] ;  /* 0x00008b0000087ab9 */ /* 0x000fe20000000800 */
[----:B------:R-:W-:Y:S01]  /*8a320*/  ISETP.LT.AND P0, PT, R35, UR10, !P0 ;  /* 0x0000000a23007c0c */ /* 0x000fe2000c701270 */
[C---:B0-----:R-:W-:Y:S01]  /*8a330*/  VIADD R0, R8.reuse, 0xdb ;  /* 0x000000db08007836 */ /* 0x041fe20000000000 */
[----:B------:R-:W-:Y:S01]  /*8a340*/  ULDC UR10, c[0x0][0x22c] ;  /* 0x00008b00000a7ab9 */ /* 0x000fe20000000800 */
[----:B------:R-:W-:Y:S01]  /*8a350*/  VIADD R59, R8, 0xdc ;  /* 0x000000dc083b7836 */ /* 0x000fe20000000000 */
[----:B------:R-:W-:-:S07]  /*8a360*/  ULDC UR4, c[0x0][0x228] ;  /* 0x00008a0000047ab9 */ /* 0x000fce0000000800 */
[----:B------:R-:W-:-:S04]  /*8a370*/  @P1 LOP3.LUT R49, R49, 0x10, RZ, 0xfc, !PT ;  /* 0x0000001031311812 */ /* 0x000fc800078efcff */
[----:B------:R-:W-:Y:S01]  /*8a380*/  LOP3.LUT R49, R49, 0xfffffff7, RZ, 0xc0, !PT ;  /* 0xfffffff731317812 */ /* 0x000fe200078ec0ff */
[----:B------:R-:W-:-:S03]  /*8a390*/  VIADD R61, R8, 0xdd ;  /* 0x000000dd083d7836 */ /* 0x000fc60000000000 */
[----:B------:R-:W-:Y:S01]  /*8a3a0*/  @P0 LOP3.LUT R49, R49, 0x8, RZ, 0xfc, !PT ;  /* 0x0000000831310812 */ /* 0x000fe200078efcff */
[C---:B------:R-:W-:Y:S01]  /*8a3b0*/  VIADD R60, R8.reuse, 0xde ;  /* 0x000000de083c7836 */ /* 0x040fe20000000000 */
[----:B------:R0:W-:Y:S01]  /*8a3c0*/  STL [R1+0x25f0], R0 ;  /* 0x0025f00001007387 */ /* 0x0001e20000100800 */
[----:B-1----:R-:W-:-:S03]  /*8a3d0*/  VIADD R2, R8, 0xb4 ;  /* 0x000000b408027836 */ /* 0x002fc60000000000 */
[----:B------:R-:W-:Y:S01]  /*8a3e0*/  STL [R1+0x25f4], R59 ;  /* 0x0025f43b01007387 */ /* 0x000fe20000100800 */
[----:B--2---:R-:W-:-:S03]  /*8a3f0*/  VIADD R3, R8, 0xb6 ;  /* 0x000000b608037836 */ /* 0x004fc60000000000 */
[----:B------:R-:W-:Y:S01]  /*8a400*/  STL [R1+0x25f8], R49 ;  /* 0x0025f83101007387 */ /* 0x000fe20000100800 */
[----:B0-----:R-:W-:-:S03]  /*8a410*/  VIADD R0, R8, 0xb5 ;  /* 0x000000b508007836 */ /* 0x001fc60000000000 */
[----:B------:R-:W-:Y:S04]  /*8a420*/  STL [R1+0x25fc], R61 ;  /* 0x0025fc3d01007387 */ /* 0x000fe80000100800 */
[----:B------:R-:W-:Y:S04]  /*8a430*/  STL [R1+0x2600], R60 ;  /* 0x0026003c01007387 */ /* 0x000fe80000100800 */
[----:B------:R0:W-:Y:S04]  /*8a440*/  STL [R1+0xa0], R2 ;  /* 0x0000a00201007387 */ /* 0x0001e80000100800 */
[----:B------:R1:W-:Y:S01]  /*8a450*/  STL [R1+0x9c], R0 ;  /* 0x00009c0001007387 */ /* 0x0003e20000100800 */
[----:B0-----:R-:W-:-:S03]  /*8a460*/  VIADD R2, R8, 0xb7 ;  /* 0x000000b708027836 */ /* 0x001fc60000000000 */
[----:B------:R0:W-:Y:S01]  /*8a470*/  STL [R1+0x98], R3 ;  /* 0x0000980301007387 */ /* 0x0001e20000100800 */
[----:B-1----:R-:W-:-:S03]  /*8a480*/  VIADD R0, R8, 0xb8 ;  /* 0x000000b808007836 */ /* 0x002fc60000000000 */
        /* <DEDUP_REMOVED lines=10> */
[----:B------:R-:W-:Y:S01]  /*8a530*/  STL [R1+0x80], R3 ;  /* 0x0000800301007387 */ /* 0x000fe20000100800 */
[----:B--2---:R-:W-:-:S03]  /*8a540*/  VIADD R0, R8, 0xbe ;  /* 0x000000be08007836 */ /* 0x004fc60000000000 */
[----:B------:R0:W-:Y:S04]  /*8a550*/  STL [R1+0x7c], R2 ;  /* 0x00007c0201007387 */ /* 0x0001e80000100800 */
[----:B------:R1:W-:Y:S01]  /*8a560*/  STL [R1+0x78], R0 ;  /* 0x0000780001007387 */ /* 0x0003e20000100800 */
[C---:B0-----:R-:W-:Y:S02]  /*8a570*/  VIADD R2, R8.reuse, 0xc0 ;  /* 0x000000c008027836 */ /* 0x041fe40000000000 */
[----:B-1----:R-:W-:-:S03]  /*8a580*/  VIADD R0, R8, 0xc1 ;  /* 0x000000c108007836 */ /* 0x002fc60000000000 */
[----:B------:R-:W-:Y:S01]  /*8a590*/  STL [R1+0x70], R2 ;  /* 0x0000700201007387 */ /* 0x000fe20000100800 */
[----:B------:R-:W-:-:S03]  /*8a5a0*/  IMAD.MOV.U32 R59, RZ, RZ, R4 ;  /* 0x000000ffff3b7224 */ /* 0x000fc600078e0004 */
[----:B------:R0:W-:Y:S01]  /*8a5b0*/  STL [R1+0x6c], R0 ;  /* 0x00006c0001007387 */ /* 0x0001e20000100800 */
[C---:B------:R-:W-:Y:S02]  /*8a5c0*/  VIADD R5, R8.reuse, 0xc2 ;  /* 0x000000c208057836 */ /* 0x040fe40000000000 */
[----:B------:R-:W-:Y:S02]  /*8a5d0*/  IMAD.MOV.U32 R49, RZ, RZ, R38 ;  /* 0x000000ffff317224 */ /* 0x000fe400078e0026 */
[C---:B------:R-:W-:Y:S01]  /*8a5e0*/  VIADD R4, R8.reuse, 0xc3 ;  /* 0x000000c308047836 */ /* 0x040fe20000000000 */
[----:B------:R-:W-:Y:S01]  /*8a5f0*/  LOP3.LUT R59, R59, 0xffff, RZ, 0xc0, !PT ;  /* 0x0000ffff3b3b7812 */ /* 0x000fe200078ec0ff */
[----:B0-----:R-:W-:Y:S01]  /*8a600*/  IMAD.MOV.U32 R0, RZ, RZ, R37 ;  /* 0x000000ffff007224 */ /* 0x001fe200078e0025 */
[----:B------:R0:W-:Y:S01]  /*8a610*/  STL [R1+0x68], R5 ;  /* 0x0000680501007387 */ /* 0x0001e20000100800 */
[----:B------:R-:W-:Y:S01]  /*8a620*/  VIADD R6, R8, 0xc4 ;  /* 0x000000c408067836 */ /* 0x000fe20000000000 */
[----:B------:R-:W-:-:S02]  /*8a630*/  LOP3.LUT R60, R49, 0xffff, RZ, 0xc0, !PT ;  /* 0x0000ffff313c7812 */ /* 0x000fc400078ec0ff */
[----:B------:R-:W-:Y:S01]  /*8a640*/  LOP3.LUT R0, R0, 0xffff, RZ, 0xc0, !PT ;  /* 0x0000ffff00007812 */ /* 0x000fe200078ec0ff */
[----:B------:R-:W-:Y:S01]  /*8a650*/  IMAD.MOV.U32 R61, RZ, RZ, R36 ;  /* 0x000000ffff3d7224 */ /* 0x000fe200078e0024 */
[----:B------:R1:W-:Y:S01]  /*8a660*/  STL [R1+0x64], R4 ;  /* 0x0000640401007387 */ /* 0x0003e20000100800 */
[----:B------:R-:W-:Y:S01]  /*8a670*/  IMAD.MOV.U32 R3, RZ, RZ, R46 ;  /* 0x000000ffff037224 */ /* 0x000fe200078e002e */
[----:B------:R-:W-:Y:S01]  /*8a680*/  SHF.R.U32.HI R49, RZ, 0x8, R59 ;  /* 0x00000008ff317819 */ /* 0x000fe2000001163b */
[C---:B0-----:R-:W-:Y:S01]  /*8a690*/  VIADD R5, R8.reuse, 0xc5 ;  /* 0x000000c508057836 */ /* 0x041fe20000000000 */
[----:B------:R-:W-:Y:S01]  /*8a6a0*/  PRMT R59, R59, 0x3340, R0 ;  /* 0x000033403b3b7816 */ /* 0x000fe20000000000 */
[----:B------:R-:W-:Y:S01]  /*8a6b0*/  STL [R1+0x60], R6 ;  /* 0x0000600601007387 */ /* 0x000fe20000100800 */
[----:B-1----:R-:W-:-:S03]  /*8a6c0*/  VIADD R4, R8, 0xc6 ;  /* 0x000000c608047836 */ /* 0x002fc60000000000 */
[----:B------:R-:W-:Y:S01]  /*8a6d0*/  STL [R1+0x5c], R5 ;  /* 0x00005c0501007387 */ /* 0x000fe20000100800 */
[----:B------:R-:W-:Y:S02]  /*8a6e0*/  LOP3.LUT R61, R61, 0xffff, RZ, 0xc0, !PT ;  /* 0x0000ffff3d3d7812 */ /* 0x000fe400078ec0ff */
[----:B------:R-:W-:Y:S01]  /*8a6f0*/  LOP3.LUT R3, R3, 0xffff, RZ, 0xc0, !PT ;  /* 0x0000ffff03037812 */ /* 0x000fe200078ec0ff */
[----:B------:R-:W-:Y:S01]  /*8a700*/  STL [R1+0x58], R4 ;  /* 0x0000580401007387 */ /* 0x000fe20000100800 */
[----:B------:R-:W-:-:S03]  /*8a710*/  IMAD.MOV.U32 R2, RZ, RZ, R45 ;  /* 0x000000ffff027224 */ /* 0x000fc600078e002d */
[----:B------:R0:W-:Y:S02]  /*8a720*/  STL [R1+0x1164], R59 ;  /* 0x0011643b01007387 */ /* 0x0001e40000100800 */
[----:B------:R-:W-:Y:S02]  /*8a730*/  LOP3.LUT R2, R2, 0xffff, RZ, 0xc0, !PT ;  /* 0x0000ffff02027812 */ /* 0x000fe400078ec0ff */
[----:B0-----:R-:W-:Y:S02]  /*8a740*/  SHF.R.U32.HI R59, RZ, 0x8, R0 ;  /* 0x00000008ff3b7819 */ /* 0x001fe40000011600 */
[----:B------:R-:W-:Y:S02]  /*8a750*/  SHF.R.U32.HI R0, RZ, 0x8, R61 ;  /* 0x00000008ff007819 */ /* 0x000fe4000001163d */
[----:B------:R-:W-:-:S05]  /*8a760*/  PRMT R61, R61, 0x3340, R3 ;  /* 0x000033403d3d7816 */ /* 0x000fca0000000003 */
[----:B------:R0:W-:Y:S01]  /*8a770*/  STL [R1+0x1168], R61 ;  /* 0x0011683d01007387 */ /* 0x0001e20000100800 */
[----:B------:R-:W-:Y:S02]  /*8a780*/  LOP3.LUT R49, R49, 0xffff, RZ, 0xc0, !PT ;  /* 0x0000ffff31317812 */ /* 0x000fe400078ec0ff */
[----:B0-----:R-:W-:Y:S02]  /*8a790*/  SHF.R.U32.HI R61, RZ, 0x8, R60 ;  /* 0x00000008ff3d7819 */ /* 0x001fe4000001163c */
[----:B------:R-:W-:Y:S02]  /*8a7a0*/  PRMT R60, R60, 0x3340, R2 ;  /* 0x000033403c3c7816 */ /* 0x000fe40000000002 */
[----:B------:R-:W-:Y:S02]  /*8a7b0*/  LOP3.LUT R61, R61, 0xffff, RZ, 0xc0, !PT ;  /* 0x0000ffff3d3d7812 */ /* 0x000fe400078ec0ff */
[----:B------:R-:W-:Y:S01]  /*8a7c0*/  LOP3.LUT R59, R59, 0xffff, RZ, 0xc0, !PT ;  /* 0x0000ffff3b3b7812 */ /* 0x000fe200078ec0ff */
[----:B------:R0:W-:Y:S01]  /*8a7d0*/  STL [R1+0x116c], R60 ;  /* 0x00116c3c01007387 */ /* 0x0001e20000100800 */
[----:B------:R-:W-:-:S02]  /*8a7e0*/  LOP3.LUT R0, R0, 0xffff, RZ, 0xc0, !PT ;  /* 0x0000ffff00007812 */ /* 0x000fc400078ec0ff */
[----:B------:R-:W-:Y:S01]  /*8a7f0*/  SHF.R.U32.HI R3, RZ, 0x8, R3 ;  /* 0x00000008ff037819 */ /* 0x000fe20000011603 */
[----:B0-----:R-:W2:Y:S04]  /*8a800*/  LDL.LU R60, [R1+0x2600] ;  /* 0x00260000013c7983 */ /* 0x001ea80000300800 */
[----:B------:R0:W-:Y:S01]  /*8a810*/  STL [R1+0xb4], R61 ;  /* 0x0000b43d01007387 */ /* 0x0001e20000100800 */
[----:B------:R-:W-:-:S03]  /*8a820*/  LOP3.LUT R3, R3, 0xffff, RZ, 0xc0, !PT ;  /* 0x0000ffff03037812 */ /* 0x000fc600078ec0ff */
[----:B0-----:R-:W3:Y:S04]  /*8a830*/  LDL.LU R61, [R1+0x25fc] ;  /* 0x0025fc00013d7983 */ /* 0x001ee80000300800 */
[----:B------:R0:W-:Y:S04]  /*8a840*/  STL [R1+0xa4], R49 ;  /* 0x0000a43101007387 */ /* 0x0001e80000100800 */
[----:B0-----:R-:W4:Y:S04]  /*8a850*/  LDL.LU R49, [R1+0x25f8] ;  /* 0x0025f80001317983 */ /* 0x001f280000300800 */
[----:B------:R0:W-:Y:S04]  /*8a860*/  STL [R1+0x3c], R59 ;  /* 0x00003c3b01007387 */ /* 0x0001e80000100800 */
[----:B0-----:R-:W2:Y:S04]  /*8a870*/  LDL.LU R59, [R1+0x25f4] ;  /* 0x0025f400013b7983 */ /* 0x001ea80000300800 */
[----:B------:R0:W-:Y:S04]  /*8a880*/  STL [R1+0xac], R0 ;  /* 0x0000ac0001007387 */ /* 0x0001e80000100800 */
[----:B0-----:R-:W3:Y:S04]  /*8a890*/  LDL.LU R0, [R1+0x25f0] ;  /* 0x0025f00001007983 */ /* 0x001ee80000300800 */
[----:B------:R0:W-:Y:S04]  /*8a8a0*/  STL [R1+0xa8], R3 ;  /* 0x0000a80301007387 */ /* 0x0001e80000100800 */
[----:B0-----:R-:W4:Y:S01]  /*8a8b0*/  LDL.LU R3, [R1+0x25ec] ;  /* 0x0025ec0001037983 */ /* 0x001f220000300800 */
[----:B------:R-:W-:-:S04]  /*8a8c0*/  SHF.R.U32.HI R2, RZ, 0x8, R2 ;  /* 0x00000008ff027819 */ /* 0x000fc80000011602 */
[----:B------:R-:W-:-:S05]  /*8a8d0*/  LOP3.LUT R2, R2, 0xffff, RZ, 0xc0, !PT ;  /* 0x0000ffff02027812 */ /* 0x000fca00078ec0ff */
[----:B------:R0:W-:Y:S04]  /*8a8e0*/  STL [R1+0xb0], R2 ;  /* 0x0000b00201007387 */ /* 0x0001e80000100800 */
[----:B0-----:R-:W4:Y:S01]  /*8a8f0*/  LDL.LU R2, [R1+0x25e8] ;  /* 0x0025e80001027983 */ /* 0x001f220000300800 */
[C---:B------:R-:W-:Y:S02]  /*8a900*/  VIADD R47, R8.reuse, 0xdf ;  /* 0x000000df082f7836 */ /* 0x040fe40000000000 */
[C---:B------:R-:W-:Y:S02]  /*8a910*/  VIADD R43, R8.reuse, 0xe0 ;  /* 0x000000e0082b7836 */ /* 0x040fe40000000000 */
[C---:B------:R-:W-:Y:S02]  /*8a920*/  VIADD R42, R8.reuse, 0xe1 ;  /* 0x000000e1082a7836 */ /* 0x040fe40000000000 */
[----:B------:R-:W-:-:S02]  /*8a930*/  VIADD R41, R8, 0xe2 ;  /* 0x000000e208297836 */ /* 0x000fc40000000000 */
[C---:B------:R-:W-:Y:S02]  /*8a940*/  VIADD R40, R8.reuse, 0xe3 ;  /* 0x000000e308287836 */ /* 0x040fe40000000000 */
[C---:B------:R-:W-:Y:S02]  /*8a950*/  VIADD R39, R8.reuse, 0xe4 ;  /* 0x000000e408277836 */ /* 0x040fe40000000000 */
[C---:B------:R-:W-:Y:S01]  /*8a960*/  VIADD R35, R8.reuse, 0xe5 ;  /* 0x000000e508237836 */ /* 0x040fe20000000000 */
[----:B--2---:R-:W-:Y:S01]  /*8a970*/  ISETP.GE.AND P1, PT, R59, UR44, PT ;  /* 0x0000002c3b007c0c */ /* 0x004fe2000bf26270 */
[C---:B------:R-:W-:Y:S02]  /*8a980*/  VIADD R33, R8.reuse, 0xe7 ;  /* 0x000000e708217836 */ /* 0x040fe40000000000 */
[C---:B------:R-:W-:Y:S02]  /*8a990*/  VIADD R34, R8.reuse, 0xe6 ;  /* 0x000000e608227836 */ /* 0x040fe40000000000 */
[----:B------:R-:W-:-:S02]  /*8a9a0*/  VIADD R14, R8, 0xfa ;  /* 0x000000fa080e7836 */ /* 0x000fc40000000000 */
[C---:B------:R-:W-:Y:S02]  /*8a9b0*/  VIADD R31, R8.reuse, 0xe9 ;  /* 0x000000e9081f7836 */ /* 0x040fe40000000000 */
[----:B------:R-:W-:Y:S01]  /*8a9c0*/  VIADD R13, R8, 0xfb ;  /* 0x000000fb080d7836 */ /* 0x000fe20000000000 */
[----:B---3--:R-:W-:Y:S01]  /*8a9d0*/  ISETP.GE.AND P0, PT, R0, UR40, PT ;  /* 0x0000002800007c0c */ /* 0x008fe2000bf06270 */
[----:B------:R-:W-:Y:S01]  /*8a9e0*/  VIADD R32, R8, 0xe8 ;  /* 0x000000e808207836 */ /* 0x000fe20000000000 */
[----:B------:R-:W2:Y:S01]  /*8a9f0*/  LDL.LU R0, [R1+0x25e4] ;  /* 0x0025e40001007983 */ /* 0x000ea20000300800 */
[----:B----4-:R-:W-:-:S03]  /*8aa00*/  LOP3.LUT R3, R3, 0xff7fffff, RZ, 0xc0, !PT ;  /* 0xff7fffff03037812 */ /* 0x010fc600078ec0ff */
[----:B------:R-:W3:Y:S01]  /*8aa10*/  LDL.LU R59, [R1+0x25e0] ;  /* 0x0025e000013b7983 */ /* 0x000ee20000300800 */
[----:B------:R-:W-:Y:S01]  /*8aa20*/  LOP3.LUT R2, R2, 0xfffffffd, RZ, 0xc0, !PT ;  /* 0xfffffffd02027812 */ /* 0x000fe200078ec0ff */
[----:B------:R-:W-:-:S05]  /*8aa30*/  VIADD R48, R8, 0xbf ;  /* 0x000000bf08307836 */ /* 0x000fca0000000000 */
[----:B------:R-:W-:Y:S01]  /*8aa40*/  @P0 LOP3.LUT R3, R3, 0x800000, RZ, 0xfc, !PT ;  /* 0x0080000003030812 */ /* 0x000fe200078efcff */
[C---:B------:R-:W-:Y:S01]  /*8aa50*/  VIADD R44, R8.reuse, 0xc7 ;  /* 0x000000c7082c7836 */ /* 0x040fe20000000000 */
[----:B------:R-:W-:Y:S01]  /*8aa60*/  ISETP.GE.AND P0, PT, R61, UR45, PT ;  /* 0x0000002d3d007c0c */ /* 0x000fe2000bf06270 */
[----:B------:R-:W-:Y:S01]  /*8aa70*/  VIADD R52, R8, 0xc8 ;  /* 0x000000c808347836 */ /* 0x000fe20000000000 */
[----:B------:R-:W-:Y:S01]  /*8aa80*/  LOP3.LUT R3, R3, 0xfdffffff, RZ, 0xc0, !PT ;  /* 0xfdffffff03037812 */ /* 0x000fe200078ec0ff */
[----:B------:R-:W4:Y:S01]  /*8aa90*/  LDL.LU R61, [R1+0x84] ;  /* 0x00008400013d7983 */ /* 0x000f220000300800 */
[----:B------:R-:W-:Y:S01]  /*8aaa0*/  ISETP.GE.AND P5, PT, R14, UR29, PT ;  /* 0x0000001d0e007c0c */ /* 0x000fe2000bfa6270 */
[----:B------:R-:W-:Y:S01]  /*8aab0*/  ULDC UR45, c[0x0][0x22c] ;  /* 0x00008b00002d7ab9 */ /* 0x000fe20000000800 */
[----:B------:R-:W-:Y:S01]  /*8aac0*/  @P1 LOP3.LUT R3, R3, 0x2000000, RZ, 0xfc, !PT ;  /* 0x0200000003031812 */ /* 0x000fe200078efcff */
[----:B------:R-:W-:Y:S01]  /*8aad0*/  VIADD R51, R8, 0xc9 ;  /* 0x000000c908337836 */ /* 0x000fe20000000000 */
[----:B------:R-:W-:Y:S01]  /*8aae0*/  ISETP.GE.AND P1, PT, R60, UR46, PT ;  /* 0x0000002e3c007c0c */ /* 0x000fe2000bf26270 */
[----:B------:R-:W-:Y:S01]  /*8aaf0*/  ULDC UR46, c[0x0][0x22c] ;  /* 0x00008b00002e7ab9 */ /* 0x000fe20000000800 */
[----:B------:R-:W-:Y:S01]  /*8ab00*/  LOP3.LUT R3, R3, 0xf7ffffff, RZ, 0xc0, !PT ;  /* 0xf7ffffff03037812 */ /* 0x000fe200078ec0ff */
[----:B------:R-:W-:Y:S01]  /*8ab10*/  ULDC UR44, c[0x0][0x22c] ;  /* 0x00008b00002c7ab9 */ /* 0x000fe20000000800 */
[----:B------:R-:W-:Y:S01]  /*8ab20*/  ISETP.GE.AND P4, PT, R13, UR31, PT ;  /* 0x0000001f0d007c0c */ /* 0x000fe2000bf86270 */
[----:B------:R-:W-:Y:S01]  /*8ab30*/  VIADD R53, R8, 0xca ;  /* 0x000000ca08357836 */ /* 0x000fe20000000000 */
[----:B------:R-:W-:Y:S01]  /*8ab40*/  @P0 LOP3.LUT R3, R3, 0x8000000, RZ, 0xfc, !PT ;  /* 0x0800000003030812 */ /* 0x000fe200078efcff */
[----:B------:R-:W-:Y:S01]  /*8ab50*/  ULDC UR40, c[0x0][0x22c] ;  /* 0x00008b0000287ab9 */ /* 0x000fe20000000800 */
[----:B------:R-:W-:Y:S01]  /*8ab60*/  ISETP.GE.AND P0, PT, R47, UR48, PT ;  /* 0x000000302f007c0c */ /* 0x000fe2000bf06270 */
[----:B------:R-:W-:Y:S01]  /*8ab70*/  ULDC UR48, c[0x0][0x22c] ;  /* 0x00008b0000307ab9 */ /* 0x000fe20000000800 */
[----:B------:R-:W-:Y:S01]  /*8ab80*/  LOP3.LUT R3, R3, 0xdfffffff, RZ, 0xc0, !PT ;  /* 0xdfffffff03037812 */ /* 0x000fe200078ec0ff */
[----:B------:R-:W2:Y:S03]  /*8ab90*/  LDL.LU R47, [R1+0x88] ;  /* 0x00008800012f7983 */ /* 0x000ea60000300800 */
[----:B------:R-:W-:-:S02]  /*8aba0*/  @P1 LOP3.LUT R3, R3, 0x20000000, RZ, 0xfc, !PT ;  /* 0x2000000003031812 */ /* 0x000fc400078efcff */
[----:B------:R-:W-:Y:S01]  /*8abb0*/  ISETP.GE.AND P1, PT, R43, UR50, PT ;  /* 0x000000322b007c0c */ /* 0x000fe2000bf26270 */
[----:B------:R-:W-:Y:S01]  /*8abc0*/  ULDC UR50, c[0x0][0x22c] ;  /* 0x00008b0000327ab9 */ /* 0x000fe20000000800 */
[----:B------:R-:W-:Y:S01]  /*8abd0*/  LOP3.LUT R3, R3, 0x7fffffff, RZ, 0xc0, !PT ;  /* 0x7fffffff03037812 */ /* 0x000fe200078ec0ff */
[----:B------:R-:W4:Y:S03]  /*8abe0*/  LDL.LU R43, [R1+0x8c] ;  /* 0x00008c00012b7983 */ /* 0x000f260000300800 */
[----:B------:R-:W-:Y:S02]  /*8abf0*/  @P0 LOP3.LUT R3, R3, 0x80000000, RZ, 0xfc, !PT ;  /* 0x8000000003030812 */ /* 0x000fe400078efcff */
[----:B------:R-:W-:Y:S01]  /*8ac00*/  ISETP.GE.AND P0, PT, R42, UR52, PT ;  /* 0x000000342a007c0c */ /* 0x000fe2000bf06270 */
[----:B------:R-:W-:Y:S01]  /*8ac10*/  ULDC UR52, c[0x0][0x22c] ;  /* 0x00008b0000347ab9 */ /* 0x000fe20000000800 */
        /* <DEDUP_REMOVED lines=9> */
[----:B------:R-:W-:Y:S01]  /*8acb0*/  LOP3.LUT R2, R2, 0xffffff7f, RZ, 0xc0, !PT ;  /* 0xffffff7f02027812 */ /* 0x000fe200078ec0ff */
[----:B------:R-:W2:Y:S03]  /*8acc0*/  LDL.LU R40, [R1+0x98] ;  /* 0x0000980001287983 */ /* 0x000ea60000300800 */
[----:B------:R-:W-:-:S04]  /*8acd0*/  @P1 LOP3.LUT R2, R2, 0x80, RZ, 0xfc, !PT ;  /* 0x0000008002021812 */ /* 0x000fc800078efcff */
[----:B------:R-:W-:Y:S02]  /*8ace0*/  LOP3.LUT R2, R2, 0xfffffeff, RZ, 0xc0, !PT ;  /* 0xfffffeff02027812 */ /* 0x000fe400078ec0ff */
[----:B------:R-:W-:Y:S01]  /*8acf0*/  ISETP.GE.AND P1, PT, R39, UR58, PT ;  /* 0x0000003a27007c0c */ /* 0x000fe2000bf26270 */
[----:B------:R-:W-:Y:S01]  /*8ad00*/  ULDC UR58, c[0x0][0x22c] ;  /* 0x00008b00003a7ab9 */ /* 0x000fe20000000800 */
[----:B------:R-:W-:Y:S01]  /*8ad10*/  @P0 LOP3.LUT R2, R2, 0x100, RZ, 0xfc, !PT ;  /* 0x0000010002020812 */ /* 0x000fe200078efcff */
[----:B------:R-:W4:Y:S01]  /*8ad20*/  LDL.LU R39, [R1+0x9c] ;  /* 0x00009c0001277983 */ /* 0x000f220000300800 */
[----:B------:R-:W-:Y:S01]  /*8ad30*/  ISETP.GE.AND P0, PT, R35, UR60, PT ;  /* 0x0000003c23007c0c */ /* 0x000fe2000bf06270 */
[----:B------:R-:W-:Y:S02]  /*8ad40*/  ULDC UR60, c[0x0][0x22c] ;  /* 0x00008b00003c7ab9 */ /* 0x000fe40000000800 */
[----:B------:R-:W2:Y:S01]  /*8ad50*/  LDL.LU R35, [R1+0xa0] ;  /* 0x0000a00001237983 */ /* 0x000ea20000300800 */
[----:B------:R-:W-:-:S05]  /*8ad60*/  LOP3.LUT R2, R2, 0xfffff7ff, RZ, 0xc0, !PT ;  /* 0xfffff7ff02027812 */ /* 0x000fca00078ec0ff */
[----:B------:R-:W-:-:S04]  /*8ad70*/  @P1 LOP3.LUT R2, R2, 0x800, RZ, 0xfc, !PT ;  /* 0x0000080002021812 */ /* 0x000fc800078efcff */
[----:B------:R-:W-:-:S04]  /*8ad80*/  LOP3.LUT R2, R2, 0xffffdfff, RZ, 0xc0, !PT ;  /* 0xffffdfff02027812 */ /* 0x000fc800078ec0ff */
[----:B------:R-:W-:Y:S02]  /*8ad90*/  @P0 LOP3.LUT R2, R2, 0x2000, RZ, 0xfc, !PT ;  /* 0x0000200002020812 */ /* 0x000fe400078efcff */
[----:B------:R-:W-:Y:S01]  /*8ada0*/  ISETP.GE.AND P0, PT, R33, UR49, PT ;  /* 0x0000003121007c0c */ /* 0x000fe2000bf06270 */
[----:B------:R-:W-:Y:S01]  /*8adb0*/  ULDC UR49, c[0x0][0x22c] ;  /* 0x00008b0000317ab9 */ /* 0x000fe20000000800 */
[----:B------:R-:W4:Y:S01]  /*8adc0*/  LDL.LU R33, [R1+0x80] ;  /* 0x0000800001217983 */ /* 0x000f220000300800 */
[----:B------:R-:W-:Y:S01]  /*8add0*/  ISETP.GE.AND P1, PT, R34, UR47, PT ;  /* 0x0000002f22007c0c */ /* 0x000fe2000bf26270 */
[----:B------:R-:W-:Y:S02]  /*8ade0*/  ULDC UR47, c[0x0][0x22c] ;  /* 0x00008b00002f7ab9 */ /* 0x000fe40000000800 */
[----:B------:R-:W4:Y:S01]  /*8adf0*/  LDL.LU R34, [R1+0x7c] ;  /* 0x00007c0001227983 */ /* 0x000f220000300800 */
[----:B------:R-:W-:-:S09]  /*8ae00*/  LOP3.LUT R2, R2, 0xffff7fff, RZ, 0xc0, !PT ;  /* 0xffff7fff02027812 */ /* 0x000fd200078ec0ff */
[----:B------:R-:W-:Y:S02]  /*8ae10*/  @P1 LOP3.LUT R2, R2, 0x8000, RZ, 0xfc, !PT ;  /* 0x0000800002021812 */ /* 0x000fe400078efcff */
[----:B------:R-:W-:Y:S01]  /*8ae20*/  ISETP.GE.AND P1, PT, R31, UR53, PT ;  /* 0x000000351f007c0c */ /* 0x000fe2000bf26270 */
[----:B------:R-:W-:Y:S01]  /*8ae30*/  ULDC UR53, c[0x0][0x22c] ;  /* 0x00008b0000357ab9 */ /* 0x000fe20000000800 */
[----:B---3--:R-:W-:-:S04]  /*8ae40*/  LOP3.LUT R59, R59, 0xffffbfff, RZ, 0xc0, !PT ;  /* 0xffffbfff3b3b7812 */ /* 0x008fc800078ec0ff */
[----:B------:R-:W-:Y:S02]  /*8ae50*/  @P5 LOP3.LUT R59, R59, 0x4000, RZ, 0xfc, !PT ;  /* 0x000040003b3b5812 */ /* 0x000fe400078efcff */
[----:B--2---:R-:W-:Y:S01]  /*8ae60*/  ISETP.GE.AND P5, PT, R35, UR53, PT ;  /* 0x0000003523007c0c */ /* 0x004fe2000bfa6270 */
[----:B------:R-:W-:Y:S01]  /*8ae70*/  ULDC UR53, c[0x0][0x22c] ;  /* 0x00008b0000357ab9 */ /* 0x000fe20000000800 */
[----:B------:R-:W2:Y:S01]  /*8ae80*/  LDL.LU R35, [R1+0x78] ;  /* 0x0000780001237983 */ /* 0x000ea20000300800 */
[----:B------:R-:W-:-:S04]  /*8ae90*/  LOP3.LUT R59, R59, 0xffff7fff, RZ, 0xc0, !PT ;  /* 0xffff7fff3b3b7812 */ /* 0x000fc800078ec0ff */
[----:B------:R-:W-:Y:S02]  /*8aea0*/  @P4 LOP3.LUT R59, R59, 0x8000, RZ, 0xfc, !PT ;  /* 0x000080003b3b4812 */ /* 0x000fe400078efcff */
[----:B------:R-:W-:Y:S01]  /*8aeb0*/  ISETP.GE.AND P4, PT, R40, UR49, PT ;  /* 0x0000003128007c0c */ /* 0x000fe2000bf86270 */
[----:B------:R-:W-:Y:S01]  /*8aec0*/  ULDC UR49, c[0x0][0x22c] ;  /* 0x00008b0000317ab9 */ /* 0x000fe20000000800 */
[----:B------:R-:W-:-:S11]  /*8aed0*/  LOP3.LUT R49, R49, 0xfffffffd, RZ, 0xc0, !PT ;  /* 0xfffffffd31317812 */ /* 0x000fd600078ec0ff */
[----:B------:R-:W-:Y:S02]  /*8aee0*/  @P4 LOP3.LUT R49, R49, 0x2, RZ, 0xfc, !PT ;  /* 0x0000000231314812 */ /* 0x000fe400078efcff */
[----:B----4-:R-:W-:Y:S01]  /*8aef0*/  ISETP.GE.AND P4, PT, R41, UR47, PT ;  /* 0x0000002f29007c0c */ /* 0x010fe2000bf86270 */
[----:B------:R-:W-:Y:S01]  /*8af00*/  ULDC UR47, c[0x0][0x22c] ;  /* 0x00008b00002f7ab9 */ /* 0x000fe20000000800 */
[----:B------:R-:W-:-:S04]  /*8af10*/  LOP3.LUT R49, R49, 0xfffffffe, RZ, 0xc0, !PT ;  /* 0xfffffffe31317812 */ /* 0x000fc800078ec0ff */
[----:B------:R-:W-:-:S04]  /*8af20*/  @P5 LOP3.LUT R49, R49, 0x1, RZ, 0xfc, !PT ;  /* 0x0000000131315812 */ /* 0x000fc800078efcff */
[----:B------:R-:W-:-:S04]  /*8af30*/  LOP3.LUT R49, R49, 0xffffffdf, RZ, 0xc0, !PT ;  /* 0xffffffdf31317812 */ /* 0x000fc800078ec0ff */
[----:B------:R-:W-:Y:S02]  /*8af40*/  @P4 LOP3.LUT R49, R49, 0x20, RZ, 0xfc, !PT ;  /* 0x0000002031314812 */ /* 0x000fe400078efcff */
[----:B------:R-:W-:Y:S01]  /*8af50*/  ISETP.GE.AND P4, PT, R42, UR53, PT ;  /* 0x000000352a007c0c */ /* 0x000fe2000bf86270 */
[----:B------:R-:W-:Y:S01]  /*8af60*/  ULDC UR53, c[0x0][0x22c] ;  /* 0x00008b0000357ab9 */ /* 0x000fe20000000800 */
[----:B------:R-:W-:Y:S01]  /*8af70*/  ISETP.GE.AND P2, PT, R32, UR51, PT ;  /* 0x0000003320007c0c */ /* 0x000fe2000bf46270 */
[----:B------:R-:W-:Y:S01]  /*8af80*/  ULDC UR51, c[0x0][0x22c] ;  /* 0x00008b0000337ab9 */ /* 0x000fe20000000800 */
[----:B------:R-:W-:Y:S02]  /*8af90*/  LOP3.LUT R49, R49, 0xfffffdff, RZ, 0xc0, !PT ;  /* 0xfffffdff31317812 */ /* 0x000fe400078ec0ff */
[----:B------:R-:W-:Y:S01]  /*8afa0*/  ISETP.GE.AND P6, PT, R39, UR51, PT ;  /* 0x0000003327007c0c */ /* 0x000fe2000bfc6270 */
[----:B------:R-:W-:Y:S01]  /*8afb0*/  ULDC UR51, c[0x0][0x22c] ;  /* 0x00008b0000337ab9 */ /* 0x000fe20000000800 */
[----:B------:R-:W3:Y:S04]  /*8afc0*/  LDL.LU R39, [R1+0x70] ;  /* 0x0000700001277983 */ /* 0x000ee80000300800 */
[----:B------:R-:W4:Y:S01]  /*8afd0*/  LDL.LU R40, [R1+0x6c] ;  /* 0x00006c0001287983 */ /* 0x000f220000300800 */
[----:B------:R-:W-:-:S02]  /*8afe0*/  @P4 LOP3.LUT R49, R49, 0x200, RZ, 0xfc, !PT ;  /* 0x0000020031314812 */ /* 0x000fc400078efcff */
[----:B------:R-:W-:Y:S01]  /*8aff0*/  ISETP.GE.AND P4, PT, R43, UR51, PT ;  /* 0x000000332b007c0c */ /* 0x000fe2000bf86270 */
[----:B------:R-:W-:Y:S01]  /*8b000*/  ULDC UR51, c[0x0][0x22c] ;  /* 0x00008b0000337ab9 */ /* 0x000fe20000000800 */
[----:B------:R-:W-:Y:S01]  /*8b010*/  LOP3.LUT R49, R49, 0xffffefff, RZ, 0xc0, !PT ;  /* 0xffffefff31317812 */ /* 0x000fe200078ec0ff */
[----:B------:R-:W4:Y:S04]  /*8b020*/  LDL.LU R41, [R1+0x68] ;  /* 0x0000680001297983 */ /* 0x000f280000300800 */
[----:B------:R-:W4:Y:S04]  /*8b030*/  LDL.LU R42, [R1+0x64] ;  /* 0x00006400012a7983 */ /* 0x000f280000300800 */
[----:B------:R-:W4:Y:S02]  /*8b040*/  LDL.LU R43, [R1+0x60] ;  /* 0x00006000012b7983 */ /* 0x000f240000300800 */
[----:B------:R-:W-:-:S02]  /*8b050*/  @P4 LOP3.LUT R49, R49, 0x1000, RZ, 0xfc, !PT ;  /* 0x0000100031314812 */ /* 0x000fc400078efcff */
[----:B------:R-:W-:Y:S01]  /*8b060*/  ISETP.GE.AND P4, PT, R47, UR49, PT ;  /* 0x000000312f007c0c */ /* 0x000fe2000bf86270 */
[----:B------:R-:W-:Y:S01]  /*8b070*/  ULDC UR49, c[0x0][0x22c] ;  /* 0x00008b0000317ab9 */ /* 0x000fe20000000800 */
[----:B------:R-:W-:Y:S01]  /*8b080*/  LOP3.LUT R49, R49, 0xffff7fff, RZ, 0xc0, !PT ;  /* 0xffff7fff31317812 */ /* 0x000fe200078ec0ff */
[----:B------:R-:W4:Y:S10]  /*8b090*/  LDL.LU R47, [R1+0x5c] ;  /* 0x00005c00012f7983 */ /* 0x000f340000300800 */
[----:B------:R-:W-:-:S02]  /*8b0a0*/  @P4 LOP3.LUT R49, R49, 0x8000, RZ, 0xfc, !PT ;  /* 0x0000800031314812 */ /* 0x000fc400078efcff */
[----:B------:R-:W-:Y:S01]  /*8b0b0*/  ISETP.GE.AND P4, PT, R61, UR47, PT ;  /* 0x0000002f3d007c0c */ /* 0x000fe2000bf86270 */
[----:B------:R-:W-:Y:S01]  /*8b0c0*/  ULDC UR47, c[0x0][0x22c] ;  /* 0x00008b00002f7ab9 */ /* 0x000fe20000000800 */
[----:B------:R-:W-:Y:S01]  /*8b0d0*/  LOP3.LUT R49, R49, 0xfffeffff, RZ, 0xc0, !PT ;  /* 0xfffeffff31317812 */ /* 0x000fe200078ec0ff */
[----:B------:R-:W4:Y:S10]  /*8b0e0*/  LDL.LU R61, [R1+0x58] ;  /* 0x00005800013d7983 */ /* 0x000f340000300800 */
[----:B------:R-:W-:-:S02]  /*8b0f0*/  @P4 LOP3.LUT R49, R49, 0x10000, RZ, 0xfc, !PT ;  /* 0x0001000031314812 */ /* 0x000fc400078efcff */
[----:B------:R-:W-:Y:S02]  /*8b100*/  ISETP.GE.AND P4, PT, R33, UR53, PT ;  /* 0x0000003521007c0c */ /* 0x000fe4000bf86270 */
[----:B------:R-:W-:-:S11]  /*8b110*/  LOP3.LUT R49, R49, 0xfff7ffff, RZ, 0xc0, !PT ;  /* 0xfff7ffff31317812 */ /* 0x000fd600078ec0ff */
[----:B------:R-:W-:Y:S02]  /*8b120*/  @P4 LOP3.LUT R49, R49, 0x80000, RZ, 0xfc, !PT ;  /* 0x0008000031314812 */ /* 0x000fe400078efcff */
[----:B------:R-:W-:Y:S02]  /*8b130*/  ISETP.GE.AND P4, PT, R34, UR51, PT ;  /* 0x0000003322007c0c */ /* 0x000fe4000bf86270 */
[----:B------:R-:W-:-:S11]  /*8b140*/  LOP3.LUT R49, R49, 0xffdfffff, RZ, 0xc0, !PT ;  /* 0xffdfffff31317812 */ /* 0x000fd600078ec0ff */
[----:B------:R-:W-:-:S04]  /*8b150*/  @P4 LOP3.LUT R49, R49, 0x200000, RZ, 0xfc, !PT ;  /* 0x0020000031314812 */ /* 0x000fc800078efcff */
[----:B------:R-:W-:Y:S02]  /*8b160*/  LOP3.LUT R49, R49, 0xff7fffff, RZ, 0xc0, !PT ;  /* 0xff7fffff31317812 */ /* 0x000fe400078ec0ff */
[----:B--2---:R-:W-:-:S13]  /*8b170*/  ISETP.GE.AND P4, PT, R35, UR49, PT ;  /* 0x0000003123007c0c */ /* 0x004fda000bf86270 */
[----:B------:R-:W-:Y:S02]  /*8b180*/  @P4 LOP3.LUT R49, R49, 0x800000, RZ, 0xfc, !PT ;  /* 0x0080000031314812 */ /* 0x000fe400078efcff */
[----:B------:R-:W-:Y:S02]  /*8b190*/  ISETP.GE.AND P4, PT, R48, UR47, PT ;  /* 0x0000002f30007c0c */ /* 0x000fe4000bf86270 */
[----:B------:R-:W2:Y:S01]  /*8b1a0*/  LDL.LU R48, [R1+0x25dc] ;  /* 0x0025dc0001307983 */ /* 0x000ea20000300800 */
[----:B------:R-:W-:-:S10]  /*8b1b0*/  LOP3.LUT R49, R49, 0xfdffffff, RZ, 0xc0, !PT ;  /* 0xfdffffff31317812 */ /* 0x000fd400078ec0ff */
[----:B------:R-:W-:-:S04]  /*8b1c0*/  @P4 LOP3.LUT R49, R49, 0x2000000, RZ, 0xfc, !PT ;  /* 0x0200000031314812 */ /* 0x000fc800078efcff */
[----:B------:R-:W-:Y:S02]  /*8b1d0*/  LOP3.LUT R49, R49, 0xf7ffffff, RZ, 0xc0, !PT ;  /* 0xf7ffffff31317812 */ /* 0x000fe400078ec0ff */
[----:B---3--:R-:W-:-:S13]  /*8b1e0*/  ISETP.GE.AND P4, PT, R39, UR60, PT ;  /* 0x0000003c27007c0c */ /* 0x008fda000bf86270 */
[----:B------:R-:W-:Y:S02]  /*8b1f0*/  @P4 LOP3.LUT R49, R49, 0x8000000, RZ, 0xfc, !PT ;  /* 0x0800000031314812 */ /* 0x000fe400078efcff */
[----:B----4-:R-:W-:Y:S02]  /*8b200*/  ISETP.GE.AND P4, PT, R40, UR58, PT ;  /* 0x0000003a28007c0c */ /* 0x010fe4000bf86270 */
[----:B------:R-:W-:-:S11]  /*8b210*/  LOP3.LUT R49, R49, 0xdfffffff, RZ, 0xc0, !PT ;  /* 0xdfffffff31317812 */ /* 0x000fd600078ec0ff */
[----:B------:R-:W-:Y:S02]  /*8b220*/  @P4 LOP3.LUT R49, R49, 0x20000000, RZ, 0xfc, !PT ;  /* 0x2000000031314812 */ /* 0x000fe400078efcff */
[----:B------:R-:W-:Y:S02]  /*8b230*/  ISETP.GE.AND P4, PT, R41, UR56, PT ;  /* 0x0000003829007c0c */ /* 0x000fe4000bf86270 */
[----:B------:R-:W-:-:S11]  /*8b240*/  LOP3.LUT R49, R49, 0x7fffffff, RZ, 0xc0, !PT ;  /* 0x7fffffff31317812 */ /* 0x000fd600078ec0ff */
[----:B------:R-:W-:Y:S02]  /*8b250*/  @P4 LOP3.LUT R49, R49, 0x80000000, RZ, 0xfc, !PT ;  /* 0x8000000031314812 */ /* 0x000fe400078efcff */
[----:B------:R-:W-:Y:S01]  /*8b260*/  ISETP.GE.AND P4, PT, R42, UR54, PT ;  /* 0x000000362a007c0c */ /* 0x000fe2000bf86270 */
[C---:B------:R-:W-:Y:S02]  /*8b270*/  VIADD R7, R8.reuse, 0xcb ;  /* 0x000000cb08077836 */ /* 0x040fe40000000000 */
[C---:B------:R-:W-:Y:S02]  /*8b280*/  VIADD R57, R8.reuse, 0xcc ;  /* 0x000000cc08397836 */ /* 0x040fe40000000000 */
[C---:B------:R-:W-:Y:S02]  /*8b290*/  VIADD R58, R8.reuse, 0xcd ;  /* 0x000000cd083a7836 */ /* 0x040fe40000000000 */
[C---:B------:R-:W-:Y:S02]  /*8b2a0*/  VIADD R56, R8.reuse, 0xce ;  /* 0x000000ce08387836 */ /* 0x040fe40000000000 */
[----:B------:R-:W-:Y:S01]  /*8b2b0*/  VIADD R55, R8, 0xcf ;  /* 0x000000cf08377836 */ /* 0x000fe20000000000 */
[----:B--2---:R-:W-:-:S04]  /*8b2c0*/  LOP3.LUT R48, R48, 0xfffffffb, RZ, 0xc0, !PT ;  /* 0xfffffffb30307812 */ /* 0x004fc800078ec0ff */
[----:B------:R-:W-:Y:S02]  /*8b2d0*/  @P4 LOP3.LUT R48, R48, 0x4, RZ, 0xfc, !PT ;  /* 0x0000000430304812 */ /* 0x000fe400078efcff */
[----:B------:R-:W-:Y:S02]  /*8b2e0*/  ISETP.GE.AND P4, PT, R43, UR52, PT ;  /* 0x000000342b007c0c */ /* 0x000fe4000bf86270 */
[----:B------:R-:W-:-:S11]  /*8b2f0*/  LOP3.LUT R48, R48, 0xffffffdf, RZ, 0xc0, !PT ;  /* 0xffffffdf30307812 */ /* 0x000fd600078ec0ff */
        /* <DEDUP_REMOVED lines=8> */
[----:B------:R-:W2:Y:S01]  /*8b380*/  LDL.LU R44, [R1+0x25d8] ;  /* 0x0025d800012c7983 */ /* 0x000ea20000300800 */
[----:B------:R-:W-:-:S10]  /*8b390*/  LOP3.LUT R48, R48, 0xfffff7ff, RZ, 0xc0, !PT ;  /* 0xfffff7ff30307812 */ /* 0x000fd400078ec0ff */
[----:B------:R-:W-:Y:S02]  /*8b3a0*/  @P4 LOP3.LUT R48, R48, 0x800, RZ, 0xfc, !PT ;  /* 0x0000080030304812 */ /* 0x000fe400078efcff */
[----:B------:R-:W-:Y:S02]  /*8b3b0*/  ISETP.GE.AND P4, PT, R52, UR45, PT ;  /* 0x0000002d34007c0c */ /* 0x000fe4000bf86270 */
[----:B------:R-:W-:Y:S01]  /*8b3c0*/  LOP3.LUT R48, R48, 0xffffdfff, RZ, 0xc0, !PT ;  /* 0xffffdfff30307812 */ /* 0x000fe200078ec0ff */
[C---:B------:R-:W-:Y:S02]  /*8b3d0*/  VIADD R54, R8.reuse, 0xd0 ;  /* 0x000000d008367836 */ /* 0x040fe40000000000 */
[C---:B------:R-:W-:Y:S01]  /*8b3e0*/  VIADD R50, R8.reuse, 0xd1 ;  /* 0x000000d108327836 */ /* 0x040fe20000000000 */
[----:B------:R-:W-:Y:S01]  /*8b3f0*/  LOP3.LUT R3, R3, 0xfffffffd, RZ, 0xc0, !PT ;  /* 0xfffffffd03037812 */ /* 0x000fe200078ec0ff */
[----:B------:R-:W-:Y:S01]  /*8b400*/  VIADD R6, R8, 0xd2 ;  /* 0x000000d208067836 */ /* 0x000fe20000000000 */
[----:B------:R-:W3:Y:S05]  /*8b410*/  LDL.LU R52, [R1+0x25d4] ;  /* 0x0025d40001347983 */ /* 0x000eea0000300800 */
[----:B------:R-:W-:-:S02]  /*8b420*/  @P4 LOP3.LUT R48, R48, 0x2000, RZ, 0xfc, !PT ;  /* 0x0000200030304812 */ /* 0x000fc400078efcff */
[----:B------:R-:W-:Y:S02]  /*8b430*/  ISETP.GE.AND P4, PT, R51, UR44, PT ;  /* 0x0000002c33007c0c */ /* 0x000fe4000bf86270 */
[----:B------:R-:W-:Y:S01]  /*8b440*/  LOP3.LUT R48, R48, 0xffff7fff, RZ, 0xc0, !PT ;  /* 0xffff7fff30307812 */ /* 0x000fe200078ec0ff */
[----:B------:R-:W-:Y:S01]  /*8b450*/  VIADD R5, R8, 0xd3 ;  /* 0x000000d308057836 */ /* 0x000fe20000000000 */
[----:B------:R-:W4:Y:S09]  /*8b460*/  LDL.LU R51, [R1+0x25d0] ;  /* 0x0025d00001337983 */ /* 0x000f320000300800 */
[----:B------:R-:W-:-:S02]  /*8b470*/  @P4 LOP3.LUT R48, R48, 0x8000, RZ, 0xfc, !PT ;  /* 0x0000800030304812 */ /* 0x000fc400078efcff */
[----:B------:R-:W-:Y:S02]  /*8b480*/  ISETP.GE.AND P4, PT, R53, UR40, PT ;  /* 0x0000002835007c0c */ /* 0x000fe4000bf86270 */
[----:B------:R-:W-:Y:S01]  /*8b490*/  LOP3.LUT R48, R48, 0xfffdffff, RZ, 0xc0, !PT ;  /* 0xfffdffff30307812 */ /* 0x000fe200078ec0ff */
[----:B------:R-:W-:Y:S01]  /*8b4a0*/  VIADD R4, R8, 0xd4 ;  /* 0x000000d408047836 */ /* 0x000fe20000000000 */
[----:B------:R-:W3:Y:S09]  /*8b4b0*/  LDL.LU R53, [R1+0x25cc] ;  /* 0x0025cc0001357983 */ /* 0x000ef20000300800 */
        /* <DEDUP_REMOVED lines=23> */
[----:B------:R-:W4:Y:S10]  /*8b630*/  LDL.LU R55, [R1+0x25b8] ;  /* 0x0025b80001377983 */ /* 0x000f340000300800 */
[----:B------:R-:W-:-:S02]  /*8b640*/  @P4 LOP3.LUT R48, R48, 0x10000000, RZ, 0xfc, !PT ;  /* 0x1000000030304812 */ /* 0x000fc400078efcff */
[----:B------:R-:W-:Y:S02]  /*8b650*/  ISETP.GE.AND P4, PT, R54, UR18, PT ;  /* 0x0000001236007c0c */ /* 0x000fe4000bf86270 */
[----:B------:R-:W-:Y:S01]  /*8b660*/  LOP3.LUT R48, R48, 0x7fffffff, RZ, 0xc0, !PT ;  /* 0x7fffffff30307812 */ /* 0x000fe200078ec0ff */
[----:B------:R-:W3:Y:S10]  /*8b670*/  LDL.LU R54, [R1+0x25b4] ;  /* 0x0025b40001367983 */ /* 0x000ef40000300800 */
[----:B------:R-:W-:-:S02]  /*8b680*/  @P4 LOP3.LUT R48, R48, 0x80000000, RZ, 0xfc, !PT ;  /* 0x8000000030304812 */ /* 0x000fc400078efcff */
[----:B------:R-:W-:Y:S02]  /*8b690*/  ISETP.GE.AND P4, PT, R50, UR20, PT ;  /* 0x0000001432007c0c */ /* 0x000fe4000bf86270 */
[----:B------:R-:W4:Y:S11]  /*8b6a0*/  LDL.LU R50, [R1+0x25b0] ;  /* 0x0025b00001327983 */ /* 0x000f360000300800 */
[----:B------:R-:W-:-:S02]  /*8b6b0*/  @P4 LOP3.LUT R3, R3, 0x2, RZ, 0xfc, !PT ;  /* 0x0000000203034812 */ /* 0x000fc400078efcff */
[----:B------:R-:W-:Y:S02]  /*8b6c0*/  ISETP.GE.AND P4, PT, R6, UR22, PT ;  /* 0x0000001606007c0c */ /* 0x000fe4000bf86270 */
[----:B------:R-:W-:Y:S01]  /*8b6d0*/  LOP3.LUT R3, R3, 0xfffffff7, RZ, 0xc0, !PT ;  /* 0xfffffff703037812 */ /* 0x000fe200078ec0ff */
[----:B------:R-:W3:Y:S10]  /*8b6e0*/  LDL.LU R6, [R1+0x25ac] ;  /* 0x0025ac0001067983 */ /* 0x000ef40000300800 */
        /* <DEDUP_REMOVED lines=8> */
[----:B------:R-:W3:Y:S10]  /*8b770*/  LDL.LU R4, [R1+0x25a4] ;  /* 0x0025a40001047983 */ /* 0x000ef40000300800 */
        /* <DEDUP_REMOVED lines=18> */
[----:B------:R-:W3:Y:S01]  /*8b8a0*/  LDL.LU R45, [R1+0x2590] ;  /* 0x00259000012d7983 */ /* 0x000ee20000300800 */
[----:B--2---:R-:W-:-:S03]  /*8b8b0*/  ISETP.LT.AND P5, PT, R44, UR39, !P5 ;  /* 0x000000272c007c0c */ /* 0x004fc6000efa1270 */
[----:B------:R-:W2:Y:S01]  /*8b8c0*/  LDL.LU R44, [R1+0x258c] ;  /* 0x00258c00012c7983 */ /* 0x000ea20000300800 */
[----:B------:R-:W-:-:S04]  /*8b8d0*/  LOP3.LUT R2, R2, 0xfffdffff, RZ, 0xc0, !PT ;  /* 0xfffdffff02027812 */ /* 0x000fc800078ec0ff */
[----:B------:R-:W-:Y:S01]  /*8b8e0*/  @P0 LOP3.LUT R2, R2, 0x20000, RZ, 0xfc, !PT ;  /* 0x0002000002020812 */ /* 0x000fe200078efcff */
[----:B------:R-:W-:-:S03]  /*8b8f0*/  VIADD R30, R8, 0xea ;  /* 0x000000ea081e7836 */ /* 0x000fc60000000000 */
[----:B------:R-:W-:-:S04]  /*8b900*/  LOP3.LUT R2, R2, 0xfff7ffff, RZ, 0xc0, !PT ;  /* 0xfff7ffff02027812 */ /* 0x000fc800078ec0ff */
[----:B------:R-:W-:Y:S02]  /*8b910*/  @P2 LOP3.LUT R2, R2, 0x80000, RZ, 0xfc, !PT ;  /* 0x0008000002022812 */ /* 0x000fe400078efcff */
[----:B------:R-:W-:Y:S02]  /*8b920*/  ISETP.GE.AND P0, PT, R30, UR55, PT ;  /* 0x000000371e007c0c */ /* 0x000fe4000bf06270 */
[----:B------:R-:W-:Y:S01]  /*8b930*/  LOP3.LUT R2, R2, 0xffdfffff, RZ, 0xc0, !PT ;  /* 0xffdfffff02027812 */ /* 0x000fe200078ec0ff */
[----:B------:R-:W-:-:S03]  /*8b940*/  VIADD R29, R8, 0xeb ;  /* 0x000000eb081d7836 */ /* 0x000fc60000000000 */
[----:B------:R-:W-:Y:S02]  /*8b950*/  @P1 LOP3.LUT R2, R2, 0x200000, RZ, 0xfc, !PT ;  /* 0x0020000002021812 */ /* 0x000fe400078efcff */
[----:B------:R-:W-:Y:S02]  /*8b960*/  ISETP.GE.AND P2, PT, R29, UR57, PT ;  /* 0x000000391d007c0c */ /* 0x000fe4000bf46270 */
[----:B------:R-:W-:Y:S01]  /*8b970*/  LOP3.LUT R2, R2, 0xff7fffff, RZ, 0xc0, !PT ;  /* 0xff7fffff02027812 */ /* 0x000fe200078ec0ff */
[----:B------:R-:W-:-:S03]  /*8b980*/  VIADD R28, R8, 0xec ;  /* 0x000000ec081c7836 */ /* 0x000fc60000000000 */
[----:B------:R-:W-:Y:S01]  /*8b990*/  @P0 LOP3.LUT R2, R2, 0x800000, RZ, 0xfc, !PT ;  /* 0x0080000002020812 */ /* 0x000fe200078efcff */
[----:B------:R-:W-:Y:S01]  /*8b9a0*/  VIADD R26, R8, 0xee ;  /* 0x000000ee081a7836 */ /* 0x000fe20000000000 */
[----:B------:R-:W-:Y:S02]  /*8b9b0*/  ISETP.GE.AND P1, PT, R28, UR59, PT ;  /* 0x0000003b1c007c0c */ /* 0x000fe4000bf26270 */
[----:B------:R-:W-:Y:S01]  /*8b9c0*/  LOP3.LUT R2, R2, 0xfbffffff, RZ, 0xc0, !PT ;  /* 0xfbffffff02027812 */ /* 0x000fe200078ec0ff */
[----:B------:R-:W-:-:S03]  /*8b9d0*/  VIADD R27, R8, 0xed ;  /* 0x000000ed081b7836 */ /* 0x000fc60000000000 */
[----:B------:R-:W-:Y:S02]  /*8b9e0*/  @P2 LOP3.LUT R2, R2, 0x4000000, RZ, 0xfc, !PT ;  /* 0x0400000002022812 */ /* 0x000fe400078efcff */
[----:B------:R-:W-:Y:S01]  /*8b9f0*/  ISETP.GE.AND P2, PT, R26, UR5, PT ;  /* 0x000000051a007c0c */ /* 0x000fe2000bf46270 */
[----:B------:R-:W-:Y:S01]  /*8ba00*/  VIADD R25, R8, 0xef ;  /* 0x000000ef08197836 */ /* 0x000fe20000000000 */
[----:B------:R-:W-:Y:S02]  /*8ba10*/  ISETP.GE.AND P0, PT, R27, UR61, PT ;  /* 0x0000003d1b007c0c */ /* 0x000fe4000bf06270 */
[----:B------:R-:W-:Y:S02]  /*8ba20*/  LOP3.LUT R2, R2, 0xdfffffff, RZ, 0xc0, !PT ;  /* 0xdfffffff02027812 */ /* 0x000fe400078ec0ff */
[----:B------:R-:W-:Y:S02]  /*8ba30*/  LOP3.LUT R0, R0, 0xfffffffd, RZ, 0xc0, !PT ;  /* 0xfffffffd00007812 */ /* 0x000fe400078ec0ff */
[----:B------:R-:W-:-:S02]  /*8ba40*/  @P1 LOP3.LUT R2, R2, 0x20000000, RZ, 0xfc, !PT ;  /* 0x2000000002021812 */ /* 0x000fc400078efcff */
[----:B------:R-:W-:Y:S01]  /*8ba50*/  ISETP.GE.AND P1, PT, R25, UR7, PT ;  /* 0x0000000719007c0c */ /* 0x000fe2000bf26270 */
[----:B------:R-:W-:Y:S01]  /*8ba60*/  VIADD R24, R8, 0xf0 ;  /* 0x000000f008187836 */ /* 0x000fe20000000000 */
[----:B------:R-:W-:Y:S02]  /*8ba70*/  LOP3.LUT R2, R2, 0xbfffffff, RZ, 0xc0, !PT ;  /* 0xbfffffff02027812 */ /* 0x000fe400078ec0ff */
[----:B------:R-:W-:Y:S02]  /*8ba80*/  @P2 LOP3.LUT R0, R0, 0x2, RZ, 0xfc, !PT ;  /* 0x0000000200002812 */ /* 0x000fe400078efcff */
        /* <DEDUP_REMOVED lines=33> */
[----:B------:R-:W-:Y:S01]  /*8bca0*/  ISETP.GE.AND P1, PT, R16, UR25, PT ;  /* 0x0000001910007c0c */ /* 0x000fe2000bf26270 */
[----:B------:R-:W-:Y:S01]  /*8bcb0*/  VIADD R15, R8, 0xf9 ;  /* 0x000000f9080f7836 */ /* 0x000fe20000000000 */
[----:B------:R-:W-:Y:S01]  /*8bcc0*/  LOP3.LUT R0, R0, 0xffefffff, RZ, 0xc0, !PT ;  /* 0xffefffff00007812 */ /* 0x000fe200078ec0ff */
[C---:B------:R-:W-:Y:S01]  /*8bcd0*/  VIADD R12, R8.reuse, 0xfc ;  /* 0x000000fc080c7836 */ /* 0x040fe20000000000 */
[----:B------:R-:W-:Y:S01]  /*8bce0*/  LOP3.LUT R3, R3, 0xfffbffff, RZ, 0xc0, !PT ;  /* 0xfffbffff03037812 */ /* 0x000fe200078ec0ff */
[C---:B------:R-:W-:Y:S02]  /*8bcf0*/  VIADD R11, R8.reuse, 0xfd ;  /* 0x000000fd080b7836 */ /* 0x040fe40000000000 */
[C---:B------:R-:W-:Y:S02]  /*8bd00*/  VIADD R10, R8.reuse, 0xfe ;  /* 0x000000fe080a7836 */ /* 0x040fe40000000000 */
[----:B------:R-:W-:-:S02]  /*8bd10*/  VIADD R9, R8, 0xff ;  /* 0x000000ff08097836 */ /* 0x000fc40000000000 */
[----:B------:R-:W-:Y:S01]  /*8bd20*/  VIADD R8, R8, 0xda ;  /* 0x000000da08087836 */ /* 0x000fe20000000000 */
[----:B------:R-:W-:Y:S02]  /*8bd30*/  @P2 LOP3.LUT R0, R0, 0x100000, RZ, 0xfc, !PT ;  /* 0x0010000000002812 */ /* 0x000fe400078efcff */
[----:B------:R-:W-:Y:S02]  /*8bd40*/  @P4 LOP3.LUT R3, R3, 0x40000, RZ, 0xfc, !PT ;  /* 0x0004000003034812 */ /* 0x000fe400078efcff */
[----:B------:R-:W-:Y:S02]  /*8bd50*/  ISETP.GE.AND P0, PT, R15, UR27, PT ;  /* 0x0000001b0f007c0c */ /* 0x000fe4000bf06270 */
[----:B------:R-:W-:Y:S02]  /*8bd60*/  ISETP.GE.AND P4, PT, R8, UR38, PT ;  /* 0x0000002608007c0c */ /* 0x000fe4000bf86270 */
[----:B------:R-:W-:-:S04]  /*8bd70*/  LOP3.LUT R0, R0, 0xff7fffff, RZ, 0xc0, !PT ;  /* 0xff7fffff00007812 */ /* 0x000fc800078ec0ff */
[----:B------:R-:W-:Y:S02]  /*8bd80*/  @P1 LOP3.LUT R0, R0, 0x800000, RZ, 0xfc, !PT ;  /* 0x0080000000001812 */ /* 0x000fe400078efcff */
[----:B------:R-:W-:Y:S02]  /*8bd90*/  LOP3.LUT R3, R3, 0xffdfffff, RZ, 0xc0, !PT ;  /* 0xffdfffff03037812 */ /* 0x000fe400078ec0ff */
[----:B------:R-:W-:Y:S02]  /*8bda0*/  LOP3.LUT R0, R0, 0xfdffffff, RZ, 0xc0, !PT ;  /* 0xfdffffff00007812 */ /* 0x000fe400078ec0ff */
[----:B------:R-:W-:Y:S02]  /*8bdb0*/  LOP3.LUT R49, R49, 0xfffffffb, RZ, 0xc0, !PT ;  /* 0xfffffffb31317812 */ /* 0x000fe400078ec0ff */
[----:B------:R-:W-:Y:S02]  /*8bdc0*/  @P0 LOP3.LUT R0, R0, 0x2000000, RZ, 0xfc, !PT ;  /* 0x0200000000000812 */ /* 0x000fe400078efcff */
[----:B------:R-:W-:-:S02]  /*8bdd0*/  @P4 LOP3.LUT R3, R3, 0x200000, RZ, 0xfc, !PT ;  /* 0x0020000003034812 */ /* 0x000fc400078efcff */
[----:B------:R-:W-:Y:S02]  /*8bde0*/  @P5 LOP3.LUT R49, R49, 0x4, RZ, 0xfc, !PT ;  /* 0x0000000431315812 */ /* 0x000fe400078efcff */
[----:B------:R-:W-:Y:S02]  /*8bdf0*/  ISETP.GE.AND P3, PT, R12, UR33, PT ;  /* 0x000000210c007c0c */ /* 0x000fe4000bf66270 */
[----:B------:R-:W-:Y:S02]  /*8be00*/  ISETP.GE.AND P2, PT, R11, UR35, PT ;  /* 0x000000230b007c0c */ /* 0x000fe4000bf46270 */
[----:B------:R-:W-:Y:S02]  /*8be10*/  ISETP.GE.AND P1, PT, R10, UR37, PT ;  /* 0x000000250a007c0c */ /* 0x000fe4000bf26270 */
[----:B------:R-:W-:Y:S02]  /*8be20*/  ISETP.GE.AND P0, PT, R9, UR41, PT ;  /* 0x0000002909007c0c */ /* 0x000fe4000bf06270 */
[----:B------:R-:W-:-:S02]  /*8be30*/  LOP3.LUT P4, RZ, R59, 0x8000, RZ, 0xc0, !PT ;  /* 0x000080003bff7812 */ /* 0x000fc4000788c0ff */
[----:B------:R-:W-:Y:S01]  /*8be40*/  LOP3.LUT P5, RZ, R59, 0x4000, RZ, 0xc0, !PT ;  /* 0x000040003bff7812 */ /* 0x000fe200078ac0ff */
[----:B------:R-:W2:Y:S01]  /*8be50*/  LDL.LU R33, [R1+0x3c] ;  /* 0x00003c0001217983 */ /* 0x000ea20000300800 */
[----:B----4-:R-:W-:Y:S01]  /*8be60*/  LOP3.LUT R50, R50, 0xffefffff, RZ, 0xc0, !PT ;  /* 0xffefffff32327812 */ /* 0x010fe200078ec0ff */
[----:B------:R-:W-:Y:S02]  /*8be70*/  ULDC UR5, c[0x0][0x228] ;  /* 0x00008a0000057ab9 */ /* 0x000fe40000000800 */
        /* <DEDUP_REMOVED lines=21> */
[----:B------:R-:W-:Y:S01]  /*8bfd0*/  @P6 LOP3.LUT R50, R50, 0x100000, RZ, 0xfc, !PT ;  /* 0x0010000032326812 */ /* 0x000fe200078efcff */
[----:B------:R-:W-:Y:S03]  /*8bfe0*/  BAR.SYNC.DEFER_BLOCKING 0x0 ;  /* 0x0000000000007b1d */ /* 0x000fe60000010000 */
[----:B------:R-:W-:-:S02]  /*8bff0*/  LOP3.LUT R50, R50, 0xfff7ffff, RZ, 0xc0, !PT ;  /* 0xfff7ffff32327812 */ /* 0x000fc400078ec0ff */
[----:B------:R-:W-:Y:S02]  /*8c000*/  LOP3.LUT P6, RZ, R55, 0x10000000, RZ, 0xc0, !PT ;  /* 0x1000000037ff7812 */ /* 0x000fe400078cc0ff */
[----:B------:R-:W-:Y:S02]  /*8c010*/  @P5 LOP3.LUT R50, R50, 0x80000, RZ, 0xfc, !PT ;  /* 0x0008000032325812 */ /* 0x000fe400078efcff */
[----:B---3--:R-:W-:Y:S01]  /*8c020*/  LOP3.LUT P5, RZ, R54, 0x4000, RZ, 0xc0, !PT ;  /* 0x0000400036ff7812 */ /* 0x008fe200078ac0ff */
[----:B------:R-:W0:Y:S01]  /*8c030*/  S2R R32, SR_TID.X ;  /* 0x0000000000207919 */ /* 0x000e220000002100 */
[----:B------:R-:W-:Y:S01]  /*8c040*/  LOP3.LUT R50, R50, 0xfffbffff, RZ, 0xc0, !PT ;  /* 0xfffbffff32327812 */ /* 0x000fe200078ec0ff */
[----:B------:R-:W-:Y:S03]  /*8c050*/  STL [R1+0x263c], R59 ;  /* 0x00263c3b01007387 */ /* 0x000fe60000100800 */
[----:B------:R-:W-:Y:S01]  /*8c060*/  @P4 LOP3.LUT R50, R50, 0x40000, RZ, 0xfc, !PT ;  /* 0x0004000032324812 */ /* 0x000fe200078efcff */
[----:B------:R1:W-:Y:S03]  /*8c070*/  STL [R1+0x2638], R56 ;  /* 0x0026383801007387 */ /* 0x0003e60000100800 */
[----:B------:R-:W-:Y:S01]  /*8c080*/  LOP3.LUT R50, R50, 0xfffdffff, RZ, 0xc0, !PT ;  /* 0xfffdffff32327812 */ /* 0x000fe200078ec0ff */
[----:B------:R-:W-:Y:S03]  /*8c090*/  STL [R1+0x2634], R58 ;  /* 0x0026343a01007387 */ /* 0x000fe60000100800 */
[----:B------:R-:W-:Y:S01]  /*8c0a0*/  @P3 LOP3.LUT R50, R50, 0x20000, RZ, 0xfc, !PT ;  /* 0x0002000032323812 */ /* 0x000fe200078efcff */
[----:B------:R-:W-:Y:S03]  /*8c0b0*/  STL [R1+0x2630], R60 ;  /* 0x0026303c01007387 */ /* 0x000fe60000100800 */
[----:B------:R-:W-:Y:S01]  /*8c0c0*/  LOP3.LUT R50, R50, 0xfffeffff, RZ, 0xc0, !PT ;  /* 0xfffeffff32327812 */ /* 0x000fe200078ec0ff */
[----:B------:R-:W-:Y:S03]  /*8c0d0*/  STL [R1+0x262c], R57 ;  /* 0x00262c3901007387 */ /* 0x000fe60000100800 */
[----:B------:R-:W-:Y:S01]  /*8c0e0*/  @P0 LOP3.LUT R50, R50, 0x10000, RZ, 0xfc, !PT ;  /* 0x0001000032320812 */ /* 0x000fe200078efcff */
[----:B------:R-:W-:Y:S03]  /*8c0f0*/  STL [R1+0x2628], R53 ;  /* 0x0026283501007387 */ /* 0x000fe60000100800 */
[----:B------:R-:W-:Y:S01]  /*8c100*/  LOP3.LUT R50, R50, 0xffff7fff, RZ, 0xc0, !PT ;  /* 0xffff7fff32327812 */ /* 0x000fe200078ec0ff */
[----:B------:R-:W-:Y:S03]  /*8c110*/  STL [R1+0x2604], R51 ;  /* 0x0026043301007387 */ /* 0x000fe60000100800 */
[----:B------:R-:W-:-:S02]  /*8c120*/  @P2 LOP3.LUT R50, R50, 0x8000, RZ, 0xfc, !PT ;  /* 0x0000800032322812 */ /* 0x000fc400078efcff */
[----:B0-----:R-:W-:Y:S01]  /*8c130*/  LOP3.LUT R32, R32, 0x1f, RZ, 0xc0, !PT ;  /* 0x0000001f20207812 */ /* 0x001fe200078ec0ff */
[----:B------:R-:W-:Y:S01]  /*8c140*/  STL [R1+0x2600], R52 ;  /* 0x0026003401007387 */ /* 0x000fe20000100800 */
[----:B------:R-:W-:Y:S02]  /*8c150*/  LOP3.LUT R50, R50, 0xffffbfff, RZ, 0xc0, !PT ;  /* 0xffffbfff32327812 */ /* 0x000fe400078ec0ff */
[----:B-1----:R-:W-:Y:S01]  /*8c160*/  LEA R56, R32, UR6, 0x4 ;  /* 0x0000000620387c11 */ /* 0x002fe2000f8e20ff */
[----:B------:R-:W-:Y:S01]  /*8c170*/  STL [R1+0x25ec], R0 ;  /* 0x0025ec0001007387 */ /* 0x000fe20000100800 */
[----:B------:R-:W-:Y:S01]  /*8c180*/  @P1 LOP3.LUT R50, R50, 0x4000, RZ, 0xfc, !PT ;  /* 0x0000400032321812 */ /* 0x000fe200078efcff */
[----:B------:R-:W-:Y:S02]  /*8c190*/  ULDC UR6, c[0x0][0x228] ;  /* 0x00008a0000067ab9 */ /* 0x000fe40000000800 */
[----:B------:R-:W-:Y:S01]  /*8c1a0*/  STSM.16.M88.4 [R56], R4 ;  /* 0x0000000438007844 */ /* 0x000fe20000000200 */
[----:B------:R-:W-:-:S03]  /*8c1b0*/  NOP ;  /* 0x0000000000007918 */ /* 0x000fc60000000000 */
[----:B------:R-:W0:Y:S04]  /*8c1c0*/  LDS.128 R8, [R56] ;  /* 0x0000000038087984 */ /* 0x000e280000000c00 */
[----:B------:R-:W-:Y:S04]  /*8c1d0*/  STL [R1+0x25e8], R2 ;  /* 0x0025e80201007387 */ /* 0x000fe80000100800 */
[----:B------:R-:W-:Y:S04]  /*8c1e0*/  STL [R1+0x25d8], R3 ;  /* 0x0025d80301007387 */ /* 0x000fe80000100800 */
[----:B------:R-:W-:Y:S04]  /*8c1f0*/  STL [R1+0x25b8], R49 ;  /* 0x0025b83101007387 */ /* 0x000fe80000100800 */
[----:B------:R-:W-:Y:S04]  /*8c200*/  STL [R1+0x2614], R54 ;  /* 0x0026143601007387 */ /* 0x000fe80000100800 */
[----:B------:R-:W-:Y:S04]  /*8c210*/  STL [R1+0x2610], R50 ;  /* 0x0026103201007387 */ /* 0x000fe80000100800 */
[----:B------:R-:W3:Y:S04]  /*8c220*/  LDL.LU R25, [R1+0x124c] ;  /* 0x00124c0001197983 */ /* 0x000ee80000300800 */
[----:B------:R-:W3:Y:S04]  /*8c230*/  LDL.LU R26, [R1+0x13e8] ;  /* 0x0013e800011a7983 */ /* 0x000ee80000300800 */
[----:B------:R-:W3:Y:S04]  /*8c240*/  LDL.LU R29, [R1+0x1248] ;  /* 0x00124800011d7983 */ /* 0x000ee80000300800 */
[----:B------:R-:W3:Y:S01]  /*8c250*/  LDL.LU R32, [R1+0x13e4] ;  /* 0x0013e40001207983 */ /* 0x000ee20000300800 */
[----:B0-----:R-:W-:Y:S01]  /*8c260*/  IMAD.MOV.U32 R58, RZ, RZ, R11 ;  /* 0x000000ffff3a7224 */ /* 0x001fe200078e000b */
[----:B--2---:R-:W-:-:S02]  /*8c270*/  PRMT R39, R39, 0x3340, R33 ;  /* 0x0000334027277816 */ /* 0x004fc40000000021 */
[----:B------:R-:W2:Y:S01]  /*8c280*/  LDL.LU R33, [R1+0x1238] ;  /* 0x0012380001217983 */ /* 0x000ea20000300800 */
[----:B----4-:R-:W-:-:S03]  /*8c290*/  PRMT R61, R61, 0x3340, R41 ;  /* 0x000033403d3d7816 */ /* 0x010fc60000000029 */
[----:B------:R-:W2:Y:S01]  /*8c2a0*/  LDL.LU R41, [R1+0x13c8] ;  /* 0x0013c80001297983 */ /* 0x000ea20000300800 */
[----:B------:R-:W-:-:S03]  /*8c2b0*/  PRMT R59, R43, 0x3340, R42 ;  /* 0x000033402b3b7816 */ /* 0x000fc6000000002a */
[----:B------:R-:W4:Y:S04]  /*8c2c0*/  LDL.LU R42, [R1+0x1234] ;  /* 0x00123400012a7983 */ /* 0x000f280000300800 */
[----:B------:R-:W4:Y:S01]  /*8c2d0*/  LDL.LU R43, [R1+0x13c4] ;  /* 0x0013c400012b7983 */ /* 0x000f220000300800 */
[----:B------:R-:W-:-:S03]  /*8c2e0*/  PRMT R4, R18, 0x5410, R17 ;  /* 0x0000541012047816 */ /* 0x000fc60000000011 */
[----:B------:R-:W-:Y:S01]  /*8c2f0*/  STL [R1+0xc50], R56 ;  /* 0x000c503801007387 */ /* 0x000fe20000100800 */
[----:B------:R-:W-:-:S03]  /*8c300*/  PRMT R5, R20, 0x5410, R19 ;  /* 0x0000541014057816 */ /* 0x000fc60000000013 */
[----:B------:R-:W-:Y:S01]  /*8c310*/  STL.64 [R1+0x130], R8 ;  /* 0x0001300801007387 */ /* 0x000fe20000100a00 */
[----:B------:R-:W-:-:S03]  /*8c320*/  PRMT R6, R22, 0x5410, R21 ;  /* 0x0000541016067816 */ /* 0x000fc60000000015 */
[----:B------:R-:W-:Y:S01]  /*8c330*/  STL [R1+0x138], R10 ;  /* 0x0001380a01007387 */ /* 0x000fe20000100800 */
[----:B------:R-:W-:Y:S01]  /*8c340*/  NOP ;  /* 0x0000000000007918 */ /* 0x000fe20000000000 */
[----:B------:R-:W-:-:S05]  /*8c350*/  PRMT R7, R24, 0x5410, R23 ;  /* 0x0000541018077816 */ /* 0x000fca0000000017 */
[----:B------:R0:W-:Y:S01]  /*8c360*/  STSM.16.M88.4 [R56], R4 ;  /* 0x0000000438007844 */ /* 0x0001e20000000200 */
[----:B------:R-:W-:-:S03]  /*8c370*/  NOP ;  /* 0x0000000000007918 */ /* 0x000fc60000000000 */
[----:B------:R-:W1:Y:S01]  /*8c380*/  LDS.128 R8, [R56] ;  /* 0x0000000038087984 */ /* 0x000e620000000c00 */
[----:B0-----:R-:W-:Y:S02]  /*8c390*/  PRMT R4, R28, 0x5410, R27 ;  /* 0x000054101c047816 */ /* 0x001fe4000000001b */
[----:B------:R-:W-:Y:S02]  /*8c3a0*/  PRMT R5, R31, 0x5410, R30 ;  /* 0x000054101f057816 */ /* 0x000fe4000000001e */
[----:B------:R-:W-:Y:S01]  /*8c3b0*/  PRMT R6, R35, 0x5410, R34 ;  /* 0x0000541023067816 */ /* 0x000fe20000000022 */
[----:B-1----:R-:W-:Y:S04]  /*8c3c0*/  STL [R1+0x124], R9 ;  /* 0x0001240901007387 */ /* 0x002fe80000100800 */
[----:B------:R-:W-:Y:S04]  /*8c3d0*/  STL.64 [R1+0x128], R10 ;  /* 0x0001280a01007387 */ /* 0x000fe80000100a00 */
[----:B------:R-:W4:Y:S04]  /*8c3e0*/  LDL.LU R27, [R1+0x1220] ;  /* 0x00122000011b7983 */ /* 0x000f280000300800 */
[----:B------:R-:W4:Y:S04]  /*8c3f0*/  LDL.LU R28, [R1+0x13a0] ;  /* 0x0013a000011c7983 */ /* 0x000f280000300800 */
[----:B------:R-:W4:Y:S04]  /*8c400*/  LDL.LU R30, [R1+0x121c] ;  /* 0x00121c00011e7983 */ /* 0x000f280000300800 */
[----:B------:R-:W4:Y:S04]  /*8c410*/  LDL.LU R31, [R1+0x139c] ;  /* 0x00139c00011f7983 */ /* 0x000f280000300800 */
[----:B------:R-:W4:Y:S04]  /*8c420*/  LDL.LU R34, [R1+0x1218] ;  /* 0x0012180001227983 */ /* 0x000f280000300800 */
[----:B------:R-:W4:Y:S01]  /*8c430*/  LDL.LU R35, [R1+0x1398] ;  /* 0x0013980001237983 */ /* 0x000f220000300800 */
[----:B------:R-:W-:Y:S01]  /*8c440*/  PRMT R7, R47, 0x5410, R40 ;  /* 0x000054102f077816 */ /* 0x000fe20000000028 */
[----:B------:R-:W-:-:S04]  /*8c450*/  NOP ;  /* 0x0000000000007918 */ /* 0x000fc80000000000 */
[----:B------:R-:W-:Y:S01]  /*8c460*/  STSM.16.M88.4 [R56], R4 ;  /* 0x0000000438007844 */ /* 0x000fe20000000200 */
[----:B------:R-:W-:Y:S01]  /*8c470*/  IMAD.MOV.U32 R60, RZ, RZ, R8 ;  /* 0x000000ffff3c7224 */ /* 0x000fe200078e0008 */
[----:B------:R-:W-:Y:S02]  /*8c480*/  NOP ;  /* 0x0000000000007918 */ /* 0x000fe40000000000 */
[----:B------:R-:W0:Y:S04]  /*8c490*/  LDS.128 R8, [R56] ;  /* 0x0000000038087984 */ /* 0x000e280000000c00 */
[----:B------:R-:W4:Y:S04]  /*8c4a0*/  LDL.LU R40, [R1+0x1214] ;  /* 0x0012140001287983 */ /* 0x000f280000300800 */
[----:B------:R-:W4:Y:S04]  /*8c4b0*/  LDL.LU R47, [R1+0x1394] ;  /* 0x00139400012f7983 */ /* 0x000f280000300800 */
[----:B0-----:R-:W-:Y:S04]  /*8c4c0*/  STL [R1+0x110], R8 ;  /* 0x0001100801007387 */ /* 0x001fe80000100800 */
[----:B------:R-:W-:Y:S04]  /*8c4d0*/  STL.64 [R1+0x118], R10 ;  /* 0x0001180a01007387 */ /* 0x000fe80000100a00 */
        /* <DEDUP_REMOVED lines=8> */
[----:B---3--:R-:W-:-:S02]  /*8c560*/  PRMT R4, R26, 0x5410, R25 ;  /* 0x000054101a047816 */ /* 0x008fc40000000019 */
[----:B------:R-:W-:Y:S01]  /*8c570*/  PRMT R5, R32, 0x5410, R29 ;  /* 0x0000541020057816 */ /* 0x000fe2000000001d */
[----:B------:R-:W3:Y:S04]  /*8c580*/  LDL.LU R25, [R1+0x11dc] ;  /* 0x0011dc0001197983 */ /* 0x000ee80000300800 */
[----:B------:R-:W3:Y:S04]  /*8c590*/  LDL.LU R26, [R1+0x1334] ;  /* 0x00133400011a7983 */ /* 0x000ee80000300800 */
[----:B------:R-:W3:Y:S04]  /*8c5a0*/  LDL.LU R29, [R1+0x11d8] ;  /* 0x0011d800011d7983 */ /* 0x000ee80000300800 */
[----:B------:R-:W3:Y:S01]  /*8c5b0*/  LDL.LU R32, [R1+0x1330] ;  /* 0x0013300001207983 */ /* 0x000ee20000300800 */
[----:B--2---:R-:W-:-:S03]  /*8c5c0*/  PRMT R6, R41, 0x5410, R33 ;  /* 0x0000541029067816 */ /* 0x004fc60000000021 */
[----:B------:R-:W2:Y:S04]  /*8c5d0*/  LDL.LU R33, [R1+0x11d4] ;  /* 0x0011d40001217983 */ /* 0x000ea80000300800 */
[----:B------:R-:W2:Y:S01]  /*8c5e0*/  LDL.LU R41, [R1+0x1324] ;  /* 0x0013240001297983 */ /* 0x000ea20000300800 */
[----:B----4-:R-:W-:Y:S01]  /*8c5f0*/  PRMT R7, R43, 0x5410, R42 ;  /* 0x000054102b077816 */ /* 0x010fe2000000002a */
[----:B------:R-:W-:Y:S02]  /*8c600*/  NOP ;  /* 0x0000000000007918 */ /* 0x000fe40000000000 */
[----:B------:R-:W4:Y:S04]  /*8c610*/  LDL.LU R42, [R1+0x11d0] ;  /* 0x0011d000012a7983 */ /* 0x000f280000300800 */
[----:B------:R-:W4:Y:S04]  /*8c620*/  LDL.LU R43, [R1+0x1320] ;  /* 0x00132000012b7983 */ /* 0x000f280000300800 */
[----:B------:R0:W-:Y:S02]  /*8c630*/  STSM.16.M88.4 [R56], R4 ;  /* 0x0000000438007844 */ /* 0x0001e40000000200 */
[----:B0-----:R-:W-:-:S02]  /*8c640*/  PRMT R4, R28, 0x5410, R27 ;  /* 0x000054101c047816 */ /* 0x001fc4000000001b */
[----:B------:R-:W4:Y:S04]  /*8c650*/  LDL.LU R27, [R1+0x11c8] ;  /* 0x0011c800011b7983 */ /* 0x000f280000300800 */
[----:B------:R-:W4:Y:S01]  /*8c660*/  LDL.LU R28, [R1+0x130c] ;  /* 0x00130c00011c7983 */ /* 0x000f220000300800 */
[----:B------:R-:W-:-:S03]  /*8c670*/  PRMT R5, R31, 0x5410, R30 ;  /* 0x000054101f057816 */ /* 0x000fc6000000001e */
[----:B------:R-:W4:Y:S04]  /*8c680*/  LDL.LU R30, [R1+0x11c0] ;  /* 0x0011c000011e7983 */ /* 0x000f280000300800 */
[----:B------:R-:W4:Y:S01]  /*8c690*/  LDL.LU R31, [R1+0x1304] ;  /* 0x00130400011f7983 */ /* 0x000f220000300800 */
[----:B------:R-:W-:-:S03]  /*8c6a0*/  PRMT R6, R35, 0x5410, R34 ;  /* 0x0000541023067816 */ /* 0x000fc60000000022 */
[----:B------:R-:W4:Y:S04]  /*8c6b0*/  LDL.LU R34, [R1+0x11bc] ;  /* 0x0011bc0001227983 */ /* 0x000f280000300800 */
[----:B------:R-:W4:Y:S01]  /*8c6c0*/  LDL.LU R35, [R1+0x1300] ;  /* 0x0013000001237983 */ /* 0x000f220000300800 */
[----:B------:R-:W-:Y:S01]  /*8c6d0*/  IMAD.MOV.U32 R57, RZ, RZ, R9 ;  /* 0x000000ffff397224 */ /* 0x000fe200078e0009 */
[----:B------:R-:W-:Y:S02]  /*8c6e0*/  NOP ;  /* 0x0000000000007918 */ /* 0x000fe40000000000 */
[----:B------:R-:W0:Y:S01]  /*8c6f0*/  LDS.128 R8, [R56] ;  /* 0x0000000038087984 */ /* 0x000e220000000c00 */
[----:B------:R-:W-:Y:S01]  /*8c700*/  PRMT R7, R47, 0x5410, R40 ;  /* 0x000054102f077816 */ /* 0x000fe20000000028 */
[----:B------:R-:W-:-:S02]  /*8c710*/  NOP ;  /* 0x0000000000007918 */ /* 0x000fc40000000000 */
[----:B------:R-:W4:Y:S04]  /*8c720*/  LDL.LU R40, [R1+0x11b4] ;  /* 0x0011b40001287983 */ /* 0x000f280000300800 */
[----:B------:R-:W4:Y:S04]  /*8c730*/  LDL.LU R47, [R1+0x12f4] ;  /* 0x0012f400012f7983 */ /* 0x000f280000300800 */
[----:B------:R1:W-:Y:S04]  /*8c740*/  STSM.16.M88.4 [R56], R4 ;  /* 0x0000000438007844 */ /* 0x0003e80000000200 */
[----:B0-----:R-:W-:Y:S01]  /*8c750*/  STL [R1+0x100], R8 ;  /* 0x0001000801007387 */ /* 0x001fe20000100800 */
[----:B------:R-:W-:-:S03]  /*8c760*/  IMAD.MOV.U32 R53, RZ, RZ, R9 ;  /* 0x000000ffff357224 */ /* 0x000fc600078e0009 */
[----:B------:R-:W-:Y:S01]  /*8c770*/  STL.64 [R1+0x108], R10 ;  /* 0x0001080a01007387 */ /* 0x000fe20000100a00 */
[----:B------:R-:W-:-:S03]  /*8c780*/  NOP ;  /* 0x0000000000007918 */ /* 0x000fc60000000000 */
[----:B------:R-:W0:Y:S01]  /*8c790*/  LDS.128 R8, [R56] ;  /* 0x0000000038087984 */ /* 0x000e220000000c00 */
[----:B-1----:R-:W-:Y:S02]  /*8c7a0*/  PRMT R4, R18, 0x5410, R17 ;  /* 0x0000541012047816 */ /* 0x002fe40000000011 */
[----:B------:R-:W-:Y:S02]  /*8c7b0*/  PRMT R5, R20, 0x5410, R19 ;  /* 0x0000541014057816 */ /* 0x000fe40000000013 */
[----:B------:R-:W-:Y:S02]  /*8c7c0*/  PRMT R6, R22, 0x5410, R21 ;  /* 0x0000541016067816 */ /* 0x000fe40000000015 */
[----:B------:R-:W-:Y:S01]  /*8c7d0*/  PRMT R7, R24, 0x5410, R23 ;  /* 0x0000541018077816 */ /* 0x000fe20000000017 */
[----:B------:R-:W-:-:S04]  /*8c7e0*/  NOP ;  /* 0x0000000000007918 */ /* 0x000fc80000000000 */
[----:B------:R3:W-:Y:S04]  /*8c7f0*/  STSM.16.M88.4 [R56], R4 ;  /* 0x0000000438007844 */ /* 0x0007e80000000200 */
[----:B0-----:R-:W-:Y:S04]  /*8c800*/  STL.64 [R1+0xf0], R8 ;  /* 0x0000f00801007387 */ /* 0x001fe80000100a00 */
[----:B------:R-:W-:Y:S01]  /*8c810*/  STL.64 [R1+0xf8], R10 ;  /* 0x0000f80a01007387 */ /* 0x000fe20000100a00 */
[----:B------:R-:W-:-:S03]  /*8c820*/  NOP ;  /* 0x0000000000007918 */ /* 0x000fc60000000000 */
[----:B------:R-:W0:Y:S01]  /*8c830*/  LDS.128 R8, [R56] ;  /* 0x0000000038087984 */ /* 0x000e220000000c00 */
[----:B---3--:R-:W-:Y:S02]  /*8c840*/  PRMT R4, R26, 0x5410, R25 ;  /* 0x000054101a047816 */ /* 0x008fe40000000019 */
        /* <DEDUP_REMOVED lines=12> */
[----:B------:R-:W-:Y:S04]  /*8c910*/  STSM.16.M88.4 [R56], R4 ;  /* 0x0000000438007844 */ /* 0x000fe80000000200 */
[----:B0-----:R-:W-:Y:S04]  /*8c920*/  STL.64 [R1+0xe0], R8 ;  /* 0x0000e00801007387 */ /* 0x001fe80000100a00 */
[----:B------:R-:W-:Y:S01]  /*8c930*/  STL.64 [R1+0xe8], R10 ;  /* 0x0000e80a01007387 */ /* 0x000fe20000100a00 */
[----:B------:R-:W-:-:S03]  /*8c940*/  NOP ;  /* 0x0000000000007918 */ /* 0x000fc60000000000 */
[----:B------:R-:W0:Y:S04]  /*8c950*/  LDS.128 R8, [R56] ;  /* 0x0000000038087984 */ /* 0x000e280000000c00 */
[----:B------:R-:W4:Y:S04]  /*8c960*/  LDL.LU R17, [R1+0x11b0] ;  /* 0x0011b00001117983 */ /* 0x000f280000300800 */
[----:B------:R-:W4:Y:S04]  /*8c970*/  LDL.LU R18, [R1+0x12ec] ;  /* 0x0012ec0001127983 */ /* 0x000f280000300800 */
[----:B0-----:R-:W-:Y:S04]  /*8c980*/  STL.64 [R1+0xd0], R8 ;  /* 0x0000d00801007387 */ /* 0x001fe80000100a00 */
[----:B------:R-:W-:Y:S01]  /*8c990*/  STL.64 [R1+0xd8], R10 ;  /* 0x0000d80a01007387 */ /* 0x000fe20000100a00 */
[----:B------:R-:W-:-:S03]  /*8c9a0*/  NOP ;  /* 0x0000000000007918 */ /* 0x000fc60000000000 */
[----:B------:R-:W4:Y:S04]  /*8c9b0*/  LDL.LU R19, [R1+0x11ac] ;  /* 0x0011ac0001137983 */ /* 0x000f280000300800 */
[----:B------:R-:W4:Y:S04]  /*8c9c0*/  LDL.LU R20, [R1+0x12e0] ;  /* 0x0012e00001147983 */ /* 0x000f280000300800 */
[----:B------:R-:W4:Y:S04]  /*8c9d0*/  LDL.LU R21, [R1+0x1190] ;  /* 0x0011900001157983 */ /* 0x000f280000300800 */
[----:B------:R-:W4:Y:S04]  /*8c9e0*/  LDL.LU R22, [R1+0x12a0] ;  /* 0x0012a00001167983 */ /* 0x000f280000300800 */
[----:B------:R-:W4:Y:S04]  /*8c9f0*/  LDL.LU R23, [R1+0x1180] ;  /* 0x0011800001177983 */ /* 0x000f280000300800 */
[----:B------:R-:W4:Y:S01]  /*8ca00*/  LDL.LU R24, [R1+0x1288] ;  /* 0x0012880001187983 */ /* 0x000f220000300800 */
[----:B------:R-:W-:-:S02]  /*8ca10*/  PRMT R4, R28, 0x5410, R27 ;  /* 0x000054101c047816 */ /* 0x000fc4000000001b */
[----:B------:R-:W-:Y:S01]  /*8ca20*/  PRMT R5, R31, 0x5410, R30 ;  /* 0x000054101f057816 */ /* 0x000fe2000000001e */
[----:B------:R-:W4:Y:S01]  /*8ca30*/  LDL.LU R27, [R1+0x11cc] ;  /* 0x0011cc00011b7983 */ /* 0x000f220000300800 */
[----:B------:R-:W-:-:S03]  /*8ca40*/  PRMT R6, R35, 0x5410, R34 ;  /* 0x0000541023067816 */ /* 0x000fc60000000022 */
[----:B------:R-:W4:Y:S04]  /*8ca50*/  LDL.LU R28, [R1+0x131c] ;  /* 0x00131c00011c7983 */ /* 0x000f280000300800 */
[----:B------:R-:W4:Y:S04]  /*8ca60*/  LDL.LU R30, [R1+0x11c4] ;  /* 0x0011c400011e7983 */ /* 0x000f280000300800 */
[----:B------:R-:W4:Y:S04]  /*8ca70*/  LDL.LU R31, [R1+0x1308] ;  /* 0x00130800011f7983 */ /* 0x000f280000300800 */
[----:B------:R-:W4:Y:S04]  /*8ca80*/  LDL.LU R34, [R1+0x11b8] ;  /* 0x0011b80001227983 */ /* 0x000f280000300800 */
[----:B------:R-:W4:Y:S01]  /*8ca90*/  LDL.LU R35, [R1+0x12fc] ;  /* 0x0012fc0001237983 */ /* 0x000f220000300800 */
[----:B------:R-:W-:-:S03]  /*8caa0*/  PRMT R7, R47, 0x5410, R40 ;  /* 0x000054102f077816 */ /* 0x000fc60000000028 */
[----:B------:R-:W4:Y:S04]  /*8cab0*/  LDL.LU R40, [R1+0x1184] ;  /* 0x0011840001287983 */ /* 0x000f280000300800 */
[----:B------:R-:W4:Y:S04]  /*8cac0*/  LDL.LU R47, [R1+0x1294] ;  /* 0x00129400012f7983 */ /* 0x000f280000300800 */
[----:B------:R-:W-:Y:S01]  /*8cad0*/  STSM.16.M88.4 [R56], R4 ;  /* 0x0000000438007844 */ /* 0x000fe20000000200 */
[----:B------:R-:W-:-:S03]  /*8cae0*/  NOP ;  /* 0x0000000000007918 */ /* 0x000fc60000000000 */
[----:B------:R-:W0:Y:S04]  /*8caf0*/  LDS.128 R8, [R56] ;  /* 0x0000000038087984 */ /* 0x000e280000000c00 */
[----:B0-----:R-:W-:Y:S04]  /*8cb00*/  STL [R1+0xc4], R9 ;  /* 0x0000c40901007387 */ /* 0x001fe80000100800 */
[----:B------:R-:W-:Y:S01]  /*8cb10*/  STL.64 [R1+0xc8], R10 ;  /* 0x0000c80a01007387 */ /* 0x000fe20000100a00 */
[----:B------:R-:W-:Y:S01]  /*8cb20*/  IMAD.MOV.U32 R54, RZ, RZ, R8 ;  /* 0x000000ffff367224 */ /* 0x000fe200078e0008 */
[----:B------:R-:W-:Y:S01]  /*8cb30*/  NOP ;  /* 0x0000000000007918 */ /* 0x000fe20000000000 */
[----:B---3--:R-:W-:-:S02]  /*8cb40*/  PRMT R4, R26, 0x5410, R25 ;  /* 0x000054101a047816 */ /* 0x008fc40000000019 */
[----:B------:R-:W3:Y:S04]  /*8cb50*/  LDL.LU R25, [R1+0x11f8] ;  /* 0x0011f80001197983 */ /* 0x000ee80000300800 */
[----:B------:R-:W3:Y:S01]  /*8cb60*/  LDL.LU R26, [R1+0x135c] ;  /* 0x00135c00011a7983 */ /* 0x000ee20000300800 */
[----:B------:R-:W-:-:S03]  /*8cb70*/  PRMT R5, R32, 0x5410, R29 ;  /* 0x0000541020057816 */ /* 0x000fc6000000001d */
[----:B------:R-:W3:Y:S04]  /*8cb80*/  LDL.LU R29, [R1+0x11f0] ;  /* 0x0011f000011d7983 */ /* 0x000ee80000300800 */
[----:B------:R-:W3:Y:S01]  /*8cb90*/  LDL.LU R32, [R1+0x1358] ;  /* 0x0013580001207983 */ /* 0x000ee20000300800 */
[----:B--2---:R-:W-:-:S03]  /*8cba0*/  PRMT R6, R41, 0x5410, R33 ;  /* 0x0000541029067816 */ /* 0x004fc60000000021 */
[----:B------:R-:W2:Y:S04]  /*8cbb0*/  LDL.LU R33, [R1+0x11e4] ;  /* 0x0011e40001217983 */ /* 0x000ea80000300800 */
[----:B------:R-:W2:Y:S01]  /*8cbc0*/  LDL.LU R41, [R1+0x133c] ;  /* 0x00133c0001297983 */ /* 0x000ea20000300800 */
[----:B----4-:R-:W-:-:S03]  /*8cbd0*/  PRMT R7, R43, 0x5410, R42 ;  /* 0x000054102b077816 */ /* 0x010fc6000000002a */
[----:B------:R-:W4:Y:S04]  /*8cbe0*/  LDL.LU R42, [R1+0x11e0] ;  /* 0x0011e000012a7983 */ /* 0x000f280000300800 */
[----:B------:R-:W4:Y:S04]  /*8cbf0*/  LDL.LU R43, [R1+0x1338] ;  /* 0x00133800012b7983 */ /* 0x000f280000300800 */
[----:B------:R0:W-:Y:S01]  /*8cc00*/  STSM.16.M88.4 [R56], R4 ;  /* 0x0000000438007844 */ /* 0x0001e20000000200 */
[----:B------:R-:W-:-:S03]  /*8cc10*/  NOP ;  /* 0x0000000000007918 */ /* 0x000fc60000000000 */
[----:B------:R-:W1:Y:S01]  /*8cc20*/  LDS.128 R8, [R56] ;  /* 0x0000000038087984 */ /* 0x000e620000000c00 */
[----:B0-----:R-:W-:-:S03]  /*8cc30*/  PRMT R4, R18, 0x5410, R17 ;  /* 0x0000541012047816 */ /* 0x001fc60000000011 */
[----:B-1----:R-:W-:Y:S04]  /*8cc40*/  STL.64 [R1+0xb0], R8 ;  /* 0x0000b00801007387 */ /* 0x002fe80000100a00 */
[----:B------:R-:W-:Y:S01]  /*8cc50*/  STL.64 [R1+0xb8], R10 ;  /* 0x0000b80a01007387 */ /* 0x000fe20000100a00 */
[----:B------:R-:W-:Y:S01]  /*8cc60*/  NOP ;  /* 0x0000000000007918 */ /* 0x000fe20000000000 */
[----:B------:R-:W-:Y:S02]  /*8cc70*/  PRMT R5, R20, 0x5410, R19 ;  /* 0x0000541014057816 */ /* 0x000fe40000000013 */
[----:B------:R-:W-:Y:S02]  /*8cc80*/  PRMT R6, R22, 0x5410, R21 ;  /* 0x0000541016067816 */ /* 0x000fe40000000015 */
[----:B------:R-:W-:-:S05]  /*8cc90*/  PRMT R7, R24, 0x5410, R23 ;  /* 0x0000541018077816 */ /* 0x000fca0000000017 */
[----:B------:R0:W-:Y:S01]  /*8cca0*/  STSM.16.M88.4 [R56], R4 ;  /* 0x0000000438007844 */ /* 0x0001e20000000200 */
[----:B------:R-:W-:-:S03]  /*8ccb0*/  NOP ;  /* 0x0000000000007918 */ /* 0x000fc60000000000 */
[----:B------:R-:W1:Y:S01]  /*8ccc0*/  LDS.128 R8, [R56] ;  /* 0x0000000038087984 */ /* 0x000e620000000c00 */
[----:B0-----:R-:W-:-:S03]  /*8ccd0*/  PRMT R4, R28, 0x5410, R27 ;  /* 0x000054101c047816 */ /* 0x001fc6000000001b */
[----:B------:R-:W4:Y:S01]  /*8cce0*/  LDL.LU R27, [R1+0x1210] ;  /* 0x00121000011b7983 */ /* 0x000f220000300800 */
[----:B------:R-:W-:-:S03]  /*8ccf0*/  PRMT R5, R31, 0x5410, R30 ;  /* 0x000054101f057816 */ /* 0x000fc6000000001e */
[----:B------:R-:W4:Y:S01]  /*8cd00*/  LDL.LU R28, [R1+0x1390] ;  /* 0x00139000011c7983 */ /* 0x000f220000300800 */
[----:B------:R-:W-:-:S03]  /*8cd10*/  PRMT R6, R35, 0x5410, R34 ;  /* 0x0000541023067816 */ /* 0x000fc60000000022 */
[----:B------:R-:W4:Y:S04]  /*8cd20*/  LDL.LU R30, [R1+0x120c] ;  /* 0x00120c00011e7983 */ /* 0x000f280000300800 */
[----:B------:R-:W4:Y:S04]  /*8cd30*/  LDL.LU R31, [R1+0x1380] ;  /* 0x00138000011f7983 */ /* 0x000f280000300800 */
[----:B------:R-:W4:Y:S04]  /*8cd40*/  LDL.LU R34, [R1+0x1208] ;  /* 0x0012080001227983 */ /* 0x000f280000300800 */
[----:B------:R-:W4:Y:S01]  /*8cd50*/  LDL.LU R35, [R1+0x1378] ;  /* 0x0013780001237983 */ /* 0x000f220000300800 */
[----:B------:R-:W-:Y:S01]  /*8cd60*/  PRMT R7, R47, 0x5410, R40 ;  /* 0x000054102f077816 */ /* 0x000fe20000000028 */
[----:B------:R-:W-:-:S02]  /*8cd70*/  NOP ;  /* 0x0000000000007918 */ /* 0x000fc40000000000 */
[----:B------:R-:W4:Y:S01]  /*8cd80*/  LDL.LU R40, [R1+0x1188] ;  /* 0x0011880001287983 */ /* 0x000f220000300800 */
[----:B-1----:R-:W-:-:S03]  /*8cd90*/  IMAD.MOV.U32 R50, RZ, RZ, R9 ;  /* 0x000000ffff327224 */ /* 0x002fc600078e0009 */
[----:B------:R-:W4:Y:S04]  /*8cda0*/  LDL.LU R47, [R1+0x129c] ;  /* 0x00129c00012f7983 */ /* 0x000f280000300800 */
[----:B------:R-:W-:Y:S04]  /*8cdb0*/  STL [R1+0xa0], R8 ;  /* 0x0000a00801007387 */ /* 0x000fe80000100800 */
[----:B------:R-:W-:Y:S04]  /*8cdc0*/  STSM.16.M88.4 [R56], R4 ;  /* 0x0000000438007844 */ /* 0x000fe80000000200 */
        /* <DEDUP_REMOVED lines=23> */
[----:B----4-:R-:W-:-:S03]  /*8cf40*/  PRMT R7, R43, 0x5410, R42 ;  /* 0x000054102b077816 */ /* 0x010fc6000000002a */
[----:B------:R-:W4:Y:S04]  /*8cf50*/  LDL.LU R42, [R1+0x1198] ;  /* 0x00119800012a7983 */ /* 0x000f280000300800 */
[----:B------:R-:W-:Y:S01]  /*8cf60*/  STSM.16.M88.4 [R56], R4 ;  /* 0x0000000438007844 */ /* 0x000fe20000000200 */
[----:B------:R-:W-:-:S03]  /*8cf70*/  NOP ;  /* 0x0000000000007918 */ /* 0x000fc60000000000 */
[----:B------:R-:W0:Y:S04]  /*8cf80*/  LDS.128 R8, [R56] ;  /* 0x0000000038087984 */ /* 0x000e280000000c00 */
[----:B------:R-:W4:Y:S04]  /*8cf90*/  LDL.LU R43, [R1+0x12ac] ;  /* 0x0012ac00012b7983 */ /* 0x000f280000300800 */
[----:B0-----:R-:W-:Y:S04]  /*8cfa0*/  STL.64 [R1+0x80], R8 ;  /* 0x0000800801007387 */ /* 0x001fe80000100a00 */
[----:B------:R-:W-:Y:S01]  /*8cfb0*/  STL [R1+0x88], R10 ;  /* 0x0000880a01007387 */ /* 0x000fe20000100800 */
[----:B------:R-:W-:-:S03]  /*8cfc0*/  PRMT R4, R28, 0x5410, R27 ;  /* 0x000054101c047816 */ /* 0x000fc6000000001b */
        /* <DEDUP_REMOVED lines=8> */
[----:B------:R-:W-:Y:S01]  /*8d050*/  PRMT R7, R47, 0x5410, R40 ;  /* 0x000054102f077816 */ /* 0x000fe20000000028 */
[----:B------:R-:W-:-:S04]  /*8d060*/  NOP ;  /* 0x0000000000007918 */ /* 0x000fc80000000000 */
[----:B------:R0:W-:Y:S01]  /*8d070*/  STSM.16.M88.4 [R56], R4 ;  /* 0x0000000438007844 */ /* 0x0001e20000000200 */
[----:B------:R-:W-:Y:S01]  /*8d080*/  IMAD.MOV.U32 R51, RZ, RZ, R11 ;  /* 0x000000ffff337224 */ /* 0x000fe200078e000b */
[----:B------:R-:W-:Y:S02]  /*8d090*/  NOP ;  /* 0x0000000000007918 */ /* 0x000fe40000000000 */
[----:B------:R-:W1:Y:S04]  /*8d0a0*/  LDS.128 R8, [R56] ;  /* 0x0000000038087984 */ /* 0x000e680000000c00 */
[----:B------:R-:W4:Y:S04]  /*8d0b0*/  LDL.LU R40, [R1+0x1278] ;  /* 0x0012780001287983 */ /* 0x000f280000300800 */
[----:B------:R-:W4:Y:S01]  /*8d0c0*/  LDL.LU R47, [R1+0x143c] ;  /* 0x00143c00012f7983 */ /* 0x000f220000300800 */
[----:B0-----:R-:W-:-:S03]  /*8d0d0*/  PRMT R4, R18, 0x5410, R17 ;  /* 0x0000541012047816 */ /* 0x001fc60000000011 */
[----:B------:R-:W-:Y:S04]  /*8d0e0*/  STL.64 [R1+0x2618], R50 ;  /* 0x0026183201007387 */ /* 0x000fe80000100a00 */
[----:B-1----:R-:W-:Y:S04]  /*8d0f0*/  STL.64 [R1+0x70], R8 ;  /* 0x0000700801007387 */ /* 0x002fe80000100a00 */
[----:B------:R-:W-:Y:S01]  /*8d100*/  STL.64 [R1+0x78], R10 ;  /* 0x0000780a01007387 */ /* 0x000fe20000100a00 */
[----:B------:R-:W-:-:S03]  /*8d110*/  NOP ;  /* 0x0000000000007918 */ /* 0x000fc60000000000 */
[----:B------:R-:W4:Y:S04]  /*8d120*/  LDL.LU R17, [R1+0x12e8] ;  /* 0x0012e80001117983 */ /* 0x000f280000300800 */
[----:B------:R-:W4:Y:S01]  /*8d130*/  LDL.LU R18, [R1+0x1498] ;  /* 0x0014980001127983 */ /* 0x000f220000300800 */
[----:B------:R-:W-:Y:S02]  /*8d140*/  PRMT R5, R20, 0x5410, R19 ;  /* 0x0000541014057816 */ /* 0x000fe40000000013 */
[----:B------:R-:W-:Y:S02]  /*8d150*/  PRMT R6, R22, 0x5410, R21 ;  /* 0x0000541016067816 */ /* 0x000fe40000000015 */
[----:B------:R-:W-:-:S05]  /*8d160*/  PRMT R7, R24, 0x5410, R23 ;  /* 0x0000541018077816 */ /* 0x000fca0000000017 */
[----:B------:R3:W-:Y:S01]  /*8d170*/  STSM.16.M88.4 [R56], R4 ;  /* 0x0000000438007844 */ /* 0x0007e20000000200 */
[----:B------:R-:W-:-:S03]  /*8d180*/  NOP ;  /* 0x0000000000007918 */ /* 0x000fc60000000000 */
[----:B------:R-:W0:Y:S01]  /*8d190*/  LDS.128 R8, [R56] ;  /* 0x0000000038087984 */ /* 0x000e220000000c00 */
[----:B---3--:R-:W-:Y:S02]  /*8d1a0*/  PRMT R5, R32, 0x5410, R29 ;  /* 0x0000541020057816 */ /* 0x008fe4000000001d */
[----:B------:R-:W-:Y:S01]  /*8d1b0*/  PRMT R4, R26, 0x5410, R25 ;  /* 0x000054101a047816 */ /* 0x000fe20000000019 */
[----:B0-----:R-:W-:Y:S04]  /*8d1c0*/  STL.64 [R1+0x60], R8 ;  /* 0x0000600801007387 */ /* 0x001fe80000100a00 */
[----:B------:R-:W-:Y:S01]  /*8d1d0*/  STL.64 [R1+0x68], R10 ;  /* 0x0000680a01007387 */ /* 0x000fe20000100a00 */
[----:B--2---:R-:W-:Y:S01]  /*8d1e0*/  PRMT R6, R41, 0x5410, R33 ;  /* 0x0000541029067816 */ /* 0x004fe20000000021 */
[----:B------:R-:W-:-:S02]  /*8d1f0*/  NOP ;  /* 0x0000000000007918 */ /* 0x000fc40000000000 */
[----:B------:R-:W2:Y:S04]  /*8d200*/  LDL.LU R29, [R1+0x12dc] ;  /* 0x0012dc00011d7983 */ /* 0x000ea80000300800 */
[----:B------:R-:W2:Y:S04]  /*8d210*/  LDL.LU R32, [R1+0x1474] ;  /* 0x0014740001207983 */ /* 0x000ea80000300800 */
[----:B------:R-:W3:Y:S04]  /*8d220*/  LDL.LU R33, [R1+0x12cc] ;  /* 0x0012cc0001217983 */ /* 0x000ee80000300800 */
[----:B------:R-:W3:Y:S01]  /*8d230*/  LDL.LU R41, [R1+0x1470] ;  /* 0x0014700001297983 */ /* 0x000ee20000300800 */
[----:B----4-:R-:W-:-:S03]  /*8d240*/  PRMT R7, R43, 0x5410, R42 ;  /* 0x000054102b077816 */ /* 0x010fc6000000002a */
[----:B------:R-:W4:Y:S04]  /*8d250*/  LDL.LU R42, [R1+0x11a0] ;  /* 0x0011a000012a7983 */ /* 0x000f280000300800 */
[----:B------:R-:W4:Y:S04]  /*8d260*/  LDL.LU R43, [R1+0x12b0] ;  /* 0x0012b000012b7983 */ /* 0x000f280000300800 */
[----:B------:R-:W4:Y:S04]  /*8d270*/  LDL.LU R19, [R1+0x1318] ;  /* 0x0013180001137983 */ /* 0x000f280000300800 */
[----:B------:R-:W4:Y:S04]  /*8d280*/  LDL.LU R20, [R1+0x14b0] ;  /* 0x0014b00001147983 */ /* 0x000f280000300800 */
[----:B------:R0:W-:Y:S01]  /*8d290*/  STSM.16.M88.4 [R56], R4 ;  /* 0x0000000438007844 */ /* 0x0001e20000000200 */
[----:B------:R-:W-:-:S03]  /*8d2a0*/  NOP ;  /* 0x0000000000007918 */ /* 0x000fc60000000000 */
[----:B------:R-:W4:Y:S04]  /*8d2b0*/  LDL.LU R21, [R1+0x1314] ;  /* 0x0013140001157983 */ /* 0x000f280000300800 */
[----:B------:R-:W4:Y:S04]  /*8d2c0*/  LDL.LU R22, [R1+0x14ac] ;  /* 0x0014ac0001167983 */ /* 0x000f280000300800 */
[----:B------:R-:W1:Y:S01]  /*8d2d0*/  LDS.128 R8, [R56] ;  /* 0x0000000038087984 */ /* 0x000e620000000c00 */
[----:B0-----:R-:W-:-:S03]  /*8d2e0*/  PRMT R6, R35, 0x5410, R34 ;  /* 0x0000541023067816 */ /* 0x001fc60000000022 */
[----:B------:R-:W4:Y:S04]  /*8d2f0*/  LDL.LU R34, [R1+0x1310] ;  /* 0x0013100001227983 */ /* 0x000f280000300800 */
[----:B------:R-:W4:Y:S04]  /*8d300*/  LDL.LU R35, [R1+0x14a8] ;  /* 0x0014a80001237983 */ /* 0x000f280000300800 */
[----:B------:R-:W4:Y:S04]  /*8d310*/  LDL.LU R23, [R1+0x12f8] ;  /* 0x0012f80001177983 */ /* 0x000f280000300800 */
[----:B------:R-:W4:Y:S01]  /*8d320*/  LDL.LU R24, [R1+0x14a0] ;  /* 0x0014a00001187983 */ /* 0x000f220000300800 */
[----:B------:R-:W-:-:S02]  /*8d330*/  PRMT R4, R28, 0x5410, R27 ;  /* 0x000054101c047816 */ /* 0x000fc4000000001b */
[----:B------:R-:W-:Y:S01]  /*8d340*/  PRMT R5, R31, 0x5410, R30 ;  /* 0x000054101f057816 */ /* 0x000fe2000000001e */
[----:B-1----:R-:W-:Y:S01]  /*8d350*/  STL [R1+0x54], R9 ;  /* 0x0000540901007387 */ /* 0x002fe20000100800 */
[----:B------:R-:W-:-:S03]  /*8d360*/  IMAD.MOV.U32 R52, RZ, RZ, R8 ;  /* 0x000000ffff347224 */ /* 0x000fc600078e0008 */
[----:B------:R-:W-:Y:S01]  /*8d370*/  STL.64 [R1+0x58], R10 ;  /* 0x0000580a01007387 */ /* 0x000fe20000100a00 */
[----:B------:R-:W-:Y:S01]  /*8d380*/  NOP ;  /* 0x0000000000007918 */ /* 0x000fe20000000000 */
[----:B------:R-:W-:Y:S02]  /*8d390*/  PRMT R7, R47, 0x5410, R40 ;  /* 0x000054102f077816 */ /* 0x000fe40000000028 */
[----:B------:R-:W4:Y:S04]  /*8d3a0*/  LDL.LU R25, [R1+0x1340] ;  /* 0x0013400001197983 */ /* 0x000f280000300800 */
[----:B------:R0:W-:Y:S01]  /*8d3b0*/  STSM.16.M88.4 [R56], R4 ;  /* 0x0000000438007844 */ /* 0x0001e20000000200 */
[----:B------:R-:W-:-:S03]  /*8d3c0*/  NOP ;  /* 0x0000000000007918 */ /* 0x000fc60000000000 */
[----:B------:R-:W4:Y:S04]  /*8d3d0*/  LDL.LU R26, [R1+0x14bc] ;  /* 0x0014bc00011a7983 */ /* 0x000f280000300800 */
[----:B------:R-:W1:Y:S04]  /*8d3e0*/  LDS.128 R8, [R56] ;  /* 0x0000000038087984 */ /* 0x000e680000000c00 */
[----:B------:R-:W4:Y:S04]  /*8d3f0*/  LDL.LU R27, [R1+0x132c] ;  /* 0x00132c00011b7983 */ /* 0x000f280000300800 */
[----:B------:R-:W4:Y:S04]  /*8d400*/  LDL.LU R28, [R1+0x14b8] ;  /* 0x0014b800011c7983 */ /* 0x000f280000300800 */
[----:B------:R-:W4:Y:S04]  /*8d410*/  LDL.LU R40, [R1+0x1328] ;  /* 0x0013280001287983 */ /* 0x000f280000300800 */
[----:B------:R-:W4:Y:S04]  /*8d420*/  LDL.LU R47, [R1+0x14b4] ;  /* 0x0014b400012f7983 */ /* 0x000f280000300800 */
[----:B------:R-:W4:Y:S04]  /*8d430*/  LDL.LU R30, [R1+0x11a8] ;  /* 0x0011a800011e7983 */ /* 0x000f280000300800 */
[----:B------:R-:W4:Y:S01]  /*8d440*/  LDL.LU R31, [R1+0x12d8] ;  /* 0x0012d800011f7983 */ /* 0x000f220000300800 */
[----:B0-----:R-:W-:-:S02]  /*8d450*/  PRMT R4, R18, 0x5410, R17 ;  /* 0x0000541012047816 */ /* 0x001fc40000000011 */
[----:B--2---:R-:W-:Y:S02]  /*8d460*/  PRMT R5, R32, 0x5410, R29 ;  /* 0x0000541020057816 */ /* 0x004fe4000000001d */
[----:B------:R-:W2:Y:S04]  /*8d470*/  LDL.LU R29, [R1+0x1354] ;  /* 0x00135400011d7983 */ /* 0x000ea80000300800 */
[----:B------:R-:W2:Y:S01]  /*8d480*/  LDL.LU R32, [R1+0x14cc] ;  /* 0x0014cc0001207983 */ /* 0x000ea20000300800 */
[----:B---3--:R-:W-:-:S03]  /*8d490*/  PRMT R6, R41, 0x5410, R33 ;  /* 0x0000541029067816 */ /* 0x008fc60000000021 */
[----:B-1----:R-:W-:Y:S04]  /*8d4a0*/  STL.64 [R1+0x40], R8 ;  /* 0x0000400801007387 */ /* 0x002fe80000100a00 */
[----:B------:R-:W-:Y:S01]  /*8d4b0*/  STL.64 [R1+0x48], R10 ;  /* 0x0000480a01007387 */ /* 0x000fe20000100a00 */
[----:B------:R-:W-:-:S03]  /*8d4c0*/  NOP ;  /* 0x0000000000007918 */ /* 0x000fc60000000000 */
[----:B------:R-:W3:Y:S04]  /*8d4d0*/  LDL.LU R33, [R1+0x1350] ;  /* 0x0013500001217983 */ /* 0x000ee80000300800 */
[----:B------:R-:W3:Y:S01]  /*8d4e0*/  LDL.LU R41, [R1+0x14c8] ;  /* 0x0014c80001297983 */ /* 0x000ee20000300800 */
[----:B----4-:R-:W-:-:S03]  /*8d4f0*/  PRMT R7, R43, 0x5410, R42 ;  /* 0x000054102b077816 */ /* 0x010fc6000000002a */
[----:B------:R-:W4:Y:S04]  /*8d500*/  LDL.LU R42, [R1+0x134c] ;  /* 0x00134c00012a7983 */ /* 0x000f280000300800 */
[----:B------:R-:W4:Y:S04]  /*8d510*/  LDL.LU R43, [R1+0x14c4] ;  /* 0x0014c400012b7983 */ /* 0x000f280000300800 */
[----:B------:R0:W-:Y:S01]  /*8d520*/  STSM.16.M88.4 [R56], R4 ;  /* 0x0000000438007844 */ /* 0x0001e20000000200 */
[----:B------:R-:W-:-:S03]  /*8d530*/  NOP ;  /* 0x0000000000007918 */ /* 0x000fc60000000000 */
[----:B------:R-:W1:Y:S01]  /*8d540*/  LDS.128 R8, [R56] ;  /* 0x0000000038087984 */ /* 0x000e620000000c00 */
[----:B0-----:R-:W-:-:S03]  /*8d550*/  PRMT R6, R35, 0x5410, R34 ;  /* 0x0000541023067816 */ /* 0x001fc60000000022 */
[----:B------:R-:W4:Y:S04]  /*8d560*/  LDL.LU R34, [R1+0x1348] ;  /* 0x0013480001227983 */ /* 0x000f280000300800 */
[----:B------:R-:W4:Y:S01]  /*8d570*/  LDL.LU R35, [R1+0x14c0] ;  /* 0x0014c00001237983 */ /* 0x000f220000300800 */
[----:B------:R-:W-:Y:S02]  /*8d580*/  PRMT R4, R20, 0x5410, R19 ;  /* 0x0000541014047816 */ /* 0x000fe40000000013 */
[----:B------:R-:W-:Y:S02]  /*8d590*/  PRMT R5, R22, 0x5410, R21 ;  /* 0x0000541016057816 */ /* 0x000fe40000000015 */
[----:B------:R-:W-:Y:S01]  /*8d5a0*/  PRMT R7, R24, 0x5410, R23 ;  /* 0x0000541018077816 */ /* 0x000fe20000000017 */
[----:B------:R-:W-:Y:S01]  /*8d5b0*/  NOP ;  /* 0x0000000000007918 */ /* 0x000fe20000000000 */
[----:B-1----:R-:W-:Y:S01]  /*8d5c0*/  STL.64 [R1+0x30], R8 ;  /* 0x0000300801007387 */ /* 0x002fe20000100a00 */
[----:B------:R-:W-:-:S03]  /*8d5d0*/  IMAD.MOV.U32 R0, RZ, RZ, R10 ;  /* 0x000000ffff007224 */ /* 0x000fc600078e000a */
[----:B------:R0:W-:Y:S04]  /*8d5e0*/  STSM.16.M88.4 [R56], R4 ;  /* 0x0000000438007844 */ /* 0x0001e80000000200 */
[----:B------:R-:W-:Y:S01]  /*8d5f0*/  STL [R1+0x3c], R11 ;  /* 0x00003c0b01007387 */ /* 0x000fe20000100800 */
[----:B------:R-:W-:-:S03]  /*8d600*/  NOP ;  /* 0x0000000000007918 */ /* 0x000fc60000000000 */
[----:B------:R-:W1:Y:S01]  /*8d610*/  LDS.128 R8, [R56] ;  /* 0x0000000038087984 */ /* 0x000e620000000c00 */
[----:B0-----:R-:W-:Y:S02]  /*8d620*/  PRMT R4, R26, 0x5410, R25 ;  /* 0x000054101a047816 */ /* 0x001fe40000000019 */
[----:B------:R-:W-:Y:S02]  /*8d630*/  PRMT R5, R28, 0x5410, R27 ;  /* 0x000054101c057816 */ /* 0x000fe4000000001b */
[----:B------:R-:W-:Y:S02]  /*8d640*/  PRMT R6, R47, 0x5410, R40 ;  /* 0x000054102f067816 */ /* 0x000fe40000000028 */
[----:B------:R-:W4:Y:S04]  /*8d650*/  LDL.LU R40, [R1+0x1388] ;  /* 0x0013880001287983 */ /* 0x000f280000300800 */
[----:B------:R-:W4:Y:S01]  /*8d660*/  LDL.LU R47, [R1+0x14d8] ;  /* 0x0014d800012f7983 */ /* 0x000f220000300800 */
[----:B------:R-:W-:Y:S01]  /*8d670*/  PRMT R7, R31, 0x5410, R30 ;  /* 0x000054101f077816 */ /* 0x000fe2000000001e */
[----:B------:R-:W-:-:S04]  /*8d680*/  NOP ;  /* 0x0000000000007918 */ /* 0x000fc80000000000 */
[----:B------:R2:W-:Y:S01]  /*8d690*/  STSM.16.M88.4 [R56], R4 ;  /* 0x0000000438007844 */ /* 0x0005e20000000200 */
[----:B-1----:R-:W-:-:S03]  /*8d6a0*/  IMAD.MOV.U32 R2, RZ, RZ, R10 ;  /* 0x000000ffff027224 */ /* 0x002fc600078e000a */
[----:B------:R-:W-:Y:S04]  /*8d6b0*/  STL.64 [R1+0x20], R8 ;  /* 0x0000200801007387 */ /* 0x000fe80000100a00 */
[----:B------:R-:W-:Y:S01]  /*8d6c0*/  STL [R1+0x2c], R11 ;  /* 0x00002c0b01007387 */ /* 0x000fe20000100800 */
[----:B------:R-:W-:-:S03]  /*8d6d0*/  NOP ;  /* 0x0000000000007918 */ /* 0x000fc60000000000 */
[----:B------:R-:W0:Y:S04]  /*8d6e0*/  LDS.128 R8, [R56] ;  /* 0x0000000038087984 */ /* 0x000e280000000c00 */
[----:B------:R-:W4:Y:S04]  /*8d6f0*/  LDL.LU R19, [R1+0x1384] ;  /* 0x0013840001137983 */ /* 0x000f280000300800 */
[----:B------:R-:W4:Y:S04]  /*8d700*/  LDL.LU R20, [R1+0x14d4] ;  /* 0x0014d40001147983 */ /* 0x000f280000300800 */
[----:B------:R-:W4:Y:S04]  /*8d710*/  LDL.LU R21, [R1+0x137c] ;  /* 0x00137c0001157983 */ /* 0x000f280000300800 */
[----:B------:R-:W4:Y:S04]  /*8d720*/  LDL.LU R22, [R1+0x14d0] ;  /* 0x0014d00001167983 */ /* 0x000f280000300800 */
[----:B------:R-:W4:Y:S04]  /*8d730*/  LDL.LU R30, [R1+0x140] ;  /* 0x00014000011e7983 */ /* 0x000f280000300800 */
[----:B------:R-:W4:Y:S01]  /*8d740*/  LDL.LU R31, [R1+0x1170] ;  /* 0x00117000011f7983 */ /* 0x000f220000300800 */
[----:B--2---:R-:W-:-:S03]  /*8d750*/  PRMT R4, R32, 0x5410, R29 ;  /* 0x0000541020047816 */ /* 0x004fc6000000001d */
[----:B------:R-:W2:Y:S01]  /*8d760*/  LDL.LU R32, [R1+0x13ac] ;  /* 0x0013ac0001207983 */ /* 0x000ea20000300800 */
[----:B---3--:R-:W-:-:S03]  /*8d770*/  PRMT R5, R41, 0x5410, R33 ;  /* 0x0000541029057816 */ /* 0x008fc60000000021 */
[----:B------:R-:W2:Y:S01]  /*8d780*/  LDL.LU R41, [R1+0x14e8] ;  /* 0x0014e80001297983 */ /* 0x000ea20000300800 */
[----:B----4-:R-:W-:-:S03]  /*8d790*/  PRMT R6, R43, 0x5410, R42 ;  /* 0x000054102b067816 */ /* 0x010fc6000000002a */
[----:B------:R-:W3:Y:S04]  /*8d7a0*/  LDL.LU R42, [R1+0x13a8] ;  /* 0x0013a800012a7983 */ /* 0x000ee80000300800 */
[----:B------:R-:W3:Y:S04]  /*8d7b0*/  LDL.LU R43, [R1+0x14e4] ;  /* 0x0014e400012b7983 */ /* 0x000ee80000300800 */
[----:B0-----:R0:W-:Y:S04]  /*8d7c0*/  STL.64 [R1+0x10], R8 ;  /* 0x0000100801007387 */ /* 0x0011e80000100a00 */
[----:B------:R-:W-:Y:S04]  /*8d7d0*/  STL [R1+0x18], R10 ;  /* 0x0000180a01007387 */ /* 0x000fe80000100800 */
[----:B------:R-:W4:Y:S04]  /*8d7e0*/  LDL.LU R23, [R1+0x13a4] ;  /* 0x0013a40001177983 */ /* 0x000f280000300800 */
[----:B------:R-:W4:Y:S04]  /*8d7f0*/  LDL.LU R24, [R1+0x14e0] ;  /* 0x0014e00001187983 */ /* 0x000f280000300800 */
[----:B------:R-:W4:Y:S01]  /*8d800*/  LDL.LU R33, [R1+0x138c] ;  /* 0x00138c0001217983 */ /* 0x000f220000300800 */
[----:B------:R-:W-:Y:S01]  /*8d810*/  PRMT R7, R35, 0x5410, R34 ;  /* 0x0000541023077816 */ /* 0x000fe20000000022 */
[----:B------:R-:W-:-:S02]  /*8d820*/  NOP ;  /* 0x0000000000007918 */ /* 0x000fc40000000000 */
[----:B------:R-:W4:Y:S01]  /*8d830*/  LDL.LU R34, [R1+0x14dc] ;  /* 0x0014dc0001227983 */ /* 0x000f220000300800 */
[----:B------:R-:W-:-:S03]  /*8d840*/  IMAD.MOV.U32 R3, RZ, RZ, R11 ;  /* 0x000000ffff037224 */ /* 0x000fc600078e000b */
[----:B------:R-:W-:Y:S01]  /*8d850*/  STSM.16.M88.4 [R56], R4 ;  /* 0x0000000438007844 */ /* 0x000fe20000000200 */
[----:B------:R-:W-:-:S03]  /*8d860*/  NOP ;  /* 0x0000000000007918 */ /* 0x000fc60000000000 */
[----:B------:R-:W1:Y:S04]  /*8d870*/  LDS.128 R4, [R56] ;  /* 0x0000000038047984 */ /* 0x000e680000000c00 */
[----:B------:R-:W-:Y:S04]  /*8d880*/  STL.64 [R1+0x25f0], R2 ;  /* 0x0025f00201007387 */ /* 0x000fe80000100a00 */
[----:B------:R-:W4:Y:S04]  /*8d890*/  LDL.LU R25, [R1+0x13c0] ;  /* 0x0013c00001197983 */ /* 0x000f280000300800 */
[----:B------:R-:W4:Y:S04]  /*8d8a0*/  LDL.LU R26, [R1+0x14f4] ;  /* 0x0014f400011a7983 */ /* 0x000f280000300800 */
[----:B------:R-:W4:Y:S04]  /*8d8b0*/  LDL.LU R27, [R1+0x13bc] ;  /* 0x0013bc00011b7983 */ /* 0x000f280000300800 */
[----:B------:R-:W4:Y:S04]  /*8d8c0*/  LDL.LU R28, [R1+0x14f0] ;  /* 0x0014f000011c7983 */ /* 0x000f280000300800 */
[----:B------:R-:W4:Y:S04]  /*8d8d0*/  LDL.LU R29, [R1+0x13b0] ;  /* 0x0013b000011d7983 */ /* 0x000f280000300800 */
[----:B------:R-:W4:Y:S01]  /*8d8e0*/  LDL.LU R35, [R1+0x14ec] ;  /* 0x0014ec0001237983 */ /* 0x000f220000300800 */
[----:B0-----:R-:W-:-:S03]  /*8d8f0*/  PRMT R8, R47, 0x5410, R40 ;  /* 0x000054102f087816 */ /* 0x001fc60000000028 */
[----:B------:R-:W4:Y:S04]  /*8d900*/  LDL.LU R40, [R1+0x144] ;  /* 0x0001440001287983 */ /* 0x000f280000300800 */
[----:B------:R-:W4:Y:S01]  /*8d910*/  LDL.LU R47, [R1+0x1174] ;  /* 0x00117400012f7983 */ /* 0x000f220000300800 */
[----:B-1----:R-:W-:-:S03]  /*8d920*/  IMAD.MOV.U32 R49, RZ, RZ, R7 ;  /* 0x000000ffff317224 */ /* 0x002fc600078e0007 */
[----:B------:R-:W-:Y:S04]  /*8d930*/  STL.64 [R1], R4 ;  /* 0x0000000401007387 */ /* 0x000fe80000100a00 */
[----:B------:R-:W-:Y:S01]  /*8d940*/  STL [R1+0x8], R6 ;  /* 0x0000080601007387 */ /* 0x000fe20000100800 */
[----:B------:R-:W-:-:S03]  /*8d950*/  NOP ;  /* 0x0000000000007918 */ /* 0x000fc60000000000 */
[----:B------:R-:W-:Y:S01]  /*8d960*/  STL.64 [R1+0x25c0], R48 ;  /* 0x0025c03001007387 */ /* 0x000fe20000100a00 */
[----:B------:R-:W-:-:S03]  /*8d970*/  PRMT R11, R31, 0x5410, R30 ;  /* 0x000054101f0b7816 */ /* 0x000fc6000000001e */
[----:B------:R-:W4:Y:S04]  /*8d980*/  LDL.LU R30, [R1+0x13e0] ;  /* 0x0013e000011e7983 */ /* 0x000f280000300800 */
[----:B------:R-:W4:Y:S01]  /*8d990*/  LDL.LU R31, [R1+0x1504] ;  /* 0x00150400011f7983 */ /* 0x000f220000300800 */
[----:B--2---:R-:W-:-:S03]  /*8d9a0*/  PRMT R12, R41, 0x5410, R32 ;  /* 0x00005410290c7816 */ /* 0x004fc60000000020 */
[----:B------:R-:W2:Y:S04]  /*8d9b0*/  LDL.LU R32, [R1+0x13dc] ;  /* 0x0013dc0001207983 */ /* 0x000ea80000300800 */
[----:B------:R-:W2:Y:S01]  /*8d9c0*/  LDL.LU R41, [R1+0x1500] ;  /* 0x0015000001297983 */ /* 0x000ea20000300800 */
[----:B---3--:R-:W-:-:S03]  /*8d9d0*/  PRMT R13, R43, 0x5410, R42 ;  /* 0x000054102b0d7816 */ /* 0x008fc6000000002a */
[----:B------:R-:W3:Y:S04]  /*8d9e0*/  LDL.LU R42, [R1+0x13d8] ;  /* 0x0013d800012a7983 */ /* 0x000ee80000300800 */
[----:B------:R-:W3:Y:S01]  /*8d9f0*/  LDL.LU R43, [R1+0x14fc] ;  /* 0x0014fc00012b7983 */ /* 0x000ee20000300800 */
[----:B----4-:R-:W-:-:S03]  /*8da00*/  PRMT R15, R34, 0x5410, R33 ;  /* 0x00005410220f7816 */ /* 0x010fc60000000021 */
[----:B------:R-:W4:Y:S04]  /*8da10*/  LDL.LU R33, [R1+0x13d4] ;  /* 0x0013d40001217983 */ /* 0x000f280000300800 */
[----:B------:R-:W4:Y:S01]  /*8da20*/  LDL.LU R34, [R1+0x14f8] ;  /* 0x0014f80001227983 */ /* 0x000f220000300800 */
[----:B------:R-:W-:Y:S02]  /*8da30*/  PRMT R9, R20, 0x5410, R19 ;  /* 0x0000541014097816 */ /* 0x000fe40000000013 */
[----:B------:R-:W-:-:S05]  /*8da40*/  PRMT R10, R22, 0x5410, R21 ;  /* 0x00005410160a7816 */ /* 0x000fca0000000015 */
[----:B------:R-:W-:Y:S01]  /*8da50*/  STSM.16.M88.4 [R56], R8 ;  /* 0x0000000838007844 */ /* 0x000fe20000000200 */
[----:B------:R-:W-:-:S03]  /*8da60*/  NOP ;  /* 0x0000000000007918 */ /* 0x000fc60000000000 */
[----:B------:R-:W0:Y:S01]  /*8da70*/  LDS.128 R4, [R56] ;  /* 0x0000000038047984 */ /* 0x000e220000000c00 */
[----:B------:R-:W-:Y:S01]  /*8da80*/  PRMT R14, R24, 0x5410, R23 ;  /* 0x00005410180e7816 */ /* 0x000fe20000000017 */
[----:B------:R-:W-:-:S04]  /*8da90*/  NOP ;  /* 0x0000000000007918 */ /* 0x000fc80000000000 */
[----:B------:R-:W-:Y:S01]  /*8daa0*/  STSM.16.M88.4 [R56], R12 ;  /* 0x0000000c38007844 */ /* 0x000fe20000000200 */
[----:B------:R-:W-:-:S03]  /*8dab0*/  NOP ;  /* 0x0000000000007918 */ /* 0x000fc60000000000 */
[----:B------:R-:W1:Y:S01]  /*8dac0*/  LDS.128 R8, [R56] ;  /* 0x0000000038087984 */ /* 0x000e620000000c00 */
[----:B------:R-:W-:Y:S02]  /*8dad0*/  PRMT R16, R26, 0x5410, R25 ;  /* 0x000054101a107816 */ /* 0x000fe40000000019 */
[----:B------:R-:W-:Y:S02]  /*8dae0*/  PRMT R18, R35, 0x5410, R29 ;  /* 0x0000541023127816 */ /* 0x000fe4000000001d */
[----:B------:R-:W-:Y:S02]  /*8daf0*/  PRMT R17, R28, 0x5410, R27 ;  /* 0x000054101c117816 */ /* 0x000fe4000000001b */
[----:B------:R-:W-:Y:S01]  /*8db00*/  PRMT R19, R47, 0x5410, R40 ;  /* 0x000054102f137816 */ /* 0x000fe20000000028 */
[----:B------:R-:W-:Y:S01]  /*8db10*/  NOP ;  /* 0x0000000000007918 */ /* 0x000fe20000000000 */
[----:B0-----:R-:W-:Y:S04]  /*8db20*/  STL.64 [R1+0x25d0], R4 ;  /* 0x0025d00401007387 */ /* 0x001fe80000100a00 */
        /* <DEDUP_REMOVED lines=8> */
[----:B------:R-:W-:Y:S01]  /*8dbb0*/  STSM.16.M88.4 [R56], R16 ;  /* 0x0000001038007844 */ /* 0x000fe20000000200 */
[----:B------:R-:W-:-:S03]  /*8dbc0*/  NOP ;  /* 0x0000000000007918 */ /* 0x000fc60000000000 */
[----:B------:R-:W4:Y:S04]  /*8dbd0*/  LDL.LU R40, [R1+0x1178] ;  /* 0x0011780001287983 */ /* 0x000f280000300800 */
[----:B------:R-:W0:Y:S04]  /*8dbe0*/  LDS.128 R12, [R56] ;  /* 0x00000000380c7984 */ /* 0x000e280000000c00 */
[----:B-1----:R-:W-:Y:S01]  /*8dbf0*/  STL.64 [R1+0x25a8], R8 ;  /* 0x0025a80801007387 */ /* 0x002fe20000100a00 */
[----:B------:R-:W-:-:S03]  /*8dc00*/  PRMT R20, R31, 0x5410, R30 ;  /* 0x000054101f147816 */ /* 0x000fc6000000001e */
[----:B------:R-:W-:Y:S04]  /*8dc10*/  STL.64 [R1+0x25a0], R10 ;  /* 0x0025a00a01007387 */ /* 0x000fe80000100a00 */
        /* <DEDUP_REMOVED lines=8> */
[----:B------:R-:W3:Y:S04]  /*8dca0*/  LDL.LU R42, [R1+0x1408] ;  /* 0x00140800012a7983 */ /* 0x000ee80000300800 */
[----:B------:R-:W3:Y:S04]  /*8dcb0*/  LDL.LU R43, [R1+0x1514] ;  /* 0x00151400012b7983 */ /* 0x000ee80000300800 */
[----:B0-----:R-:W-:Y:S04]  /*8dcc0*/  STL.64 [R1+0x25b0], R12 ;  /* 0x0025b00c01007387 */ /* 0x001fe80000100a00 */
[----:B------:R-:W-:Y:S04]  /*8dcd0*/  STL.64 [R1+0x2590], R14 ;  /* 0x0025900e01007387 */ /* 0x000fe80000100a00 */
[----:B------:R-:W3:Y:S04]  /*8dce0*/  LDL.LU R5, [R1+0x1430] ;  /* 0x0014300001057983 */ /* 0x000ee80000300800 */
[----:B------:R-:W3:Y:S04]  /*8dcf0*/  LDL.LU R32, [R1+0x152c] ;  /* 0x00152c0001207983 */ /* 0x000ee80000300800 */
[----:B------:R-:W3:Y:S01]  /*8dd00*/  LDL.LU R48, [R1+0x142c] ;  /* 0x00142c0001307983 */ /* 0x000ee20000300800 */
[----:B----4-:R-:W-:Y:S01]  /*8dd10*/  PRMT R23, R34, 0x5410, R33 ;  /* 0x0000541022177816 */ /* 0x010fe20000000021 */
[----:B------:R-:W-:-:S02]  /*8dd20*/  NOP ;  /* 0x0000000000007918 */ /* 0x000fc40000000000 */
[----:B------:R-:W4:Y:S04]  /*8dd30*/  LDL.LU R33, [R1+0x1528] ;  /* 0x0015280001217983 */ /* 0x000f280000300800 */
[----:B------:R-:W4:Y:S04]  /*8dd40*/  LDL.LU R51, [R1+0x1428] ;  /* 0x0014280001337983 */ /* 0x000f280000300800 */
[----:B------:R-:W4:Y:S04]  /*8dd50*/  LDL.LU R34, [R1+0x1524] ;  /* 0x0015240001227983 */ /* 0x000f280000300800 */
[----:B------:R-:W-:Y:S01]  /*8dd60*/  STSM.16.M88.4 [R56], R20 ;  /* 0x0000001438007844 */ /* 0x000fe20000000200 */
[----:B------:R-:W-:-:S03]  /*8dd70*/  NOP ;  /* 0x0000000000007918 */ /* 0x000fc60000000000 */
[----:B------:R-:W0:Y:S01]  /*8dd80*/  LDS.128 R16, [R56] ;  /* 0x0000000038107984 */ /* 0x000e220000000c00 */
[----:B------:R-:W-:-:S03]  /*8dd90*/  PRMT R24, R47, 0x5410, R35 ;  /* 0x000054102f187816 */ /* 0x000fc60000000023 */
[----:B------:R-:W4:Y:S04]  /*8dda0*/  LDL.LU R35, [R1+0x1160] ;  /* 0x0011600001237983 */ /* 0x000f280000300800 */
[----:B------:R-:W4:Y:S01]  /*8ddb0*/  LDL.LU R47, [R1+0x117c] ;  /* 0x00117c00012f7983 */ /* 0x000f220000300800 */
[----:B------:R-:W-:-:S03]  /*8ddc0*/  PRMT R25, R25, 0x5410, R2 ;  /* 0x0000541019197816 */ /* 0x000fc60000000002 */
[----:B------:R-:W4:Y:S01]  /*8ddd0*/  LDL.LU R49, [R1+0x1450] ;  /* 0x0014500001317983 */ /* 0x000f220000300800 */
[----:B------:R-:W-:Y:S02]  /*8dde0*/  PRMT R26, R26, 0x5410, R3 ;  /* 0x000054101a1a7816 */ /* 0x000fe40000000003 */
[----:B------:R-:W-:Y:S01]  /*8ddf0*/  PRMT R27, R40, 0x5410, R27 ;  /* 0x00005410281b7816 */ /* 0x000fe2000000001b */
[----:B------:R-:W-:-:S04]  /*8de00*/  NOP ;  /* 0x0000000000007918 */ /* 0x000fc80000000000 */
[----:B------:R-:W-:Y:S01]  /*8de10*/  STSM.16.M88.4 [R56], R24 ;  /* 0x0000001838007844 */ /* 0x000fe20000000200 */
[----:B------:R-:W-:-:S03]  /*8de20*/  NOP ;  /* 0x0000000000007918 */ /* 0x000fc60000000000 */
[----:B------:R-:W1:Y:S04]  /*8de30*/  LDS.128 R20, [R56] ;  /* 0x0000000038147984 */ /* 0x000e680000000c00 */
[----:B------:R-:W4:Y:S04]  /*8de40*/  LDL.LU R40, [R1+0x153c] ;  /* 0x00153c0001287983 */ /* 0x000f280000300800 */
[----:B0-----:R0:W-:Y:S04]  /*8de50*/  STL.64 [R1+0x25e0], R16 ;  /* 0x0025e01001007387 */ /* 0x0011e80000100a00 */
[----:B------:R-:W-:Y:S01]  /*8de60*/  STL.64 [R1+0x2598], R18 ;  /* 0x0025981201007387 */ /* 0x000fe20000100a00 */
[----:B------:R-:W-:-:S03]  /*8de70*/  PRMT R29, R30, 0x5410, R29 ;  /* 0x000054101e1d7816 */ /* 0x000fc6000000001d */
[----:B------:R-:W4:Y:S01]  /*8de80*/  LDL.LU R2, [R1+0x144c] ;  /* 0x00144c0001027983 */ /* 0x000f220000300800 */
[----:B------:R-:W-:Y:S02]  /*8de90*/  PRMT R28, R28, 0x5410, R50 ;  /* 0x000054101c1c7816 */ /* 0x000fe40000000032 */
[----:B--2---:R-:W-:Y:S02]  /*8dea0*/  PRMT R30, R41, 0x5410, R31 ;  /* 0x00005410291e7816 */ /* 0x004fe4000000001f */
[----:B------:R-:W2:Y:S04]  /*8deb0*/  LDL.LU R41, [R1+0x1538] ;  /* 0x0015380001297983 */ /* 0x000ea80000300800 */
[----:B------:R-:W2:Y:S01]  /*8dec0*/  LDL.LU R3, [R1+0x1448] ;  /* 0x0014480001037983 */ /* 0x000ea20000300800 */
[----:B---3--:R-:W-:Y:S01]  /*8ded0*/  PRMT R31, R43, 0x5410, R42 ;  /* 0x000054102b1f7816 */ /* 0x008fe2000000002a */
[----:B------:R-:W-:-:S02]  /*8dee0*/  NOP ;  /* 0x0000000000007918 */ /* 0x000fc40000000000 */
[----:B------:R-:W3:Y:S04]  /*8def0*/  LDL.LU R42, [R1+0x1534] ;  /* 0x00153400012a7983 */ /* 0x000ee80000300800 */
[----:B------:R-:W3:Y:S04]  /*8df00*/  LDL.LU R50, [R1+0x1444] ;  /* 0x0014440001327983 */ /* 0x000ee80000300800 */
[----:B------:R-:W3:Y:S04]  /*8df10*/  LDL.LU R43, [R1+0x1530] ;  /* 0x00153000012b7983 */ /* 0x000ee80000300800 */
[----:B-1----:R-:W-:Y:S04]  /*8df20*/  STL.64 [R1+0x2608], R20 ;  /* 0x0026081401007387 */ /* 0x002fe80000100a00 */
[----:B------:R-:W-:Y:S01]  /*8df30*/  STL.64 [R1+0x25f8], R22 ;  /* 0x0025f81601007387 */ /* 0x000fe20000100a00 */
[----:B----4-:R-:W-:-:S03]  /*8df40*/  PRMT R34, R34, 0x5410, R51 ;  /* 0x0000541022227816 */ /* 0x010fc60000000033 */
[----:B------:R-:W4:Y:S04]  /*8df50*/  LDL.LU R51, [R1+0x1164] ;  /* 0x0011640001337983 */ /* 0x000f280000300800 */
[----:B------:R-:W-:Y:S01]  /*8df60*/  STSM.16.M88.4 [R56], R28 ;  /* 0x0000001c38007844 */ /* 0x000fe20000000200 */
[----:B------:R-:W-:-:S03]  /*8df70*/  NOP ;  /* 0x0000000000007918 */ /* 0x000fc60000000000 */
[----:B------:R-:W1:Y:S04]  /*8df80*/  LDS.128 R24, [R56] ;  /* 0x0000000038187984 */ /* 0x000e680000000c00 */
[----:B0-----:R-:W4:Y:S01]  /*8df90*/  LDL.LU R16, [R1+0x1464] ;  /* 0x0014640001107983 */ /* 0x001f220000300800 */
[----:B------:R-:W-:Y:S02]  /*8dfa0*/  PRMT R32, R32, 0x5410, R5 ;  /* 0x0000541020207816 */ /* 0x000fe40000000005 */
[----:B------:R-:W-:Y:S02]  /*8dfb0*/  PRMT R33, R33, 0x5410, R48 ;  /* 0x0000541021217816 */ /* 0x000fe40000000030 */
[----:B------:R-:W-:Y:S01]  /*8dfc0*/  PRMT R35, R47, 0x5410, R35 ;  /* 0x000054102f237816 */ /* 0x000fe20000000023 */
[----:B------:R-:W-:Y:S01]  /*8dfd0*/  NOP ;  /* 0x0000000000007918 */ /* 0x000fe20000000000 */
[----:B------:R-:W4:Y:S04]  /*8dfe0*/  LDL.LU R47, [R1+0x1540] ;  /* 0x00154000012f7983 */ /* 0x000f280000300800 */
[----:B-1----:R-:W-:Y:S04]  /*8dff0*/  STL.64 [R1+0x2620], R26 ;  /* 0x0026201a01007387 */ /* 0x002fe80000100a00 */
        /* <DEDUP_REMOVED lines=12> */
[----:B------:R-:W4:Y:S04]  /*8e0c0*/  LDL.LU R7, [R1+0x146c] ;  /* 0x00146c0001077983 */ /* 0x000f280000300800 */
[----:B------:R-:W4:Y:S04]  /*8e0d0*/  LDL.LU R4, [R1+0x1548] ;  /* 0x0015480001047983 */ /* 0x000f280000300800 */
[----:B------:R-:W4:Y:S01]  /*8e0e0*/  LDL.LU R49, [R1+0x116c] ;  /* 0x00116c0001317983 */ /* 0x000f220000300800 */
[----:B--2---:R-:W-:-:S02]  /*8e0f0*/  PRMT R41, R41, 0x5410, R2 ;  /* 0x0000541029297816 */ /* 0x004fc40000000002 */
[----:B---3--:R-:W-:Y:S02]  /*8e100*/  PRMT R42, R42, 0x5410, R3 ;  /* 0x000054102a2a7816 */ /* 0x008fe40000000003 */
[----:B------:R-:W2:Y:S04]  /*8e110*/  LDL.LU.64 R2, [R1+0x1158] ;  /* 0x0011580001027983 */ /* 0x000ea80000300a00 */
[----:B------:R-:W3:Y:S01]  /*8e120*/  LDL.LU R48, [R1+0x130] ;  /* 0x0001300001307983 */ /* 0x000ee20000300800 */
[----:B------:R-:W-:Y:S02]  /*8e130*/  PRMT R43, R43, 0x5410, R50 ;  /* 0x000054102b2b7816 */ /* 0x000fe40000000032 */
[----:B----4-:R-:W-:Y:S02]  /*8e140*/  PRMT R39, R51, 0x5410, R39 ;  /* 0x0000541033277816 */ /* 0x010fe40000000027 */
[----:B------:R-:W4:Y:S04]  /*8e150*/  LDL.LU.64 R50, [R1+0x1150] ;  /* 0x0011500001327983 */ /* 0x000f280000300a00 */
[----:B------:R-:W-:Y:S01]  /*8e160*/  STSM.16.M88.4 [R56], R32 ;  /* 0x0000002038007844 */ /* 0x000fe20000000200 */
[----:B------:R-:W-:-:S03]  /*8e170*/  NOP ;  /* 0x0000000000007918 */ /* 0x000fc60000000000 */
[----:B------:R-:W0:Y:S01]  /*8e180*/  LDS.128 R28, [R56] ;  /* 0x00000000381c7984 */ /* 0x000e220000000c00 */
[----:B------:R-:W-:-:S03]  /*8e190*/  NOP ;  /* 0x0000000000007918 */ /* 0x000fc60000000000 */
[----:B------:R-:W-:Y:S01]  /*8e1a0*/  STSM.16.M88.4 [R56], R40 ;  /* 0x0000002838007844 */ /* 0x000fe20000000200 */
[----:B------:R-:W-:-:S03]  /*8e1b0*/  NOP ;  /* 0x0000000000007918 */ /* 0x000fc60000000000 */
[----:B------:R-:W1:Y:S01]  /*8e1c0*/  LDS.128 R32, [R56] ;  /* 0x0000000038207984 */ /* 0x000e620000000c00 */
[----:B------:R-:W-:-:S03]  /*8e1d0*/  NOP ;  /* 0x0000000000007918 */ /* 0x000fc60000000000 */
[----:B------:R-:W-:Y:S01]  /*8e1e0*/  STSM.16.M88.4 [R56], R36 ;  /* 0x0000002438007844 */ /* 0x000fe20000000200 */
[----:B------:R-:W-:-:S03]  /*8e1f0*/  NOP ;  /* 0x0000000000007918 */ /* 0x000fc60000000000 */
[----:B------:R-:W1:Y:S01]  /*8e200*/  LDS.128 R36, [R56] ;  /* 0x0000000038247984 */ /* 0x000e620000000c00 */
[----:B------:R-:W-:Y:S01]  /*8e210*/  PRMT R47, R47, 0x5410, R16 ;  /* 0x000054102f2f7816 */ /* 0x000fe20000000010 */
[----:B------:R-:W-:-:S04]  /*8e220*/  NOP ;  /* 0x0000000000007918 */ /* 0x000fc80000000000 */
[----:B------:R0:W-:Y:S01]  /*8e230*/  STSM.16.M88.4 [R56], R44 ;  /* 0x0000002c38007844 */ /* 0x0001e20000000200 */
[----:B------:R-:W-:-:S03]  /*8e240*/  NOP ;  /* 0x0000000000007918 */ /* 0x000fc60000000000 */
[----:B------:R-:W1:Y:S01]  /*8e250*/  LDS.128 R40, [R56] ;  /* 0x0000000038287984 */ /* 0x000e620000000c00 */
[----:B0-----:R-:W-:Y:S02]  /*8e260*/  PRMT R45, R14, 0x5410, R17 ;  /* 0x000054100e2d7816 */ /* 0x001fe40000000011 */
[----:B------:R-:W-:Y:S02]  /*8e270*/  PRMT R46, R12, 0x5410, R15 ;  /* 0x000054100c2e7816 */ /* 0x000fe4000000000f */
[----:B------:R-:W-:Y:S02]  /*8e280*/  PRMT R44, R10, 0x5410, R13 ;  /* 0x000054100a2c7816 */ /* 0x000fe4000000000d */
[----:B------:R-:W-:Y:S01]  /*8e290*/  PRMT R47, R11, 0x5410, R61 ;  /* 0x000054100b2f7816 */ /* 0x000fe2000000003d */
[----:B------:R-:W-:-:S04]  /*8e2a0*/  NOP ;  /* 0x0000000000007918 */ /* 0x000fc80000000000 */
[----:B------:R-:W-:Y:S01]  /*8e2b0*/  STSM.16.M88.4 [R56], R44 ;  /* 0x0000002c38007844 */ /* 0x000fe20000000200 */
[----:B------:R-:W-:Y:S01]  /*8e2c0*/  PRMT R5, R5, 0x5410, R8 ;  /* 0x0000541005057816 */ /* 0x000fe20000000008 */
[----:B------:R-:W-:Y:S02]  /*8e2d0*/  NOP ;  /* 0x0000000000007918 */ /* 0x000fe40000000000 */
[----:B------:R-:W0:Y:S01]  /*8e2e0*/  LDS.128 R44, [R56] ;  /* 0x00000000382c7984 */ /* 0x000e220000000c00 */
[----:B------:R-:W-:Y:S02]  /*8e2f0*/  PRMT R6, R6, 0x5410, R9 ;  /* 0x0000541006067816 */ /* 0x000fe40000000009 */
[----:B------:R-:W-:Y:S02]  /*8e300*/  PRMT R4, R4, 0x5410, R7 ;  /* 0x0000541004047816 */ /* 0x000fe40000000007 */
[----:B------:R-:W-:Y:S01]  /*8e310*/  PRMT R7, R49, 0x5410, R59 ;  /* 0x0000541031077816 */ /* 0x000fe2000000003b */
[----:B------:R-:W-:-:S04]  /*8e320*/  NOP ;  /* 0x0000000000007918 */ /* 0x000fc80000000000 */
[----:B------:R1:W-:Y:S04]  /*8e330*/  STSM.16.M88.4 [R56], R4 ;  /* 0x0000000438007844 */ /* 0x0003e80000000200 */
[----:B------:R-:W4:Y:S04]  /*8e340*/  LDL.LU R59, [R1+0x263c] ;  /* 0x00263c00013b7983 */ /* 0x000f280000300800 */
[----:B-1----:R-:W4:Y:S01]  /*8e350*/  LDL.LU R56, [R1+0x2638] ;  /* 0x0026380001387983 */ /* 0x002f220000300800 */
[----:B---3--:R-:W-:Y:S01]  /*8e360*/  PRMT R61, R48, 0x7770, RZ ;  /* 0x00007770303d7816 */ /* 0x008fe200000000ff */
[----:B------:R-:W-:-:S04]  /*8e370*/  NOP ;  /* 0x0000000000007918 */ /* 0x000fc80000000000 */
[----:B--2---:R1:W-:Y:S02]  /*8e380*/  @P5 STG.E.U8 desc[UR42][R2.64], R61 ;  /* 0x0000003d02005986 */ /* 0x0043e4000c10112a */
[----:B-1----:R-:W-:-:S05]  /*8e390*/  PRMT R61, R48, 0x7771, RZ ;  /* 0x00007771303d7816 */ /* 0x002fca00000000ff */
[----:B----4-:R1:W-:Y:S04]  /*8e3a0*/  @P6 STG.E.U8 desc[UR42][R50.64], R61 ;  /* 0x0000003d32006986 */ /* 0x0103e8000c10112a */
[----:B-1----:R-:W2:Y:S04]  /*8e3b0*/  LDL.LU.64 R50, [R1+0x1148] ;  /* 0x0011480001327983 */ /* 0x002ea80000300a00 */
[----:B------:R-:W3:Y:S04]  /*8e3c0*/  LDL.LU.64 R12, [R1+0x1140] ;  /* 0x00114000010c7983 */ /* 0x000ee80000300a00 */
[----:B------:R-:W4:Y:S04]  /*8e3d0*/  LDL.LU.64 R10, [R1+0x1138] ;  /* 0x00113800010a7983 */ /* 0x000f280000300a00 */
[----:B------:R-:W4:Y:S04]  /*8e3e0*/  LDL.LU.64 R6, [R1+0x1130] ;  /* 0x0011300001067983 */ /* 0x000f280000300a00 */
[----:B------:R-:W4:Y:S04]  /*8e3f0*/  LDL.LU.64 R4, [R1+0x1128] ;  /* 0x0011280001047983 */ /* 0x000f280000300a00 */
[----:B------:R-:W4:Y:S01]  /*8e400*/  LDL.LU R49, [R1+0x134] ;  /* 0x0001340001317983 */ /* 0x000f220000300800 */
[----:B------:R-:W-:-:S03]  /*8e410*/  LOP3.LUT P3, RZ, R55, 0x4000000, RZ, 0xc0, !PT ;  /* 0x0400000037ff7812 */ /* 0x000fc6000786c0ff */
[----:B------:R-:W4:Y:S01]  /*8e420*/  LDL.LU.64 R2, [R1+0x1120] ;  /* 0x0011200001027983 */ /* 0x000f220000300a00 */
[----:B------:R-:W-:-:S03]  /*8e430*/  PRMT R61, R48, 0x7772, RZ ;  /* 0x00007772303d7816 */ /* 0x000fc600000000ff */
[----:B------:R-:W4:Y:S01]  /*8e440*/  LDL.LU R8, [R1+0x138] ;  /* 0x0001380001087983 */ /* 0x000f220000300800 */
[C---:B------:R-:W-:Y:S02]  /*8e450*/  LOP3.LUT P1, RZ, R55.reuse, 0x4, RZ, 0xc0, !PT ;  /* 0x0000000437ff7812 */ /* 0x040fe4000782c0ff */
[----:B------:R-:W-:Y:S02]  /*8e460*/  LOP3.LUT P4, RZ, R55, 0x800000, RZ, 0xc0, !PT ;  /* 0x0080000037ff7812 */ /* 0x000fe4000788c0ff */
[----:B------:R-:W-:-:S09]  /*8e470*/  LOP3.LUT R59, R59, 0xffffffdf, RZ, 0xc0, !PT ;  /* 0xffffffdf3b3b7812 */ /* 0x000fd200078ec0ff */
[----:B------:R-:W-:Y:S02]  /*8e480*/  @P1 LOP3.LUT R59, R59, 0x20, RZ, 0xfc, !PT ;  /* 0x000000203b3b1812 */ /* 0x000fe400078efcff */
[----:B------:R-:W-:Y:S02]  /*8e490*/  LOP3.LUT P1, RZ, R55, 0x10, RZ, 0xc0, !PT ;  /* 0x0000001037ff7812 */ /* 0x000fe4000782c0ff */
[----:B------:R-:W-:Y:S01]  /*8e4a0*/  LOP3.LUT R59, R59, 0xffffffbf, RZ, 0xc0, !PT ;  /* 0xffffffbf3b3b7812 */ /* 0x000fe200078ec0ff */
[----:B--2---:R1:W-:Y:S04]  /*8e4b0*/  @P3 STG.E.U8 desc[UR42][R50.64], R61 ;  /* 0x0000003d32003986 */ /* 0x0043e8000c10112a */
[----:B-1----:R-:W2:Y:S06]  /*8e4c0*/  LDL.LU.64 R50, [R1+0x1118] ;  /* 0x0011180001327983 */ /* 0x002eac0000300a00 */
[----:B------:R-:W-:-:S02]  /*8e4d0*/  @P1 LOP3.LUT R59, R59, 0x40, RZ, 0xfc, !PT ;  /* 0x000000403b3b1812 */ /* 0x000fc400078efcff */
[----:B------:R-:W-:Y:S01]  /*8e4e0*/  LOP3.LUT P1, RZ, R55, 0x20, RZ, 0xc0, !PT ;  /* 0x0000002037ff7812 */ /* 0x000fe2000782c0ff */
[----:B------:R-:W2:Y:S01]  /*8e4f0*/  LDL.LU.64 R22, [R1+0x1110] ;  /* 0x0011100001167983 */ /* 0x000ea20000300a00 */
[----:B------:R-:W-:-:S03]  /*8e500*/  LOP3.LUT R59, R59, 0xffffff7f, RZ, 0xc0, !PT ;  /* 0xffffff7f3b3b7812 */ /* 0x000fc600078ec0ff */
[----:B------:R-:W2:Y:S04]  /*8e510*/  LDL.LU.64 R20, [R1+0x1108] ;  /* 0x0011080001147983 */ /* 0x000ea80000300a00 */
[----:B------:R-:W2:Y:S04]  /*8e520*/  LDL.LU.64 R18, [R1+0x1100] ;  /* 0x0011000001127983 */ /* 0x000ea80000300a00 */
[----:B------:R-:W-:Y:S01]  /*8e530*/  @P1 LOP3.LUT R59, R59, 0x80, RZ, 0xfc, !PT ;  /* 0x000000803b3b1812 */ /* 0x000fe200078efcff */
[----:B------:R-:W2:Y:S01]  /*8e540*/  LDL.LU.64 R16, [R1+0x10f8] ;  /* 0x0010f80001107983 */ /* 0x000ea20000300a00 */
[----:B------:R-:W-:-:S02]  /*8e550*/  LOP3.LUT P1, RZ, R55, 0x80, RZ, 0xc0, !PT ;  /* 0x0000008037ff7812 */ /* 0x000fc4000782c0ff */
[----:B------:R-:W-:Y:S01]  /*8e560*/  LOP3.LUT R59, R59, 0xfffffeff, RZ, 0xc0, !PT ;  /* 0xfffffeff3b3b7812 */ /* 0x000fe200078ec0ff */
[----:B------:R-:W2:Y:S10]  /*8e570*/  LDL.LU.64 R14, [R1+0x10f0] ;  /* 0x0010f000010e7983 */ /* 0x000eb40000300a00 */
[----:B------:R-:W-:-:S02]  /*8e580*/  @P1 LOP3.LUT R59, R59, 0x100, RZ, 0xfc, !PT ;  /* 0x000001003b3b1812 */ /* 0x000fc400078efcff */
[----:B------:R-:W-:Y:S02]  /*8e590*/  LOP3.LUT P1, RZ, R55, 0x400, RZ, 0xc0, !PT ;  /* 0x0000040037ff7812 */ /* 0x000fe4000782c0ff */
[----:B------:R-:W-:-:S11]  /*8e5a0*/  LOP3.LUT R59, R59, 0xfffffdff, RZ, 0xc0, !PT ;  /* 0xfffffdff3b3b7812 */ /* 0x000fd600078ec0ff */
[----:B------:R-:W-:Y:S02]  /*8e5b0*/  @P1 LOP3.LUT R59, R59, 0x200, RZ, 0xfc, !PT ;  /* 0x000002003b3b1812 */ /* 0x000fe400078efcff */
[----:B------:R-:W-:Y:S02]  /*8e5c0*/  LOP3.LUT P1, RZ, R55, 0x1000, RZ, 0xc0, !PT ;  /* 0x0000100037ff7812 */ /* 0x000fe4000782c0ff */
[----:B------:R-:W-:-:S11]  /*8e5d0*/  LOP3.LUT R59, R59, 0xfffffbff, RZ, 0xc0, !PT ;  /* 0xfffffbff3b3b7812 */ /* 0x000fd600078ec0ff */
[----:B------:R-:W-:Y:S02]  /*8e5e0*/  @P1 LOP3.LUT R59, R59, 0x400, RZ, 0xfc, !PT ;  /* 0x000004003b3b1812 */ /* 0x000fe400078efcff */
[----:B------:R-:W-:Y:S02]  /*8e5f0*/  LOP3.LUT P1, RZ, R55, 0x2000, RZ, 0xc0, !PT ;  /* 0x0000200037ff7812 */ /* 0x000fe4000782c0ff */
[----:B------:R-:W-:Y:S02]  /*8e600*/  LOP3.LUT R59, R59, 0xfffff7ff, RZ, 0xc0, !PT ;  /* 0xfffff7ff3b3b7812 */ /* 0x000fe400078ec0ff */
[----:B------:R-:W-:Y:S02]  /*8e610*/  LOP3.LUT P5, RZ, R55, 0x200000, RZ, 0xc0, !PT ;  /* 0x0020000037ff7812 */ /* 0x000fe400078ac0ff */
[----:B------:R-:W-:-:S07]  /*8e620*/  PRMT R61, R48, 0x7773, RZ ;  /* 0x00007773303d7816 */ /* 0x000fce00000000ff */
[----:B------:R-:W-:Y:S02]  /*8e630*/  @P1 LOP3.LUT R59, R59, 0x800, RZ, 0xfc, !PT ;  /* 0x000008003b3b1812 */ /* 0x000fe400078efcff */
[C---:B------:R-:W-:Y:S01]  /*8e640*/  LOP3.LUT P1, RZ, R55.reuse, 0x8000, RZ, 0xc0, !PT ;  /* 0x0000800037ff7812 */ /* 0x040fe2000782c0ff */
[----:B---3--:R4:W-:Y:S01]  /*8e650*/  @P4 STG.E.U8 desc[UR42][R12.64], R61 ;  /* 0x0000003d0c004986 */ /* 0x0089e2000c10112a */
[----:B------:R-:W-:Y:S02]  /*8e660*/  LOP3.LUT P6, RZ, R55, 0x100000, RZ, 0xc0, !PT ;  /* 0x0010000037ff7812 */ /* 0x000fe400078cc0ff */
[----:B------:R-:W-:Y:S02]  /*8e670*/  LOP3.LUT R59, R59, 0xffffefff, RZ, 0xc0, !PT ;  /* 0xffffefff3b3b7812 */ /* 0x000fe400078ec0ff */
[----:B----4-:R-:W-:Y:S01]  /*8e680*/  PRMT R61, R49, 0x7770, RZ ;  /* 0x00007770313d7816 */ /* 0x010fe200000000ff */
[----:B------:R-:W3:Y:S06]  /*8e690*/  LDL.LU.64 R12, [R1+0x10e8] ;  /* 0x0010e800010c7983 */ /* 0x000eec0000300a00 */
[----:B------:R-:W-:-:S02]  /*8e6a0*/  @P1 LOP3.LUT R59, R59, 0x1000, RZ, 0xfc, !PT ;  /* 0x000010003b3b1812 */ /* 0x000fc400078efcff */
[----:B------:R-:W-:Y:S01]  /*8e6b0*/  LOP3.LUT P1, RZ, R55, 0x40000, RZ, 0xc0, !PT ;  /* 0x0004000037ff7812 */ /* 0x000fe2000782c0ff */
[----:B------:R1:W-:Y:S02]  /*8e6c0*/  @P5 STG.E.U8 desc[UR42][R10.64], R61 ;  /* 0x0000003d0a005986 */ /* 0x0003e4000c10112a */
[C---:B-1----:R-:W-:Y:S02]  /*8e6d0*/  PRMT R61, R49.reuse, 0x7771, RZ ;  /* 0x00007771313d7816 */ /* 0x042fe400000000ff */
[----:B------:R-:W4:Y:S04]  /*8e6e0*/  LDL.LU.64 R10, [R1+0x10e0] ;  /* 0x0010e000010a7983 */ /* 0x000f280000300a00 */
[----:B------:R1:W-:Y:S02]  /*8e6f0*/  @P6 STG.E.U8 desc[UR42][R6.64], R61 ;  /* 0x0000003d06006986 */ /* 0x0003e4000c10112a */
[----:B-1----:R-:W-:-:S02]  /*8e700*/  PRMT R61, R49, 0x7772, RZ ;  /* 0x00007772313d7816 */ /* 0x002fc400000000ff */
[----:B------:R-:W4:Y:S04]  /*8e710*/  LDL.LU.64 R6, [R1+0x10d8] ;  /* 0x0010d80001067983 */ /* 0x000f280000300a00 */
[----:B------:R1:W-:Y:S01]  /*8e720*/  @P1 STG.E.U8 desc[UR42][R4.64], R61 ;  /* 0x0000003d04001986 */ /* 0x0003e2000c10112a */
[----:B------:R-:W-:Y:S02]  /*8e730*/  LOP3.LUT P1, RZ, R59, 0x1000, RZ, 0xc0, !PT ;  /* 0x000010003bff7812 */ /* 0x000fe4000782c0ff */
[----:B-1----:R-:W-:Y:S01]  /*8e740*/  PRMT R61, R49, 0x7773, RZ ;  /* 0x00007773313d7816 */ /* 0x002fe200000000ff */
[----:B------:R-:W4:Y:S10]  /*8e750*/  LDL.LU.64 R4, [R1+0x10d0] ;  /* 0x0010d00001047983 */ /* 0x000f340000300a00 */
[----:B------:R1:W-:Y:S01]  /*8e760*/  @P1 STG.E.U8 desc[UR42][R2.64], R61 ;  /* 0x0000003d02001986 */ /* 0x0003e2000c10112a */
[----:B------:R-:W-:-:S03]  /*8e770*/  LOP3.LUT P1, RZ, R59, 0x800, RZ, 0xc0, !PT ;  /* 0x000008003bff7812 */ /* 0x000fc6000782c0ff */
[----:B------:R-:W4:Y:S04]  /*8e780*/  LDL.LU.64 R48, [R1+0x10c8] ;  /* 0x0010c80001307983 */ /* 0x000f280000300a00 */
[----:B-1----:R-:W4:Y:S01]  /*8e790*/  LDL.LU.64 R2, [R1+0x10c0] ;  /* 0x0010c00001027983 */ /* 0x002f220000300a00 */
[----:B------:R-:W-:-:S03]  /*8e7a0*/  PRMT R61, R8, 0x7770, RZ ;  /* 0x00007770083d7816 */ /* 0x000fc600000000ff */
[----:B------:R-:W4:Y:S04]  /*8e7b0*/  LDL.LU R9, [R1+0x124] ;  /* 0x0001240001097983 */ /* 0x000f280000300800 */
[----:B--2---:R1:W-:Y:S04]  /*8e7c0*/  @P1 STG.E.U8 desc[UR42][R50.64], R61 ;  /* 0x0000003d32001986 */ /* 0x0043e8000c10112a */
[----:B-1----:R-:W2:Y:S01]  /*8e7d0*/  LDL.LU.64 R50, [R1+0x10b8] ;  /* 0x0010b80001327983 */ /* 0x002ea20000300a00 */
[----:B------:R-:W-:Y:S02]  /*8e7e0*/  LOP3.LUT P1, RZ, R59, 0x400, RZ, 0xc0, !PT ;  /* 0x000004003bff7812 */ /* 0x000fe4000782c0ff */
[----:B------:R-:W-:-:S11]  /*8e7f0*/  PRMT R61, R8, 0x7771, RZ ;  /* 0x00007771083d7816 */ /* 0x000fd600000000ff */
[----:B------:R1:W-:Y:S01]  /*8e800*/  @P1 STG.E.U8 desc[UR42][R22.64], R61 ;  /* 0x0000003d16001986 */ /* 0x0003e2000c10112a */
[----:B------:R-:W-:Y:S02]  /*8e810*/  LOP3.LUT P1, RZ, R59, 0x200, RZ, 0xc0, !PT ;  /* 0x000002003bff7812 */ /* 0x000fe4000782c0ff */
[----:B-1----:R-:W-:-:S11]  /*8e820*/  PRMT R61, R8, 0x7772, RZ ;  /* 0x00007772083d7816 */ /* 0x002fd600000000ff */
        /* <DEDUP_REMOVED lines=11> */
[C---:B------:R-:W-:Y:S02]  /*8e8e0*/  LOP3.LUT P2, RZ, R56.reuse, 0x80000000, RZ, 0xc0, !PT ;  /* 0x8000000038ff7812 */ /* 0x040fe4000784c0ff */
[----:B------:R-:W-:Y:S02]  /*8e8f0*/  LOP3.LUT P0, RZ, R56, 0x20000000, RZ, 0xc0, !PT ;  /* 0x2000000038ff7812 */ /* 0x000fe4000780c0ff */
[----:B-1----:R-:W-:-:S07]  /*8e900*/  PRMT R61, R58, 0x7772, RZ ;  /* 0x000077723a3d7816 */ /* 0x002fce00000000ff */
[----:B---3--:R1:W-:Y:S01]  /*8e910*/  @P1 STG.E.U8 desc[UR42][R12.64], R61 ;  /* 0x0000003d0c001986 */ /* 0x0083e2000c10112a */
[----:B------:R-:W-:Y:S02]  /*8e920*/  LOP3.LUT P3, RZ, R56, 0x10000000, RZ, 0xc0, !PT ;  /* 0x1000000038ff7812 */ /* 0x000fe4000786c0ff */
[----:B-1----:R-:W-:Y:S02]  /*8e930*/  PRMT R61, R58, 0x7773, RZ ;  /* 0x000077733a3d7816 */ /* 0x002fe400000000ff */
[C---:B------:R-:W-:Y:S01]  /*8e940*/  LOP3.LUT P4, RZ, R56.reuse, 0x4000000, RZ, 0xc0, !PT ;  /* 0x0400000038ff7812 */ /* 0x040fe2000788c0ff */
[----:B------:R-:W3:Y:S04]  /*8e950*/  LDL.LU R58, [R1+0x2634] ;  /* 0x00263400013a7983 */ /* 0x000ee80000300800 */
[----:B----4-:R1:W-:Y:S01]  /*8e960*/  @P2 STG.E.U8 desc[UR42][R10.64], R61 ;  /* 0x0000003d0a002986 */ /* 0x0103e2000c10112a */
[----:B------:R-:W-:-:S02]  /*8e970*/  LOP3.LUT P5, RZ, R56, 0x800000, RZ, 0xc0, !PT ;  /* 0x0080000038ff7812 */ /* 0x000fc400078ac0ff */
[----:B-1----:R-:W-:-:S05]  /*8e980*/  PRMT R61, R60, 0x7770, RZ ;  /* 0x000077703c3d7816 */ /* 0x002fca00000000ff */
[----:B------:R1:W-:Y:S01]  /*8e990*/  @P0 STG.E.U8 desc[UR42][R6.64], R61 ;  /* 0x0000003d06000986 */ /* 0x0003e2000c10112a */
[----:B------:R-:W-:Y:S02]  /*8e9a0*/  LOP3.LUT P6, RZ, R56, 0x200000, RZ, 0xc0, !PT ;  /* 0x0020000038ff7812 */ /* 0x000fe400078cc0ff */
[----:B-1----:R-:W-:-:S05]  /*8e9b0*/  PRMT R61, R60, 0x7771, RZ ;  /* 0x000077713c3d7816 */ /* 0x002fca00000000ff */
[----:B------:R1:W-:Y:S02]  /*8e9c0*/  @P3 STG.E.U8 desc[UR42][R4.64], R61 ;  /* 0x0000003d04003986 */ /* 0x0003e4000c10112a */
[----:B-1----:R-:W-:-:S05]  /*8e9d0*/  PRMT R61, R60, 0x7772, RZ ;  /* 0x000077723c3d7816 */ /* 0x002fca00000000ff */
[----:B------:R1:W-:Y:S02]  /*8e9e0*/  @P4 STG.E.U8 desc[UR42][R48.64], R61 ;  /* 0x0000003d30004986 */ /* 0x0003e4000c10112a */
[----:B-1----:R-:W-:Y:S02]  /*8e9f0*/  PRMT R61, R60, 0x7773, RZ ;  /* 0x000077733c3d7816 */ /* 0x002fe400000000ff */
[----:B------:R-:W4:Y:S04]  /*8ea00*/  LDL.LU R60, [R1+0x2630] ;  /* 0x00263000013c7983 */ /* 0x000f280000300800 */
[----:B------:R1:W-:Y:S02]  /*8ea10*/  @P5 STG.E.U8 desc[UR42][R2.64], R61 ;  /* 0x0000003d02005986 */ /* 0x0003e4000c10112a */
[----:B-1----:R-:W-:-:S05]  /*8ea20*/  PRMT R61, R9, 0x7770, RZ ;  /* 0x00007770093d7816 */ /* 0x002fca00000000ff */
[----:B--2---:R1:W-:Y:S04]  /*8ea30*/  @P6 STG.E.U8 desc[UR42][R50.64], R61 ;  /* 0x0000003d32006986 */ /* 0x0043e8000c10112a */
[----:B-1----:R-:W2:Y:S04]  /*8ea40*/  LDL.LU.64 R50, [R1+0x10b0] ;  /* 0x0010b00001327983 */ /* 0x002ea80000300a00 */
[----:B------:R-:W4:Y:S04]  /*8ea50*/  LDL.LU.64 R10, [R1+0x10a8] ;  /* 0x0010a800010a7983 */ /* 0x000f280000300a00 */
[----:B------:R-:W4:Y:S04]  /*8ea60*/  LDL.LU.64 R6, [R1+0x10a0] ;  /* 0x0010a00001067983 */ /* 0x000f280000300a00 */
[----:B------:R-:W4:Y:S04]  /*8ea70*/  LDL.LU.64 R4, [R1+0x1098] ;  /* 0x0010980001047983 */ /* 0x000f280000300a00 */
[----:B------:R-:W4:Y:S04]  /*8ea80*/  LDL.LU.64 R48, [R1+0x1090] ;  /* 0x0010900001307983 */ /* 0x000f280000300a00 */
[----:B------:R-:W4:Y:S04]  /*8ea90*/  LDL.LU.64 R2, [R1+0x1088] ;  /* 0x0010880001027983 */ /* 0x000f280000300a00 */
[----:B------:R-:W4:Y:S01]  /*8eaa0*/  LDL.LU R27, [R1+0x128] ;  /* 0x00012800011b7983 */ /* 0x000f220000300800 */
[----:B------:R-:W-:-:S02]  /*8eab0*/  LOP3.LUT P3, RZ, R56, 0x100000, RZ, 0xc0, !PT ;  /* 0x0010000038ff7812 */ /* 0x000fc4000786c0ff */
[----:B------:R-:W-:Y:S02]  /*8eac0*/  PRMT R61, R9, 0x7771, RZ ;  /* 0x00007771093d7816 */ /* 0x000fe400000000ff */
[----:B------:R-:W-:Y:S02]  /*8ead0*/  LOP3.LUT R59, R59, 0xfffffffe, RZ, 0xc0, !PT ;  /* 0xfffffffe3b3b7812 */ /* 0x000fe400078ec0ff */
[----:B---3--:R-:W-:-:S07]  /*8eae0*/  LOP3.LUT P1, RZ, R58, 0x10000000, RZ, 0xc0, !PT ;  /* 0x100000003aff7812 */ /* 0x008fce000782c0ff */
[----:B--2---:R1:W-:Y:S04]  /*8eaf0*/  @P3 STG.E.U8 desc[UR42][R50.64], R61 ;  /* 0x0000003d32003986 */ /* 0x0043e8000c10112a */
[----:B-1----:R-:W2:Y:S01]  /*8eb00*/  LDL.LU.64 R50, [R1+0x1080] ;  /* 0x0010800001327983 */ /* 0x002ea20000300a00 */
[----:B----4-:R-:W-:-:S03]  /*8eb10*/  LOP3.LUT R60, R60, 0xdfffffff, RZ, 0xc0, !PT ;  /* 0xdfffffff3c3c7812 */ /* 0x010fc600078ec0ff */
[----:B------:R-:W3:Y:S01]  /*8eb20*/  LDL.LU R8, [R1+0x12c] ;  /* 0x00012c0001087983 */ /* 0x000ee20000300800 */
[----:B------:R-:W-:Y:S02]  /*8eb30*/  @P1 LOP3.LUT R60, R60, 0x20000000, RZ, 0xfc, !PT ;  /* 0x200000003c3c1812 */ /* 0x000fe400078efcff */
[----:B------:R-:W-:Y:S01]  /*8eb40*/  LOP3.LUT P1, RZ, R58, 0x20000000, RZ, 0xc0, !PT ;  /* 0x200000003aff7812 */ /* 0x000fe2000782c0ff */
[----:B------:R-:W4:Y:S01]  /*8eb50*/  LDL.LU.64 R22, [R1+0x1078] ;  /* 0x0010780001167983 */ /* 0x000f220000300a00 */
[----:B------:R-:W-:-:S03]  /*8eb60*/  LOP3.LUT R60, R60, 0xbfffffff, RZ, 0xc0, !PT ;  /* 0xbfffffff3c3c7812 */ /* 0x000fc600078ec0ff */
[----:B------:R-:W4:Y:S04]  /*8eb70*/  LDL.LU.64 R20, [R1+0x1070] ;  /* 0x0010700001147983 */ /* 0x000f280000300a00 */
[----:B------:R-:W4:Y:S04]  /*8eb80*/  LDL.LU.64 R18, [R1+0x1068] ;  /* 0x0010680001127983 */ /* 0x000f280000300a00 */
[----:B------:R-:W-:Y:S01]  /*8eb90*/  @P1 LOP3.LUT R60, R60, 0x40000000, RZ, 0xfc, !PT ;  /* 0x400000003c3c1812 */ /* 0x000fe200078efcff */
[----:B------:R-:W4:Y:S01]  /*8eba0*/  LDL.LU.64 R16, [R1+0x1060] ;  /* 0x0010600001107983 */ /* 0x000f220000300a00 */
[----:B------:R-:W-:-:S02]  /*8ebb0*/  LOP3.LUT P1, RZ, R58, 0x80000000, RZ, 0xc0, !PT ;  /* 0x800000003aff7812 */ /* 0x000fc4000782c0ff */
[----:B------:R-:W-:-:S11]  /*8ebc0*/  LOP3.LUT R60, R60, 0x7fffffff, RZ, 0xc0, !PT ;  /* 0x7fffffff3c3c7812 */ /* 0x000fd600078ec0ff */
[----:B------:R-:W-:Y:S02]  /*8ebd0*/  @P1 LOP3.LUT R60, R60, 0x80000000, RZ, 0xfc, !PT ;  /* 0x800000003c3c1812 */ /* 0x000fe400078efcff */
[----:B------:R-:W-:-:S13]  /*8ebe0*/  LOP3.LUT P1, RZ, R56, 0x4, RZ, 0xc0, !PT ;  /* 0x0000000438ff7812 */ /* 0x000fda000782c0ff */
[----:B------:R-:W-:Y:S02]  /*8ebf0*/  @P1 LOP3.LUT R59, R59, 0x1, RZ, 0xfc, !PT ;  /* 0x000000013b3b1812 */ /* 0x000fe400078efcff */
[----:B------:R-:W-:Y:S02]  /*8ec00*/  LOP3.LUT P1, RZ, R56, 0x10, RZ, 0xc0, !PT ;  /* 0x0000001038ff7812 */ /* 0x000fe4000782c0ff */
[----:B------:R-:W-:-:S11]  /*8ec10*/  LOP3.LUT R59, R59, 0xfffffffd, RZ, 0xc0, !PT ;  /* 0xfffffffd3b3b7812 */ /* 0x000fd600078ec0ff */
[----:B------:R-:W-:Y:S02]  /*8ec20*/  @P1 LOP3.LUT R59, R59, 0x2, RZ, 0xfc, !PT ;  /* 0x000000023b3b1812 */ /* 0x000fe400078efcff */
[C---:B------:R-:W-:Y:S02]  /*8ec30*/  LOP3.LUT P1, RZ, R56.reuse, 0x20, RZ, 0xc0, !PT ;  /* 0x0000002038ff7812 */ /* 0x040fe4000782c0ff */
[----:B------:R-:W-:Y:S02]  /*8ec40*/  LOP3.LUT R59, R59, 0xfffffffb, RZ, 0xc0, !PT ;  /* 0xfffffffb3b3b7812 */ /* 0x000fe400078ec0ff */
[----:B------:R-:W-:-:S09]  /*8ec50*/  LOP3.LUT P4, RZ, R56, 0x40000, RZ, 0xc0, !PT ;  /* 0x0004000038ff7812 */ /* 0x000fd2000788c0ff */
[----:B------:R-:W-:Y:S02]  /*8ec60*/  @P1 LOP3.LUT R59, R59, 0x4, RZ, 0xfc, !PT ;  /* 0x000000043b3b1812 */ /* 0x000fe400078efcff */
[----:B------:R-:W-:Y:S02]  /*8ec70*/  LOP3.LUT P1, RZ, R56, 0x80, RZ, 0xc0, !PT ;  /* 0x0000008038ff7812 */ /* 0x000fe4000782c0ff */
[----:B------:R-:W-:Y:S02]  /*8ec80*/  PRMT R61, R9, 0x7772, RZ ;  /* 0x00007772093d7816 */ /* 0x000fe400000000ff */
[----:B------:R-:W-:-:S03]  /*8ec90*/  LOP3.LUT R59, R59, 0xfffffff7, RZ, 0xc0, !PT ;  /* 0xfffffff73b3b7812 */ /* 0x000fc600078ec0ff */
[----:B------:R1:W-:Y:S01]  /*8eca0*/  @P4 STG.E.U8 desc[UR42][R10.64], R61 ;  /* 0x0000003d0a004986 */ /* 0x0003e2000c10112a */
[----:B------:R-:W-:-:S05]  /*8ecb0*/  LOP3.LUT P5, RZ, R56, 0x8000, RZ, 0xc0, !PT ;  /* 0x0000800038ff7812 */ /* 0x000fca00078ac0ff */
[----:B------:R-:W-:Y:S02]  /*8ecc0*/  @P1 LOP3.LUT R59, R59, 0x8, RZ, 0xfc, !PT ;  /* 0x000000083b3b1812 */ /* 0x000fe400078efcff */
[C---:B------:R-:W-:Y:S02]  /*8ecd0*/  LOP3.LUT P1, RZ, R56.reuse, 0x400, RZ, 0xc0, !PT ;  /* 0x0000040038ff7812 */ /* 0x040fe4000782c0ff */
[----:B-1----:R-:W-:Y:S02]  /*8ece0*/  PRMT R61, R9, 0x7773, RZ ;  /* 0x00007773093d7816 */ /* 0x002fe400000000ff */
[----:B------:R-:W4:Y:S01]  /*8ecf0*/  LDL.LU R9, [R1+0x110] ;  /* 0x0001100001097983 */ /* 0x000f220000300800 */
[----:B------:R-:W-:-:S03]  /*8ed00*/  LOP3.LUT P6, RZ, R56, 0x2000, RZ, 0xc0, !PT ;  /* 0x0000200038ff7812 */ /* 0x000fc600078cc0ff */
[----:B------:R-:W4:Y:S01]  /*8ed10*/  LDL.LU.64 R14, [R1+0x1058] ;  /* 0x00105800010e7983 */ /* 0x000f220000300a00 */
[----:B------:R-:W-:-:S03]  /*8ed20*/  LOP3.LUT R59, R59, 0xffffffef, RZ, 0xc0, !PT ;  /* 0xffffffef3b3b7812 */ /* 0x000fc600078ec0ff */
[----:B------:R1:W-:Y:S01]  /*8ed30*/  @P5 STG.E.U8 desc[UR42][R6.64], R61 ;  /* 0x0000003d06005986 */ /* 0x0003e2000c10112a */
[----:B------:R-:W-:Y:S02]  /*8ed40*/  @P1 LOP3.LUT R59, R59, 0x10, RZ, 0xfc, !PT ;  /* 0x000000103b3b1812 */ /* 0x000fe400078efcff */
[----:B------:R-:W-:Y:S01]  /*8ed50*/  LOP3.LUT P1, RZ, R56, 0x1000, RZ, 0xc0, !PT ;  /* 0x0000100038ff7812 */ /* 0x000fe2000782c0ff */
[----:B------:R-:W4:Y:S04]  /*8ed60*/  LDL.LU.64 R12, [R1+0x1050] ;  /* 0x00105000010c7983 */ /* 0x000f280000300a00 */
[----:B------:R-:W4:Y:S01]  /*8ed70*/  LDL.LU.64 R10, [R1+0x1048] ;  /* 0x00104800010a7983 */ /* 0x000f220000300a00 */
[----:B-1----:R-:W-:-:S03]  /*8ed80*/  PRMT R61, R27, 0x7770, RZ ;  /* 0x000077701b3d7816 */ /* 0x002fc600000000ff */
[----:B------:R-:W4:Y:S04]  /*8ed90*/  LDL.LU.64 R6, [R1+0x1040] ;  /* 0x0010400001067983 */ /* 0x000f280000300a00 */
[----:B------:R1:W-:Y:S02]  /*8eda0*/  @P6 STG.E.U8 desc[UR42][R4.64], R61 ;  /* 0x0000003d04006986 */ /* 0x0003e4000c10112a */
[----:B-1----:R-:W-:Y:S02]  /*8edb0*/  PRMT R61, R27, 0x7771, RZ ;  /* 0x000077711b3d7816 */ /* 0x002fe400000000ff */
[----:B------:R-:W4:Y:S04]  /*8edc0*/  LDL.LU.64 R4, [R1+0x1038] ;  /* 0x0010380001047983 */ /* 0x000f280000300a00 */
[----:B------:R1:W-:Y:S01]  /*8edd0*/  @P1 STG.E.U8 desc[UR42][R48.64], R61 ;  /* 0x0000003d30001986 */ /* 0x0003e2000c10112a */
[----:B------:R-:W-:-:S02]  /*8ede0*/  LOP3.LUT P1, RZ, R59, 0x10, RZ, 0xc0, !PT ;  /* 0x000000103bff7812 */ /* 0x000fc4000782c0ff */
[----:B-1----:R-:W-:Y:S01]  /*8edf0*/  PRMT R61, R27, 0x7772, RZ ;  /* 0x000077721b3d7816 */ /* 0x002fe200000000ff */
[----:B------:R-:W4:Y:S10]  /*8ee00*/  LDL.LU.64 R48, [R1+0x1030] ;  /* 0x0010300001307983 */ /* 0x000f340000300a00 */
[----:B------:R1:W-:Y:S01]  /*8ee10*/  @P1 STG.E.U8 desc[UR42][R2.64], R61 ;  /* 0x0000003d02001986 */ /* 0x0003e2000c10112a */
[----:B------:R-:W-:-:S03]  /*8ee20*/  LOP3.LUT P1, RZ, R59, 0x8, RZ, 0xc0, !PT ;  /* 0x000000083bff7812 */ /* 0x000fc6000782c0ff */
[----:B-1----:R-:W4:Y:S01]  /*8ee30*/  LDL.LU.64 R2, [R1+0x1028] ;  /* 0x0010280001027983 */ /* 0x002f220000300a00 */
[----:B------:R-:W-:-:S09]  /*8ee40*/  PRMT R61, R27, 0x7773, RZ ;  /* 0x000077731b3d7816 */ /* 0x000fd200000000ff */
[----:B--2---:R1:W-:Y:S04]  /*8ee50*/  @P1 STG.E.U8 desc[UR42][R50.64], R61 ;  /* 0x0000003d32001986 */ /* 0x0043e8000c10112a */
[----:B-1----:R-:W2:Y:S01]  /*8ee60*/  LDL.LU.64 R50, [R1+0x1020] ;  /* 0x0010200001327983 */ /* 0x002ea20000300a00 */
[----:B------:R-:W-:Y:S02]  /*8ee70*/  LOP3.LUT P1, RZ, R59, 0x4, RZ, 0xc0, !PT ;  /* 0x000000043bff7812 */ /* 0x000fe4000782c0ff */
[----:B---3--:R-:W-:-:S11]  /*8ee80*/  PRMT R61, R8, 0x7770, RZ ;  /* 0x00007770083d7816 */ /* 0x008fd600000000ff */
[----:B----4-:R1:W-:Y:S01]  /*8ee90*/  @P1 STG.E.U8 desc[UR42][R22.64], R61 ;  /* 0x0000003d16001986 */ /* 0x0103e2000c10112a */
[----:B------:R-:W-:Y:S02]  /*8eea0*/  LOP3.LUT P1, RZ, R59, 0x2, RZ, 0xc0, !PT ;  /* 0x000000023bff7812 */ /* 0x000fe4000782c0ff */
[----:B-1----:R-:W-:-:S11]  /*8eeb0*/  PRMT R61, R8, 0x7771, RZ ;  /* 0x00007771083d7816 */ /* 0x002fd600000000ff */
[----:B------:R-:W-:Y:S01]  /*8eec0*/  @P1 STG.E.U8 desc[UR42][R20.64], R61 ;  /* 0x0000003d14001986 */ /* 0x000fe2000c10112a */
[----:B------:R-:W-:Y:S02]  /*8eed0*/  LOP3.LUT P1, RZ, R59, 0x1, RZ, 0xc0, !PT ;  /* 0x000000013bff7812 */ /* 0x000fe4000782c0ff */
[----:B------:R-:W-:-:S11]  /*8eee0*/  PRMT R59, R8, 0x7772, RZ ;  /* 0x00007772083b7816 */ /* 0x000fd600000000ff */
        /* <DEDUP_REMOVED lines=8> */
[----:B------:R1:W-:Y:S01]  /*8ef70*/  @P1 STG.E.U8 desc[UR42][R14.64], R59 ;  /* 0x0000003b0e001986 */ /* 0x0003e2000c10112a */
[----:B------:R-:W-:Y:S02]  /*8ef80*/  LOP3.LUT P1, RZ, R60, 0x20000000, RZ, 0xc0, !PT ;  /* 0x200000003cff7812 */ /* 0x000fe4000782c0ff */
[----:B-1----:R-:W-:-:S11]  /*8ef90*/  PRMT R59, R9, 0x7771, RZ ;  /* 0x00007771093b7816 */ /* 0x002fd600000000ff */
[----:B------:R1:W-:Y:S01]  /*8efa0*/  @P1 STG.E.U8 desc[UR42][R12.64], R59 ;  /* 0x0000003b0c001986 */ /* 0x0003e2000c10112a */
[----:B------:R-:W-:Y:S02]  /*8efb0*/  LOP3.LUT P3, RZ, R58, 0x200000, RZ, 0xc0, !PT ;  /* 0x002000003aff7812 */ /* 0x000fe4000786c0ff */
[----:B-1----:R-:W-:-:S05]  /*8efc0*/  PRMT R59, R9, 0x7772, RZ ;  /* 0x00007772093b7816 */ /* 0x002fca00000000ff */
        /* <DEDUP_REMOVED lines=13> */
[----:B------:R-:W3:Y:S04]  /*8f0a0*/  LDL.LU R57, [R1+0x262c] ;  /* 0x00262c0001397983 */ /* 0x000ee80000300800 */
[----:B--2---:R1:W-:Y:S04]  /*8f0b0*/  @P6 STG.E.U8 desc[UR42][R50.64], R59 ;  /* 0x0000003b32006986 */ /* 0x0043e8000c10112a */
[----:B-1----:R-:W2:Y:S04]  /*8f0c0*/  LDL.LU.64 R50, [R1+0x1018] ;  /* 0x0010180001327983 */ /* 0x002ea80000300a00 */
[----:B------:R-:W4:Y:S04]  /*8f0d0*/  LDL.LU.64 R10, [R1+0x1010] ;  /* 0x00101000010a7983 */ /* 0x000f280000300a00 */
[----:B------:R-:W4:Y:S04]  /*8f0e0*/  LDL.LU.64 R8, [R1+0x1008] ;  /* 0x0010080001087983 */ /* 0x000f280000300a00 */
[----:B------:R-:W3:Y:S04]  /*8f0f0*/  LDL.LU R2, [R1+0x118] ;  /* 0x0001180001027983 */ /* 0x000ee80000300800 */
[----:B------:R-:W4:Y:S04]  /*8f100*/  LDL.LU.64 R6, [R1+0x1000] ;  /* 0x0010000001067983 */ /* 0x000f280000300a00 */
[----:B------:R-:W4:Y:S04]  /*8f110*/  LDL.LU.64 R4, [R1+0xff8] ;  /* 0x000ff80001047983 */ /* 0x000f280000300a00 */
[----:B------:R-:W4:Y:S04]  /*8f120*/  LDL.LU.64 R48, [R1+0xff0] ;  /* 0x000ff00001307983 */ /* 0x000f280000300a00 */
[----:B------:R-:W4:Y:S01]  /*8f130*/  LDL.LU R27, [R1+0x11c] ;  /* 0x00011c00011b7983 */ /* 0x000f220000300800 */
[----:B------:R-:W-:-:S02]  /*8f140*/  LOP3.LUT P3, RZ, R58, 0x2000, RZ, 0xc0, !PT ;  /* 0x000020003aff7812 */ /* 0x000fc4000786c0ff */
[----:B------:R-:W-:Y:S02]  /*8f150*/  LOP3.LUT R60, R60, 0xffdfffff, RZ, 0xc0, !PT ;  /* 0xffdfffff3c3c7812 */ /* 0x000fe400078ec0ff */
[C---:B------:R-:W-:Y:S02]  /*8f160*/  LOP3.LUT P4, RZ, R58.reuse, 0x1000, RZ, 0xc0, !PT ;  /* 0x000010003aff7812 */ /* 0x040fe4000788c0ff */
[C---:B------:R-:W-:Y:S02]  /*8f170*/  LOP3.LUT P5, RZ, R58.reuse, 0x400, RZ, 0xc0, !PT ;  /* 0x000004003aff7812 */ /* 0x040fe400078ac0ff */
[----:B------:R-:W-:Y:S02]  /*8f180*/  LOP3.LUT P6, RZ, R58, 0x80, RZ, 0xc0, !PT ;  /* 0x000000803aff7812 */ /* 0x000fe400078cc0ff */
[----:B---3--:R-:W-:-:S05]  /*8f190*/  PRMT R59, R2, 0x7770, RZ ;  /* 0x00007770023b7816 */ /* 0x008fca00000000ff */
[----:B--2---:R1:W-:Y:S04]  /*8f1a0*/  @P3 STG.E.U8 desc[UR42][R50.64], R59 ;  /* 0x0000003b32003986 */ /* 0x0043e8000c10112a */
[----:B-1----:R-:W2:Y:S01]  /*8f1b0*/  LDL.LU.64 R50, [R1+0xfe8] ;  /* 0x000fe80001327983 */ /* 0x002ea20000300a00 */
[----:B------:R-:W-:-:S03]  /*8f1c0*/  LOP3.LUT P1, RZ, R57, 0x200000, RZ, 0xc0, !PT ;  /* 0x0020000039ff7812 */ /* 0x000fc6000782c0ff */
[----:B------:R-:W3:Y:S04]  /*8f1d0*/  LDL.LU R3, [R1+0x100] ;  /* 0x0001000001037983 */ /* 0x000ee80000300800 */
[----:B------:R-:W3:Y:S04]  /*8f1e0*/  LDL.LU.64 R22, [R1+0xfe0] ;  /* 0x000fe00001167983 */ /* 0x000ee80000300a00 */
[----:B------:R-:W3:Y:S02]  /*8f1f0*/  LDL.LU.64 R20, [R1+0xfd8] ;  /* 0x000fd80001147983 */ /* 0x000ee40000300a00 */
[----:B------:R-:W-:-:S02]  /*8f200*/  @P1 LOP3.LUT R60, R60, 0x200000, RZ, 0xfc, !PT ;  /* 0x002000003c3c1812 */ /* 0x000fc400078efcff */
[----:B------:R-:W-:Y:S01]  /*8f210*/  LOP3.LUT P1, RZ, R57, 0x800000, RZ, 0xc0, !PT ;  /* 0x0080000039ff7812 */ /* 0x000fe2000782c0ff */
[----:B------:R-:W3:Y:S01]  /*8f220*/  LDL.LU.64 R18, [R1+0xfd0] ;  /* 0x000fd00001127983 */ /* 0x000ee20000300a00 */
[----:B------:R-:W-:-:S03]  /*8f230*/  LOP3.LUT R60, R60, 0xffbfffff, RZ, 0xc0, !PT ;  /* 0xffbfffff3c3c7812 */ /* 0x000fc600078ec0ff */
[----:B------:R-:W3:Y:S01]  /*8f240*/  LDL.LU.64 R16, [R1+0xfc8] ;  /* 0x000fc80001107983 */ /* 0x000ee20000300a00 */
[----:B------:R-:W-:-:S03]  /*8f250*/  PRMT R59, R2, 0x7771, RZ ;  /* 0x00007771023b7816 */ /* 0x000fc600000000ff */
[----:B------:R-:W3:Y:S04]  /*8f260*/  LDL.LU.64 R14, [R1+0xfc0] ;  /* 0x000fc000010e7983 */ /* 0x000ee80000300a00 */
[----:B------:R-:W-:Y:S01]  /*8f270*/  @P1 LOP3.LUT R60, R60, 0x400000, RZ, 0xfc, !PT ;  /* 0x004000003c3c1812 */ /* 0x000fe200078efcff */
[----:B----4-:R1:W-:Y:S01]  /*8f280*/  @P4 STG.E.U8 desc[UR42][R10.64], R59 ;  /* 0x0000003b0a004986 */ /* 0x0103e2000c10112a */
[----:B------:R-:W-:Y:S02]  /*8f290*/  LOP3.LUT P1, RZ, R57, 0x4000000, RZ, 0xc0, !PT ;  /* 0x0400000039ff7812 */ /* 0x000fe4000782c0ff */
[----:B------:R-:W-:Y:S01]  /*8f2a0*/  LOP3.LUT R60, R60, 0xff7fffff, RZ, 0xc0, !PT ;  /* 0xff7fffff3c3c7812 */ /* 0x000fe200078ec0ff */
[----:B------:R-:W4:Y:S01]  /*8f2b0*/  LDL.LU.64 R12, [R1+0xfb8] ;  /* 0x000fb800010c7983 */ /* 0x000f220000300a00 */
[----:B-1----:R-:W-:-:S03]  /*8f2c0*/  PRMT R59, R2, 0x7772, RZ ;  /* 0x00007772023b7816 */ /* 0x002fc600000000ff */
[----:B------:R-:W4:Y:S06]  /*8f2d0*/  LDL.LU.64 R10, [R1+0xfb0] ;  /* 0x000fb000010a7983 */ /* 0x000f2c0000300a00 */
[----:B------:R-:W-:Y:S02]  /*8f2e0*/  @P1 LOP3.LUT R60, R60, 0x800000, RZ, 0xfc, !PT ;  /* 0x008000003c3c1812 */ /* 0x000fe400078efcff */
[----:B------:R-:W-:Y:S02]  /*8f2f0*/  LOP3.LUT P1, RZ, R57, 0x10000000, RZ, 0xc0, !PT ;  /* 0x1000000039ff7812 */ /* 0x000fe4000782c0ff */
[----:B------:R-:W-:-:S11]  /*8f300*/  LOP3.LUT R60, R60, 0xfeffffff, RZ, 0xc0, !PT ;  /* 0xfeffffff3c3c7812 */ /* 0x000fd600078ec0ff */
        /* <DEDUP_REMOVED lines=11> */
[----:B------:R-:W-:Y:S01]  /*8f3c0*/  LOP3.LUT R60, R60, 0xefffffff, RZ, 0xc0, !PT ;  /* 0xefffffff3c3c7812 */ /* 0x000fe200078ec0ff */
[----:B------:R1:W-:Y:S10]  /*8f3d0*/  @P5 STG.E.U8 desc[UR42][R8.64], R59 ;  /* 0x0000003b08005986 */ /* 0x0003f4000c10112a */
[----:B------:R-:W-:-:S02]  /*8f3e0*/  @P1 LOP3.LUT R60, R60, 0x10000000, RZ, 0xfc, !PT ;  /* 0x100000003c3c1812 */ /* 0x000fc400078efcff */
[----:B------:R-:W-:Y:S01]  /*8f3f0*/  LOP3.LUT P1, RZ, R58, 0x20, RZ, 0xc0, !PT ;  /* 0x000000203aff7812 */ /* 0x000fe2000782c0ff */
[----:B-1----:R-:W4:Y:S01]  /*8f400*/  LDL.LU.64 R8, [R1+0xfa8] ;  /* 0x000fa80001087983 */ /* 0x002f220000300a00 */
[----:B------:R-:W-:-:S05]  /*8f410*/  PRMT R59, R2, 0x7773, RZ ;  /* 0x00007773023b7816 */ /* 0x000fca00000000ff */
[----:B------:R1:W-:Y:S02]  /*8f420*/  @P6 STG.E.U8 desc[UR42][R6.64], R59 ;  /* 0x0000003b06006986 */ /* 0x0003e4000c10112a */
[----:B-1----:R-:W-:Y:S02]  /*8f430*/  PRMT R59, R27, 0x7770, RZ ;  /* 0x000077701b3b7816 */ /* 0x002fe400000000ff */
[----:B------:R-:W4:Y:S04]  /*8f440*/  LDL.LU.64 R6, [R1+0xfa0] ;  /* 0x000fa00001067983 */ /* 0x000f280000300a00 */
[----:B------:R1:W-:Y:S01]  /*8f450*/  @P1 STG.E.U8 desc[UR42][R4.64], R59 ;  /* 0x0000003b04001986 */ /* 0x0003e2000c10112a */
[----:B------:R-:W-:-:S03]  /*8f460*/  LOP3.LUT P1, RZ, R60, 0x10000000, RZ, 0xc0, !PT ;  /* 0x100000003cff7812 */ /* 0x000fc6000782c0ff */
[----:B------:R-:W4:Y:S01]  /*8f470*/  LDL.LU R2, [R1+0x108] ;  /* 0x0001080001027983 */ /* 0x000f220000300800 */
[----:B-1----:R-:W-:-:S03]  /*8f480*/  PRMT R59, R27, 0x7771, RZ ;  /* 0x000077711b3b7816 */ /* 0x002fc600000000ff */
[----:B------:R-:W4:Y:S06]  /*8f490*/  LDL.LU.64 R4, [R1+0xf98] ;  /* 0x000f980001047983 */ /* 0x000f2c0000300a00 */
[----:B------:R1:W-:Y:S01]  /*8f4a0*/  @P1 STG.E.U8 desc[UR42][R48.64], R59 ;  /* 0x0000003b30001986 */ /* 0x0003e2000c10112a */
[----:B------:R-:W-:-:S03]  /*8f4b0*/  LOP3.LUT P1, RZ, R60, 0x8000000, RZ, 0xc0, !PT ;  /* 0x080000003cff7812 */ /* 0x000fc6000782c0ff */
[----:B-1----:R-:W4:Y:S01]  /*8f4c0*/  LDL.LU.64 R48, [R1+0xf90] ;  /* 0x000f900001307983 */ /* 0x002f220000300a00 */
[----:B------:R-:W-:-:S09]  /*8f4d0*/  PRMT R59, R27, 0x7772, RZ ;  /* 0x000077721b3b7816 */ /* 0x000fd200000000ff */
[----:B--2---:R1:W-:Y:S04]  /*8f4e0*/  @P1 STG.E.U8 desc[UR42][R50.64], R59 ;  /* 0x0000003b32001986 */ /* 0x0043e8000c10112a */
[----:B-1----:R-:W2:Y:S01]  /*8f4f0*/  LDL.LU.64 R50, [R1+0xf88] ;  /* 0x000f880001327983 */ /* 0x002ea20000300a00 */
[----:B------:R-:W-:Y:S02]  /*8f500*/  LOP3.LUT P1, RZ, R60, 0x4000000, RZ, 0xc0, !PT ;  /* 0x040000003cff7812 */ /* 0x000fe4000782c0ff */
[----:B------:R-:W-:-:S11]  /*8f510*/  PRMT R59, R27, 0x7773, RZ ;  /* 0x000077731b3b7816 */ /* 0x000fd600000000ff */
[----:B---3--:R1:W-:Y:S01]  /*8f520*/  @P1 STG.E.U8 desc[UR42][R22.64], R59 ;  /* 0x0000003b16001986 */ /* 0x0083e2000c10112a */
        /* <DEDUP_REMOVED lines=16> */
[----:B----4-:R1:W-:Y:S01]  /*8f630*/  @P1 STG.E.U8 desc[UR42][R12.64], R59 ;  /* 0x0000003b0c001986 */ /* 0x0103e2000c10112a */
[----:B------:R-:W-:Y:S02]  /*8f640*/  LOP3.LUT P3, RZ, R57, 0x8000, RZ, 0xc0, !PT ;  /* 0x0000800039ff7812 */ /* 0x000fe4000786c0ff */
[----:B-1----:R-:W-:-:S05]  /*8f650*/  PRMT R59, R53, 0x7771, RZ ;  /* 0x00007771353b7816 */ /* 0x002fca00000000ff */
[----:B------:R1:W-:Y:S01]  /*8f660*/  @P2 STG.E.U8 desc[UR42][R10.64], R59 ;  /* 0x0000003b0a002986 */ /* 0x0003e2000c10112a */
[----:B------:R-:W-:Y:S02]  /*8f670*/  LOP3.LUT P4, RZ, R57, 0x2000, RZ, 0xc0, !PT ;  /* 0x0000200039ff7812 */ /* 0x000fe4000788c0ff */
[----:B-1----:R-:W-:-:S05]  /*8f680*/  PRMT R59, R53, 0x7772, RZ ;  /* 0x00007772353b7816 */ /* 0x002fca00000000ff */
[----:B------:R1:W-:Y:S01]  /*8f690*/  @P0 STG.E.U8 desc[UR42][R8.64], R59 ;  /* 0x0000003b08000986 */ /* 0x0003e2000c10112a */
[----:B------:R-:W-:Y:S02]  /*8f6a0*/  LOP3.LUT P5, RZ, R57, 0x1000, RZ, 0xc0, !PT ;  /* 0x0000100039ff7812 */ /* 0x000fe400078ac0ff */
[----:B-1----:R-:W-:Y:S02]  /*8f6b0*/  PRMT R59, R53, 0x7773, RZ ;  /* 0x00007773353b7816 */ /* 0x002fe400000000ff */
[----:B------:R-:W-:Y:S01]  /*8f6c0*/  LOP3.LUT P6, RZ, R57, 0x400, RZ, 0xc0, !PT ;  /* 0x0000040039ff7812 */ /* 0x000fe200078cc0ff */
[----:B------:R-:W3:Y:S04]  /*8f6d0*/  LDL.LU R53, [R1+0x2628] ;  /* 0x0026280001357983 */ /* 0x000ee80000300800 */
[----:B------:R1:W-:Y:S02]  /*8f6e0*/  @P3 STG.E.U8 desc[UR42][R6.64], R59 ;  /* 0x0000003b06003986 */ /* 0x0003e4000c10112a */
[----:B-1----:R-:W-:-:S05]  /*8f6f0*/  PRMT R59, R2, 0x7770, RZ ;  /* 0x00007770023b7816 */ /* 0x002fca00000000ff */
[----:B------:R1:W-:Y:S02]  /*8f700*/  @P4 STG.E.U8 desc[UR42][R4.64], R59 ;  /* 0x0000003b04004986 */ /* 0x0003e4000c10112a */
[----:B-1----:R-:W-:-:S05]  /*8f710*/  PRMT R59, R2, 0x7771, RZ ;  /* 0x00007771023b7816 */ /* 0x002fca00000000ff */
[----:B------:R1:W-:Y:S02]  /*8f720*/  @P5 STG.E.U8 desc[UR42][R48.64], R59 ;  /* 0x0000003b30005986 */ /* 0x0003e4000c10112a */
[----:B-1----:R-:W-:-:S05]  /*8f730*/  PRMT R59, R2, 0x7772, RZ ;  /* 0x00007772023b7816 */ /* 0x002fca00000000ff */
[----:B--2---:R1:W-:Y:S04]  /*8f740*/  @P6 STG.E.U8 desc[UR42][R50.64], R59 ;  /* 0x0000003b32006986 */ /* 0x0043e8000c10112a */
[----:B-1----:R-:W2:Y:S04]  /*8f750*/  LDL.LU.64 R50, [R1+0xf80] ;  /* 0x000f800001327983 */ /* 0x002ea80000300a00 */
[----:B------:R-:W4:Y:S04]  /*8f760*/  LDL.LU.64 R10, [R1+0xf78] ;  /* 0x000f7800010a7983 */ /* 0x000f280000300a00 */
[----:B------:R-:W3:Y:S04]  /*8f770*/  LDL.LU.64 R8, [R1+0xf70] ;  /* 0x000f700001087983 */ /* 0x000ee80000300a00 */
[----:B------:R-:W3:Y:S04]  /*8f780*/  LDL.LU.64 R6, [R1+0xf68] ;  /* 0x000f680001067983 */ /* 0x000ee80000300a00 */
[----:B------:R-:W4:Y:S04]  /*8f790*/  LDL.LU R3, [R1+0x10c] ;  /* 0x00010c0001037983 */ /* 0x000f280000300800 */
[----:B------:R-:W3:Y:S04]  /*8f7a0*/  LDL.LU.64 R4, [R1+0xf60] ;  /* 0x000f600001047983 */ /* 0x000ee80000300a00 */
[----:B------:R-:W3:Y:S04]  /*8f7b0*/  LDL.LU.64 R48, [R1+0xf58] ;  /* 0x000f580001307983 */ /* 0x000ee80000300a00 */
[----:B------:R-:W3:Y:S01]  /*8f7c0*/  LDL.LU R14, [R1+0xf0] ;  /* 0x0000f000010e7983 */ /* 0x000ee20000300800 */
[----:B------:R-:W-:-:S02]  /*8f7d0*/  LOP3.LUT P3, RZ, R57, 0x80, RZ, 0xc0, !PT ;  /* 0x0000008039ff7812 */ /* 0x000fc4000786c0ff */
[----:B------:R-:W-:Y:S02]  /*8f7e0*/  PRMT R59, R2, 0x7773, RZ ;  /* 0x00007773023b7816 */ /* 0x000fe400000000ff */
[C---:B------:R-:W-:Y:S02]  /*8f7f0*/  LOP3.LUT P4, RZ, R57.reuse, 0x20, RZ, 0xc0, !PT ;  /* 0x0000002039ff7812 */ /* 0x040fe4000788c0ff */
        /* <DEDUP_REMOVED lines=12> */
[----:B------:R-:W-:Y:S01]  /*8f8c0*/  LOP3.LUT P1, RZ, R57, 0x1, RZ, 0xc0, !PT ;  /* 0x0000000139ff7812 */ /* 0x000fe2000782c0ff */
[----:B--2---:R1:W-:Y:S04]  /*8f8d0*/  @P3 STG.E.U8 desc[UR42][R50.64], R59 ;  /* 0x0000003b32003986 */ /* 0x0043e8000c10112a */
[----:B-1----:R-:W2:Y:S04]  /*8f8e0*/  LDL.LU.64 R50, [R1+0xf50] ;  /* 0x000f500001327983 */ /* 0x002ea80000300a00 */
[----:B------:R-:W2:Y:S04]  /*8f8f0*/  LDL.LU.64 R26, [R1+0xf48] ;  /* 0x000f4800011a7983 */ /* 0x000ea80000300a00 */
[----:B------:R-:W2:Y:S04]  /*8f900*/  LDL.LU.64 R22, [R1+0xf40] ;  /* 0x000f400001167983 */ /* 0x000ea80000300a00 */
[----:B------:R-:W2:Y:S04]  /*8f910*/  LDL.LU R15, [R1+0xf4] ;  /* 0x0000f400010f7983 */ /* 0x000ea80000300800 */
[----:B------:R-:W2:Y:S04]  /*8f920*/  LDL.LU.64 R20, [R1+0xf38] ;  /* 0x000f380001147983 */ /* 0x000ea80000300a00 */
[----:B------:R-:W2:Y:S04]  /*8f930*/  LDL.LU.64 R18, [R1+0xf30] ;  /* 0x000f300001127983 */ /* 0x000ea80000300a00 */
[----:B------:R-:W2:Y:S01]  /*8f940*/  LDL.LU.64 R16, [R1+0xf28] ;  /* 0x000f280001107983 */ /* 0x000ea20000300a00 */
[----:B----4-:R-:W-:-:S03]  /*8f950*/  PRMT R59, R3, 0x7770, RZ ;  /* 0x00007770033b7816 */ /* 0x010fc600000000ff */
[----:B------:R-:W4:Y:S04]  /*8f960*/  LDL.LU R2, [R1+0xf8] ;  /* 0x0000f80001027983 */ /* 0x000f280000300800 */
[----:B------:R-:W4:Y:S04]  /*8f970*/  LDL.LU.64 R12, [R1+0xf20] ;  /* 0x000f2000010c7983 */ /* 0x000f280000300a00 */
[----:B------:R1:W-:Y:S04]  /*8f980*/  @P4 STG.E.U8 desc[UR42][R10.64], R59 ;  /* 0x0000003b0a004986 */ /* 0x0003e8000c10112a */
[----:B-1----:R-:W4:Y:S01]  /*8f990*/  LDL.LU.64 R10, [R1+0xf18] ;  /* 0x000f1800010a7983 */ /* 0x002f220000300a00 */
[----:B------:R-:W-:-:S04]  /*8f9a0*/  LOP3.LUT R60, R60, 0xfffdffff, RZ, 0xc0, !PT ;  /* 0xfffdffff3c3c7812 */ /* 0x000fc800078ec0ff */
[----:B------:R-:W-:Y:S02]  /*8f9b0*/  @P1 LOP3.LUT R60, R60, 0x20000, RZ, 0xfc, !PT ;  /* 0x000200003c3c1812 */ /* 0x000fe400078efcff */
[----:B---3--:R-:W-:Y:S02]  /*8f9c0*/  LOP3.LUT P1, RZ, R53, 0x40000000, RZ, 0xc0, !PT ;  /* 0x4000000035ff7812 */ /* 0x008fe4000782c0ff */
[----:B------:R-:W-:-:S11]  /*8f9d0*/  LOP3.LUT R60, R60, 0xfffbffff, RZ, 0xc0, !PT ;  /* 0xfffbffff3c3c7812 */ /* 0x000fd600078ec0ff */
[----:B------:R-:W-:Y:S02]  /*8f9e0*/  @P1 LOP3.LUT R60, R60, 0x40000, RZ, 0xfc, !PT ;  /* 0x000400003c3c1812 */ /* 0x000fe400078efcff */
[----:B------:R-:W-:Y:S02]  /*8f9f0*/  LOP3.LUT P1, RZ, R53, 0x10000000, RZ, 0xc0, !PT ;  /* 0x1000000035ff7812 */ /* 0x000fe4000782c0ff */
[----:B------:R-:W-:Y:S02]  /*8fa00*/  LOP3.LUT R60, R60, 0xfff7ffff, RZ, 0xc0, !PT ;  /* 0xfff7ffff3c3c7812 */ /* 0x000fe400078ec0ff */
[----:B------:R-:W-:-:S09]  /*8fa10*/  LOP3.LUT P5, RZ, R57, 0x10, RZ, 0xc0, !PT ;  /* 0x0000001039ff7812 */ /* 0x000fd200078ac0ff */
[----:B------:R-:W-:Y:S02]  /*8fa20*/  @P1 LOP3.LUT R60, R60, 0x80000, RZ, 0xfc, !PT ;  /* 0x000800003c3c1812 */ /* 0x000fe400078efcff */
[----:B------:R-:W-:Y:S02]  /*8fa30*/  LOP3.LUT P1, RZ, R53, 0x20000000, RZ, 0xc0, !PT ;  /* 0x2000000035ff7812 */ /* 0x000fe4000782c0ff */
[----:B------:R-:W-:Y:S02]  /*8fa40*/  LOP3.LUT P6, RZ, R57, 0x4, RZ, 0xc0, !PT ;  /* 0x0000000439ff7812 */ /* 0x000fe400078cc0ff */
[----:B------:R-:W-:Y:S02]  /*8fa50*/  LOP3.LUT R60, R60, 0xffefffff, RZ, 0xc0, !PT ;  /* 0xffefffff3c3c7812 */ /* 0x000fe400078ec0ff */
[----:B------:R-:W-:-:S05]  /*8fa60*/  PRMT R59, R3, 0x7771, RZ ;  /* 0x00007771033b7816 */ /* 0x000fca00000000ff */
[----:B------:R1:W-:Y:S02]  /*8fa70*/  @P5 STG.E.U8 desc[UR42][R8.64], R59 ;  /* 0x0000003b08005986 */ /* 0x0003e4000c10112a */
[----:B------:R-:W-:Y:S02]  /*8fa80*/  @P1 LOP3.LUT R60, R60, 0x100000, RZ, 0xfc, !PT ;  /* 0x001000003c3c1812 */ /* 0x000fe400078efcff */
[----:B------:R-:W-:Y:S02]  /*8fa90*/  LOP3.LUT P1, RZ, R53, 0x80000000, RZ, 0xc0, !PT ;  /* 0x8000000035ff7812 */ /* 0x000fe4000782c0ff */
[C---:B-1----:R-:W-:Y:S01]  /*8faa0*/  PRMT R59, R3.reuse, 0x7772, RZ ;  /* 0x00007772033b7816 */ /* 0x042fe200000000ff */
[----:B------:R-:W3:Y:S04]  /*8fab0*/  LDL.LU.64 R8, [R1+0xf10] ;  /* 0x000f100001087983 */ /* 0x000ee80000300a00 */
[----:B------:R1:W-:Y:S02]  /*8fac0*/  @P6 STG.E.U8 desc[UR42][R6.64], R59 ;  /* 0x0000003b06006986 */ /* 0x0003e4000c10112a */
[----:B-1----:R-:W-:-:S02]  /*8fad0*/  PRMT R59, R3, 0x7773, RZ ;  /* 0x00007773033b7816 */ /* 0x002fc400000000ff */
[----:B------:R-:W3:Y:S04]  /*8fae0*/  LDL.LU.64 R6, [R1+0xf08] ;  /* 0x000f080001067983 */ /* 0x000ee80000300a00 */
[----:B------:R1:W-:Y:S01]  /*8faf0*/  @P1 STG.E.U8 desc[UR42][R4.64], R59 ;  /* 0x0000003b04001986 */ /* 0x0003e2000c10112a */
[----:B------:R-:W-:-:S03]  /*8fb00*/  LOP3.LUT P1, RZ, R60, 0x100000, RZ, 0xc0, !PT ;  /* 0x001000003cff7812 */ /* 0x000fc6000782c0ff */
[----:B------:R-:W3:Y:S01]  /*8fb10*/  LDL.LU R3, [R1+0xfc] ;  /* 0x0000fc0001037983 */ /* 0x000ee20000300800 */
[----:B-1----:R-:W-:-:S03]  /*8fb20*/  PRMT R59, R14, 0x7770, RZ ;  /* 0x000077700e3b7816 */ /* 0x002fc600000000ff */
[----:B------:R-:W3:Y:S06]  /*8fb30*/  LDL.LU.64 R4, [R1+0xf00] ;  /* 0x000f000001047983 */ /* 0x000eec0000300a00 */
[----:B------:R1:W-:Y:S01]  /*8fb40*/  @P1 STG.E.U8 desc[UR42][R48.64], R59 ;  /* 0x0000003b30001986 */ /* 0x0003e2000c10112a */
[----:B------:R-:W-:-:S03]  /*8fb50*/  LOP3.LUT P1, RZ, R60, 0x80000, RZ, 0xc0, !PT ;  /* 0x000800003cff7812 */ /* 0x000fc6000782c0ff */
[----:B-1----:R-:W3:Y:S01]  /*8fb60*/  LDL.LU.64 R48, [R1+0xef8] ;  /* 0x000ef80001307983 */ /* 0x002ee20000300a00 */
[----:B------:R-:W-:Y:S02]  /*8fb70*/  PRMT R59, R14, 0x7771, RZ ;  /* 0x000077710e3b7816 */ /* 0x000fe400000000ff */
[----:B------:R-:W-:-:S07]  /*8fb80*/  LOP3.LUT P2, RZ, R57, 0x200, RZ, 0xc0, !PT ;  /* 0x0000020039ff7812 */ /* 0x000fce000784c0ff */
[----:B--2---:R1:W-:Y:S01]  /*8fb90*/  @P1 STG.E.U8 desc[UR42][R50.64], R59 ;  /* 0x0000003b32001986 */ /* 0x0043e2000c10112a */
[----:B------:R-:W-:-:S03]  /*8fba0*/  LOP3.LUT P1, RZ, R60, 0x40000, RZ, 0xc0, !PT ;  /* 0x000400003cff7812 */ /* 0x000fc6000782c0ff */
[----:B-1----:R-:W2:Y:S01]  /*8fbb0*/  LDL.LU.64 R50, [R1+0xef0] ;  /* 0x000ef00001327983 */ /* 0x002ea20000300a00 */
[----:B------:R-:W-:-:S09]  /*8fbc0*/  PRMT R59, R14, 0x7772, RZ ;  /* 0x000077720e3b7816 */ /* 0x000fd200000000ff */
        /* <DEDUP_REMOVED lines=15> */
[----:B----4-:R1:W-:Y:S02]  /*8fcc0*/  @P1 STG.E.U8 desc[UR42][R12.64], R59 ;  /* 0x0000003b0c001986 */ /* 0x0103e4000c10112a */
[----:B-1----:R-:W-:-:S05]  /*8fcd0*/  PRMT R59, R2, 0x7770, RZ ;  /* 0x00007770023b7816 */ /* 0x002fca00000000ff */
[----:B------:R1:W-:Y:S04]  /*8fce0*/  @P2 STG.E.U8 desc[UR42][R10.64], R59 ;  /* 0x0000003b0a002986 */ /* 0x0003e8000c10112a */
[----:B-1----:R-:W4:Y:S01]  /*8fcf0*/  LDL.LU.64 R10, [R1+0xee8] ;  /* 0x000ee800010a7983 */ /* 0x002f220000300a00 */
[C---:B------:R-:W-:Y:S02]  /*8fd00*/  LOP3.LUT P0, RZ, R57.reuse, 0x800, RZ, 0xc0, !PT ;  /* 0x0000080039ff7812 */ /* 0x040fe4000780c0ff */
[C---:B------:R-:W-:Y:S02]  /*8fd10*/  LOP3.LUT P3, RZ, R57.reuse, 0x4000, RZ, 0xc0, !PT ;  /* 0x0000400039ff7812 */ /* 0x040fe4000786c0ff */
[----:B------:R-:W-:Y:S02]  /*8fd20*/  PRMT R59, R2, 0x7771, RZ ;  /* 0x00007771023b7816 */ /* 0x000fe400000000ff */
[----:B------:R-:W-:-:S02]  /*8fd30*/  LOP3.LUT P4, RZ, R57, 0x10000, RZ, 0xc0, !PT ;  /* 0x0001000039ff7812 */ /* 0x000fc4000788c0ff */
[----:B------:R-:W-:-:S05]  /*8fd40*/  LOP3.LUT P5, RZ, R57, 0x20000, RZ, 0xc0, !PT ;  /* 0x0002000039ff7812 */ /* 0x000fca00078ac0ff */
[----:B---3--:R1:W-:Y:S01]  /*8fd50*/  @P0 STG.E.U8 desc[UR42][R8.64], R59 ;  /* 0x0000003b08000986 */ /* 0x0083e2000c10112a */
[----:B------:R-:W-:Y:S02]  /*8fd60*/  LOP3.LUT P6, RZ, R57, 0x80000, RZ, 0xc0, !PT ;  /* 0x0008000039ff7812 */ /* 0x000fe400078cc0ff */
[----:B-1----:R-:W-:-:S05]  /*8fd70*/  PRMT R59, R2, 0x7772, RZ ;  /* 0x00007772023b7816 */ /* 0x002fca00000000ff */
[----:B------:R1:W-:Y:S02]  /*8fd80*/  @P3 STG.E.U8 desc[UR42][R6.64], R59 ;  /* 0x0000003b06003986 */ /* 0x0003e4000c10112a */
[----:B-1----:R-:W-:-:S05]  /*8fd90*/  PRMT R59, R2, 0x7773, RZ ;  /* 0x00007773023b7816 */ /* 0x002fca00000000ff */
[----:B------:R1:W-:Y:S02]  /*8fda0*/  @P4 STG.E.U8 desc[UR42][R4.64], R59 ;  /* 0x0000003b04004986 */ /* 0x0003e4000c10112a */
[C---:B-1----:R-:W-:Y:S02]  /*8fdb0*/  PRMT R59, R3.reuse, 0x7770, RZ ;  /* 0x00007770033b7816 */ /* 0x042fe400000000ff */
[----:B------:R-:W3:Y:S04]  /*8fdc0*/  LDL.LU.64 R4, [R1+0xee0] ;  /* 0x000ee00001047983 */ /* 0x000ee80000300a00 */
[----:B------:R1:W-:Y:S02]  /*8fdd0*/  @P5 STG.E.U8 desc[UR42][R48.64], R59 ;  /* 0x0000003b30005986 */ /* 0x0003e4000c10112a */
[----:B-1----:R-:W-:-:S02]  /*8fde0*/  PRMT R59, R3, 0x7771, RZ ;  /* 0x00007771033b7816 */ /* 0x002fc400000000ff */
[----:B------:R-:W-:-:S03]  /*8fdf0*/  LOP3.LUT P3, RZ, R57, 0x400000, RZ, 0xc0, !PT ;  /* 0x0040000039ff7812 */ /* 0x000fc6000786c0ff */
[----:B--2---:R1:W-:Y:S04]  /*8fe00*/  @P6 STG.E.U8 desc[UR42][R50.64], R59 ;  /* 0x0000003b32006986 */ /* 0x0043e8000c10112a */
[----:B-1----:R-:W2:Y:S04]  /*8fe10*/  LDL.LU.64 R50, [R1+0xed8] ;  /* 0x000ed80001327983 */ /* 0x002ea80000300a00 */
[----:B------:R-:W2:Y:S04]  /*8fe20*/  LDL.LU.64 R12, [R1+0xed0] ;  /* 0x000ed000010c7983 */ /* 0x000ea80000300a00 */
[----:B------:R-:W2:Y:S04]  /*8fe30*/  LDL.LU.64 R8, [R1+0xec8] ;  /* 0x000ec80001087983 */ /* 0x000ea80000300a00 */
[----:B------:R-:W2:Y:S01]  /*8fe40*/  LDL.LU R7, [R1+0xe0] ;  /* 0x0000e00001077983 */ /* 0x000ea20000300800 */
[----:B------:R-:W-:-:S03]  /*8fe50*/  PRMT R59, R3, 0x7772, RZ ;  /* 0x00007772033b7816 */ /* 0x000fc600000000ff */
[----:B------:R-:W2:Y:S04]  /*8fe60*/  LDL.LU.64 R48, [R1+0xec0] ;  /* 0x000ec00001307983 */ /* 0x000ea80000300a00 */
[----:B----4-:R1:W-:Y:S04]  /*8fe70*/  @P3 STG.E.U8 desc[UR42][R10.64], R59 ;  /* 0x0000003b0a003986 */ /* 0x0103e8000c10112a */
[----:B-1----:R-:W4:Y:S01]  /*8fe80*/  LDL.LU R10, [R1+0xe4] ;  /* 0x0000e400010a7983 */ /* 0x002f220000300800 */
[----:B------:R-:W-:-:S03]  /*8fe90*/  PRMT R59, R3, 0x7773, RZ ;  /* 0x00007773033b7816 */ /* 0x000fc600000000ff */
[----:B------:R-:W4:Y:S01]  /*8fea0*/  LDL.LU.64 R2, [R1+0xeb8] ;  /* 0x000eb80001027983 */ /* 0x000f220000300a00 */
[----:B------:R-:W-:Y:S02]  /*8feb0*/  LOP3.LUT P1, RZ, R58, 0x4000, RZ, 0xc0, !PT ;  /* 0x000040003aff7812 */ /* 0x000fe4000782c0ff */
[----:B------:R-:W-:Y:S01]  /*8fec0*/  LOP3.LUT R60, R60, 0xffffffdf, RZ, 0xc0, !PT ;  /* 0xffffffdf3c3c7812 */ /* 0x000fe200078ec0ff */
[----:B------:R-:W4:Y:S10]  /*8fed0*/  LDL.LU.64 R26, [R1+0xeb0] ;  /* 0x000eb000011a7983 */ /* 0x000f340000300a00 */
[----:B------:R-:W-:-:S02]  /*8fee0*/  @P1 LOP3.LUT R60, R60, 0x20, RZ, 0xfc, !PT ;  /* 0x000000203c3c1812 */ /* 0x000fc400078efcff */
[----:B------:R-:W-:Y:S02]  /*8fef0*/  LOP3.LUT P1, RZ, R58, 0x800, RZ, 0xc0, !PT ;  /* 0x000008003aff7812 */ /* 0x000fe4000782c0ff */
[----:B------:R-:W-:-:S11]  /*8ff00*/  LOP3.LUT R60, R60, 0xffffffbf, RZ, 0xc0, !PT ;  /* 0xffffffbf3c3c7812 */ /* 0x000fd600078ec0ff */
[----:B------:R-:W-:Y:S02]  /*8ff10*/  @P1 LOP3.LUT R60, R60, 0x40, RZ, 0xfc, !PT ;  /* 0x000000403c3c1812 */ /* 0x000fe400078efcff */
[----:B------:R-:W-:Y:S02]  /*8ff20*/  LOP3.LUT P1, RZ, R58, 0x200, RZ, 0xc0, !PT ;  /* 0x000002003aff7812 */ /* 0x000fe4000782c0ff */
[----:B------:R-:W-:Y:S02]  /*8ff30*/  LOP3.LUT R60, R60, 0xffffff7f, RZ, 0xc0, !PT ;  /* 0xffffff7f3c3c7812 */ /* 0x000fe400078ec0ff */
[C---:B------:R-:W-:Y:S02]  /*8ff40*/  LOP3.LUT P4, RZ, R57.reuse, 0x1000000, RZ, 0xc0, !PT ;  /* 0x0100000039ff7812 */ /* 0x040fe4000788c0ff */
[----:B------:R-:W-:-:S07]  /*8ff50*/  LOP3.LUT P5, RZ, R57, 0x2000000, RZ, 0xc0, !PT ;  /* 0x0200000039ff7812 */ /* 0x000fce00078ac0ff */
[----:B------:R-:W-:Y:S02]  /*8ff60*/  @P1 LOP3.LUT R60, R60, 0x80, RZ, 0xfc, !PT ;  /* 0x000000803c3c1812 */ /* 0x000fe400078efcff */
[----:B------:R-:W-:Y:S02]  /*8ff70*/  LOP3.LUT P1, RZ, R58, 0x100, RZ, 0xc0, !PT ;  /* 0x000001003aff7812 */ /* 0x000fe4000782c0ff */
[----:B------:R-:W-:Y:S01]  /*8ff80*/  LOP3.LUT R60, R60, 0xfffffeff, RZ, 0xc0, !PT ;  /* 0xfffffeff3c3c7812 */ /* 0x000fe200078ec0ff */
[----:B---3--:R2:W-:Y:S10]  /*8ff90*/  @P4 STG.E.U8 desc[UR42][R4.64], R59 ;  /* 0x0000003b04004986 */ /* 0x0085f4000c10112a */
        /* <DEDUP_REMOVED lines=9> */
[----:B------:R-:W-:-:S09]  /*90030*/  LOP3.LUT P6, RZ, R57, 0x8000000, RZ, 0xc0, !PT ;  /* 0x0800000039ff7812 */ /* 0x000fd200078cc0ff */
[----:B------:R-:W-:Y:S02]  /*90040*/  @P1 LOP3.LUT R60, R60, 0x800, RZ, 0xfc, !PT ;  /* 0x000008003c3c1812 */ /* 0x000fe400078efcff */
[----:B------:R-:W-:Y:S02]  /*90050*/  LOP3.LUT P1, RZ, R58, 0x1, RZ, 0xc0, !PT ;  /* 0x000000013aff7812 */ /* 0x000fe4000782c0ff */
[----:B------:R-:W-:-:S11]  /*90060*/  LOP3.LUT R60, R60, 0xffffefff, RZ, 0xc0, !PT ;  /* 0xffffefff3c3c7812 */ /* 0x000fd600078ec0ff */
[----:B------:R-:W-:Y:S02]  /*90070*/  @P1 LOP3.LUT R60, R60, 0x1000, RZ, 0xfc, !PT ;  /* 0x000010003c3c1812 */ /* 0x000fe400078efcff */
[----:B------:R-:W-:Y:S02]  /*90080*/  LOP3.LUT P1, RZ, R57, 0x40000000, RZ, 0xc0, !PT ;  /* 0x4000000039ff7812 */ /* 0x000fe4000782c0ff */
[----:B--2---:R-:W-:-:S05]  /*90090*/  PRMT R59, R7, 0x7770, RZ ;  /* 0x00007770073b7816 */ /* 0x004fca00000000ff */
[----:B------:R1:W-:Y:S04]  /*900a0*/  @P5 STG.E.U8 desc[UR42][R50.64], R59 ;  /* 0x0000003b32005986 */ /* 0x0003e8000c10112a */
[----:B-1----:R-:W2:Y:S04]  /*900b0*/  LDL.LU.64 R50, [R1+0xea8] ;  /* 0x000ea80001327983 */ /* 0x002ea80000300a00 */
[----:B------:R-:W3:Y:S04]  /*900c0*/  LDL.LU.64 R22, [R1+0xea0] ;  /* 0x000ea00001167983 */ /* 0x000ee80000300a00 */
[----:B------:R-:W3:Y:S04]  /*900d0*/  LDL.LU R4, [R1+0xe8] ;  /* 0x0000e80001047983 */ /* 0x000ee80000300800 */
[----:B------:R-:W3:Y:S04]  /*900e0*/  LDL.LU.64 R20, [R1+0xe98] ;  /* 0x000e980001147983 */ /* 0x000ee80000300a00 */
[----:B------:R-:W3:Y:S01]  /*900f0*/  LDL.LU.64 R18, [R1+0xe90] ;  /* 0x000e900001127983 */ /* 0x000ee20000300a00 */
[----:B------:R-:W-:-:S03]  /*90100*/  PRMT R59, R7, 0x7771, RZ ;  /* 0x00007771073b7816 */ /* 0x000fc600000000ff */
[----:B------:R-:W3:Y:S04]  /*90110*/  LDL.LU R5, [R1+0xec] ;  /* 0x0000ec0001057983 */ /* 0x000ee80000300800 */
[----:B------:R-:W3:Y:S04]  /*90120*/  LDL.LU.64 R16, [R1+0xe88] ;  /* 0x000e880001107983 */ /* 0x000ee80000300a00 */
[----:B------:R1:W-:Y:S04]  /*90130*/  @P6 STG.E.U8 desc[UR42][R12.64], R59 ;  /* 0x0000003b0c006986 */ /* 0x0003e8000c10112a */
[----:B------:R-:W3:Y:S01]  /*90140*/  LDL.LU.64 R14, [R1+0xe80] ;  /* 0x000e8000010e7983 */ /* 0x000ee20000300a00 */
[----:B-1----:R-:W-:-:S03]  /*90150*/  PRMT R59, R7, 0x7772, RZ ;  /* 0x00007772073b7816 */ /* 0x002fc600000000ff */
[----:B------:R-:W3:Y:S04]  /*90160*/  LDL.LU.64 R12, [R1+0xe78] ;  /* 0x000e7800010c7983 */ /* 0x000ee80000300a00 */
[----:B------:R1:W-:Y:S01]  /*90170*/  @P1 STG.E.U8 desc[UR42][R8.64], R59 ;  /* 0x0000003b08001986 */ /* 0x0003e2000c10112a */
[C---:B------:R-:W-:Y:S02]  /*90180*/  LOP3.LUT P1, RZ, R60.reuse, 0x1000, RZ, 0xc0, !PT ;  /* 0x000010003cff7812 */ /* 0x040fe4000782c0ff */
[----:B-1----:R-:W-:Y:S01]  /*90190*/  PRMT R59, R7, 0x7773, RZ ;  /* 0x00007773073b7816 */ /* 0x002fe200000000ff */
[----:B------:R-:W3:Y:S10]  /*901a0*/  LDL.LU.64 R8, [R1+0xe70] ;  /* 0x000e700001087983 */ /* 0x000ef40000300a00 */
[----:B------:R1:W-:Y:S01]  /*901b0*/  @P1 STG.E.U8 desc[UR42][R48.64], R59 ;  /* 0x0000003b30001986 */ /* 0x0003e2000c10112a */
[----:B------:R-:W-:-:S03]  /*901c0*/  LOP3.LUT P1, RZ, R60, 0x800, RZ, 0xc0, !PT ;  /* 0x000008003cff7812 */ /* 0x000fc6000782c0ff */
[----:B------:R-:W3:Y:S04]  /*901d0*/  LDL.LU.64 R6, [R1+0xe68] ;  /* 0x000e680001067983 */ /* 0x000ee80000300a00 */
[----:B-1----:R-:W3:Y:S04]  /*901e0*/  LDL.LU.64 R48, [R1+0xe60] ;  /* 0x000e600001307983 */ /* 0x002ee80000300a00 */
[----:B------:R-:W3:Y:S01]  /*901f0*/  LDL.LU R11, [R1+0xd0] ;  /* 0x0000d000010b7983 */ /* 0x000ee20000300800 */
[----:B----4-:R-:W-:-:S05]  /*90200*/  PRMT R59, R10, 0x7770, RZ ;  /* 0x000077700a3b7816 */ /* 0x010fca00000000ff */
[----:B------:R1:W-:Y:S04]  /*90210*/  @P1 STG.E.U8 desc[UR42][R2.64], R59 ;  /* 0x0000003b02001986 */ /* 0x0003e8000c10112a */
[----:B-1----:R-:W4:Y:S01]  /*90220*/  LDL.LU.64 R2, [R1+0xe58] ;  /* 0x000e580001027983 */ /* 0x002f220000300a00 */
[----:B------:R-:W-:Y:S02]  /*90230*/  LOP3.LUT P1, RZ, R60, 0x400, RZ, 0xc0, !PT ;  /* 0x000004003cff7812 */ /* 0x000fe4000782c0ff */
[----:B------:R-:W-:-:S11]  /*90240*/  PRMT R59, R10, 0x7771, RZ ;  /* 0x000077710a3b7816 */ /* 0x000fd600000000ff */
[----:B------:R1:W-:Y:S01]  /*90250*/  @P1 STG.E.U8 desc[UR42][R26.64], R59 ;  /* 0x0000003b1a001986 */ /* 0x0003e2000c10112a */
[----:B------:R-:W-:Y:S02]  /*90260*/  LOP3.LUT P1, RZ, R60, 0x200, RZ, 0xc0, !PT ;  /* 0x000002003cff7812 */ /* 0x000fe4000782c0ff */
[----:B-1----:R-:W-:Y:S01]  /*90270*/  PRMT R59, R10, 0x7772, RZ ;  /* 0x000077720a3b7816 */ /* 0x002fe200000000ff */
[----:B------:R-:W4:Y:S01]  /*90280*/  LDL.LU.64 R26, [R1+0x2620] ;  /* 0x00262000011a7983 */ /* 0x000f220000300a00 */
[C---:B------:R-:W-:Y:S02]  /*90290*/  LOP3.LUT P2, RZ, R58.reuse, 0x10000, RZ, 0xc0, !PT ;  /* 0x000100003aff7812 */ /* 0x040fe4000784c0ff */
[C---:B------:R-:W-:Y:S02]  /*902a0*/  LOP3.LUT P0, RZ, R58.reuse, 0x20000, RZ, 0xc0, !PT ;  /* 0x000200003aff7812 */ /* 0x040fe4000780c0ff */
[C---:B------:R-:W-:Y:S02]  /*902b0*/  LOP3.LUT P3, RZ, R58.reuse, 0x80000, RZ, 0xc0, !PT ;  /* 0x000800003aff7812 */ /* 0x040fe4000786c0ff */
[----:B------:R-:W-:-:S02]  /*902c0*/  LOP3.LUT P4, RZ, R58, 0x400000, RZ, 0xc0, !PT ;  /* 0x004000003aff7812 */ /* 0x000fc4000788c0ff */
[C---:B------:R-:W-:Y:S02]  /*902d0*/  LOP3.LUT P5, RZ, R58.reuse, 0x1000000, RZ, 0xc0, !PT ;  /* 0x010000003aff7812 */ /* 0x040fe400078ac0ff */
[----:B------:R-:W-:Y:S01]  /*902e0*/  LOP3.LUT P6, RZ, R58, 0x2000000, RZ, 0xc0, !PT ;  /* 0x020000003aff7812 */ /* 0x000fe200078cc0ff */
[----:B--2---:R1:W-:Y:S01]  /*902f0*/  @P1 STG.E.U8 desc[UR42][R50.64], R59 ;  /* 0x0000003b32001986 */ /* 0x0043e2000c10112a */
[----:B------:R-:W-:Y:S02]  /*90300*/  LOP3.LUT P1, RZ, R60, 0x100, RZ, 0xc0, !PT ;  /* 0x000001003cff7812 */ /* 0x000fe4000782c0ff */
[----:B-1----:R-:W-:Y:S01]  /*90310*/  PRMT R59, R10, 0x7773, RZ ;  /* 0x000077730a3b7816 */ /* 0x002fe200000000ff */
[----:B------:R-:W2:Y:S10]  /*90320*/  LDL.LU.64 R50, [R1+0x2618] ;  /* 0x0026180001327983 */ /* 0x000eb40000300a00 */
[----:B---3--:R1:W-:Y:S01]  /*90330*/  @P1 STG.E.U8 desc[UR42][R22.64], R59 ;  /* 0x0000003b16001986 */ /* 0x0083e2000c10112a */
[----:B------:R-:W-:-:S02]  /*90340*/  LOP3.LUT P1, RZ, R60, 0x80, RZ, 0xc0, !PT ;  /* 0x000000803cff7812 */ /* 0x000fc4000782c0ff */
[----:B-1----:R-:W-:-:S11]  /*90350*/  PRMT R59, R4, 0x7770, RZ ;  /* 0x00007770043b7816 */ /* 0x002fd600000000ff */
[----:B------:R1:W-:Y:S01]  /*90360*/  @P1 STG.E.U8 desc[UR42][R20.64], R59 ;  /* 0x0000003b14001986 */ /* 0x0003e2000c10112a */
[----:B------:R-:W-:Y:S02]  /*90370*/  LOP3.LUT P1, RZ, R60, 0x40, RZ, 0xc0, !PT ;  /* 0x000000403cff7812 */ /* 0x000fe4000782c0ff */
[----:B-1----:R-:W-:-:S11]  /*90380*/  PRMT R59, R4, 0x7771, RZ ;  /* 0x00007771043b7816 */ /* 0x002fd600000000ff */
[----:B------:R1:W-:Y:S01]  /*90390*/  @P1 STG.E.U8 desc[UR42][R18.64], R59 ;  /* 0x0000003b12001986 */ /* 0x0003e2000c10112a */
[----:B------:R-:W-:Y:S02]  /*903a0*/  LOP3.LUT P1, RZ, R60, 0x20, RZ, 0xc0, !PT ;  /* 0x000000203cff7812 */ /* 0x000fe4000782c0ff */
[----:B-1----:R-:W-:-:S11]  /*903b0*/  PRMT R59, R4, 0x7772, RZ ;  /* 0x00007772043b7816 */ /* 0x002fd600000000ff */
[----:B------:R1:W-:Y:S02]  /*903c0*/  @P1 STG.E.U8 desc[UR42][R16.64], R59 ;  /* 0x0000003b10001986 */ /* 0x0003e4000c10112a */
[----:B-1----:R-:W-:-:S05]  /*903d0*/  PRMT R59, R4, 0x7773, RZ ;  /* 0x00007773043b7816 */ /* 0x002fca00000000ff */
        /* <DEDUP_REMOVED lines=10> */
[----:B----4-:R1:W-:Y:S04]  /*90480*/  @P6 STG.E.U8 desc[UR42][R2.64], R59 ;  /* 0x0000003b02006986 */ /* 0x0103e8000c10112a */
[----:B-1----:R-:W3:Y:S04]  /*90490*/  LDL.LU.64 R2, [R1+0xe50] ;  /* 0x000e500001027983 */ /* 0x002ee80000300a00 */
[----:B------:R-:W4:Y:S04]  /*904a0*/  LDL.LU.64 R12, [R1+0xe48] ;  /* 0x000e4800010c7983 */ /* 0x000f280000300a00 */
[----:B------:R-:W2:Y:S04]  /*904b0*/  LDL.LU.64 R8, [R1+0xe40] ;  /* 0x000e400001087983 */ /* 0x000ea80000300a00 */
[----:B------:R-:W2:Y:S04]  /*904c0*/  LDL.LU.64 R6, [R1+0xe38] ;  /* 0x000e380001067983 */ /* 0x000ea80000300a00 */
[----:B------:R-:W2:Y:S04]  /*904d0*/  LDL.LU.64 R4, [R1+0xe30] ;  /* 0x000e300001047983 */ /* 0x000ea80000300a00 */
[----:B------:R-:W2:Y:S04]  /*904e0*/  LDL.LU.64 R48, [R1+0xe28] ;  /* 0x000e280001307983 */ /* 0x000ea80000300a00 */
[----:B------:R-:W2:Y:S01]  /*904f0*/  LDL.LU R61, [R1+0xd4] ;  /* 0x0000d400013d7983 */ /* 0x000ea20000300800 */
[----:B------:R-:W-:-:S02]  /*90500*/  LOP3.LUT P3, RZ, R58, 0x8000000, RZ, 0xc0, !PT ;  /* 0x080000003aff7812 */ /* 0x000fc4000786c0ff */
[----:B------:R-:W-:Y:S02]  /*90510*/  LOP3.LUT P4, RZ, R58, 0x40000000, RZ, 0xc0, !PT ;  /* 0x400000003aff7812 */ /* 0x000fe4000788c0ff */
[----:B------:R-:W-:Y:S02]  /*90520*/  PRMT R58, R11, 0x7771, RZ ;  /* 0x000077710b3a7816 */ /* 0x000fe400000000ff */
        /* <DEDUP_REMOVED lines=14> */
[----:B---3--:R1:W-:Y:S04]  /*90610*/  @P3 STG.E.U8 desc[UR42][R2.64], R58 ;  /* 0x0000003a02003986 */ /* 0x0083e8000c10112a */
[----:B-1----:R-:W3:Y:S01]  /*90620*/  LDL.LU.64 R2, [R1+0xe20] ;  /* 0x000e200001027983 */ /* 0x002ee20000300a00 */
[----:B------:R-:W-:-:S03]  /*90630*/  PRMT R58, R11, 0x7772, RZ ;  /* 0x000077720b3a7816 */ /* 0x000fc600000000ff */
[----:B------:R-:W3:Y:S04]  /*90640*/  LDL.LU R10, [R1+0xd8] ;  /* 0x0000d800010a7983 */ /* 0x000ee80000300800 */
[----:B----4-:R1:W-:Y:S04]  /*90650*/  @P4 STG.E.U8 desc[UR42][R12.64], R58 ;  /* 0x0000003a0c004986 */ /* 0x0103e8000c10112a */
[----:B------:R-:W4:Y:S01]  /*90660*/  LDL.LU.64 R22, [R1+0xe10] ;  /* 0x000e100001167983 */ /* 0x000f220000300a00 */
[----:B-1----:R-:W-:-:S05]  /*90670*/  PRMT R58, R11, 0x7773, RZ ;  /* 0x000077730b3a7816 */ /* 0x002fca00000000ff */
[----:B--2---:R1:W-:Y:S04]  /*90680*/  @P5 STG.E.U8 desc[UR42][R8.64], R58 ;  /* 0x0000003a08005986 */ /* 0x0043e8000c10112a */
[----:B-1----:R-:W2:Y:S01]  /*90690*/  LDL.LU.64 R58, [R1+0xe18] ;  /* 0x000e1800013a7983 */ /* 0x002ea20000300a00 */
[----:B------:R-:W-:-:S03]  /*906a0*/  LOP3.LUT R60, R60, 0xfffffffd, RZ, 0xc0, !PT ;  /* 0xfffffffd3c3c7812 */ /* 0x000fc600078ec0ff */
[----:B------:R-:W4:Y:S01]  /*906b0*/  LDL.LU.64 R20, [R1+0xe08] ;  /* 0x000e080001147983 */ /* 0x000f220000300a00 */
[----:B------:R-:W-:Y:S02]  /*906c0*/  @P1 LOP3.LUT R60, R60, 0x2, RZ, 0xfc, !PT ;  /* 0x000000023c3c1812 */ /* 0x000fe400078efcff */
[----:B------:R-:W-:Y:S01]  /*906d0*/  LOP3.LUT P1, RZ, R56, 0x200, RZ, 0xc0, !PT ;  /* 0x0000020038ff7812 */ /* 0x000fe2000782c0ff */
[----:B------:R-:W4:Y:S01]  /*906e0*/  LDL.LU.64 R18, [R1+0xe00] ;  /* 0x000e000001127983 */ /* 0x000f220000300a00 */
[----:B------:R-:W-:-:S03]  /*906f0*/  LOP3.LUT R60, R60, 0xfffffffb, RZ, 0xc0, !PT ;  /* 0xfffffffb3c3c7812 */ /* 0x000fc600078ec0ff */
[----:B------:R-:W4:Y:S01]  /*90700*/  LDL.LU R11, [R1+0xdc] ;  /* 0x0000dc00010b7983 */ /* 0x000f220000300800 */
[----:B------:R-:W-:-:S03]  /*90710*/  LOP3.LUT P6, RZ, R56, 0x2, RZ, 0xc0, !PT ;  /* 0x0000000238ff7812 */ /* 0x000fc600078cc0ff */
[----:B------:R-:W4:Y:S04]  /*90720*/  LDL.LU.64 R16, [R1+0xdf8] ;  /* 0x000df80001107983 */ /* 0x000f280000300a00 */
[----:B------:R-:W-:Y:S01]  /*90730*/  @P1 LOP3.LUT R60, R60, 0x4, RZ, 0xfc, !PT ;  /* 0x000000043c3c1812 */ /* 0x000fe200078efcff */
[----:B------:R-:W4:Y:S01]  /*90740*/  LDL.LU.64 R14, [R1+0xdf0] ;  /* 0x000df000010e7983 */ /* 0x000f220000300a00 */
[----:B------:R-:W-:Y:S02]  /*90750*/  LOP3.LUT P1, RZ, R56, 0x100, RZ, 0xc0, !PT ;  /* 0x0000010038ff7812 */ /* 0x000fe4000782c0ff */
[----:B------:R-:W-:Y:S01]  /*90760*/  LOP3.LUT R60, R60, 0xfffffff7, RZ, 0xc0, !PT ;  /* 0xfffffff73c3c7812 */ /* 0x000fe200078ec0ff */
[----:B------:R-:W4:Y:S01]  /*90770*/  LDL.LU.64 R12, [R1+0xde8] ;  /* 0x000de800010c7983 */ /* 0x000f220000300a00 */
[----:B------:R-:W-:-:S02]  /*90780*/  LOP3.LUT P2, RZ, R56, 0x400000, RZ, 0xc0, !PT ;  /* 0x0040000038ff7812 */ /* 0x000fc4000784c0ff */
[----:B------:R-:W-:Y:S01]  /*90790*/  LOP3.LUT P0, RZ, R56, 0x1000000, RZ, 0xc0, !PT ;  /* 0x0100000038ff7812 */ /* 0x000fe2000780c0ff */
[----:B------:R-:W4:Y:S06]  /*907a0*/  LDL.LU.64 R8, [R1+0xde0] ;  /* 0x000de00001087983 */ /* 0x000f2c0000300a00 */
[----:B------:R-:W-:Y:S02]  /*907b0*/  @P1 LOP3.LUT R60, R60, 0x8, RZ, 0xfc, !PT ;  /* 0x000000083c3c1812 */ /* 0x000fe400078efcff */
[----:B------:R-:W-:Y:S02]  /*907c0*/  LOP3.LUT P1, RZ, R56, 0x40, RZ, 0xc0, !PT ;  /* 0x0000004038ff7812 */ /* 0x000fe4000782c0ff */
[----:B------:R-:W-:-:S02]  /*907d0*/  LOP3.LUT R60, R60, 0xffffffef, RZ, 0xc0, !PT ;  /* 0xffffffef3c3c7812 */ /* 0x000fc400078ec0ff */
[C---:B------:R-:W-:Y:S02]  /*907e0*/  LOP3.LUT P3, RZ, R56.reuse, 0x2000000, RZ, 0xc0, !PT ;  /* 0x0200000038ff7812 */ /* 0x040fe4000786c0ff */
[C---:B------:R-:W-:Y:S02]  /*907f0*/  LOP3.LUT P4, RZ, R56.reuse, 0x8000000, RZ, 0xc0, !PT ;  /* 0x0800000038ff7812 */ /* 0x040fe4000788c0ff */
[----:B------:R-:W-:-:S05]  /*90800*/  LOP3.LUT P5, RZ, R56, 0x40000000, RZ, 0xc0, !PT ;  /* 0x4000000038ff7812 */ /* 0x000fca00078ac0ff */
[----:B------:R-:W-:Y:S02]  /*90810*/  @P1 LOP3.LUT R60, R60, 0x10, RZ, 0xfc, !PT ;  /* 0x000000103c3c1812 */ /* 0x000fe400078efcff */
[----:B------:R-:W-:Y:S02]  /*90820*/  LOP3.LUT P1, RZ, R56, 0x8, RZ, 0xc0, !PT ;  /* 0x0000000838ff7812 */ /* 0x000fe4000782c0ff */
[----:B------:R-:W-:-:S05]  /*90830*/  PRMT R56, R61, 0x7770, RZ ;  /* 0x000077703d387816 */ /* 0x000fca00000000ff */
[----:B------:R1:W-:Y:S02]  /*90840*/  @P6 STG.E.U8 desc[UR42][R6.64], R56 ;  /* 0x0000003806006986 */ /* 0x0003e4000c10112a */
[C---:B-1----:R-:W-:Y:S02]  /*90850*/  PRMT R56, R61.reuse, 0x7771, RZ ;  /* 0x000077713d387816 */ /* 0x042fe400000000ff */
[----:B------:R-:W4:Y:S04]  /*90860*/  LDL.LU.64 R6, [R1+0xdd8] ;  /* 0x000dd80001067983 */ /* 0x000f280000300a00 */
[----:B------:R1:W-:Y:S01]  /*90870*/  @P1 STG.E.U8 desc[UR42][R4.64], R56 ;  /* 0x0000003804001986 */ /* 0x0003e2000c10112a */
[C---:B------:R-:W-:Y:S02]  /*90880*/  LOP3.LUT P1, RZ, R60.reuse, 0x10, RZ, 0xc0, !PT ;  /* 0x000000103cff7812 */ /* 0x040fe4000782c0ff */
[----:B-1----:R-:W-:Y:S01]  /*90890*/  PRMT R56, R61, 0x7772, RZ ;  /* 0x000077723d387816 */ /* 0x002fe200000000ff */
[----:B------:R-:W4:Y:S10]  /*908a0*/  LDL.LU.64 R4, [R1+0xdd0] ;  /* 0x000dd00001047983 */ /* 0x000f340000300a00 */
[----:B------:R1:W-:Y:S01]  /*908b0*/  @P1 STG.E.U8 desc[UR42][R48.64], R56 ;  /* 0x0000003830001986 */ /* 0x0003e2000c10112a */
[----:B------:R-:W-:-:S03]  /*908c0*/  LOP3.LUT P1, RZ, R60, 0x8, RZ, 0xc0, !PT ;  /* 0x000000083cff7812 */ /* 0x000fc6000782c0ff */
[----:B-1----:R-:W4:Y:S01]  /*908d0*/  LDL.LU.64 R48, [R1+0xdc8] ;  /* 0x000dc80001307983 */ /* 0x002f220000300a00 */
[----:B------:R-:W-:-:S09]  /*908e0*/  PRMT R56, R61, 0x7773, RZ ;  /* 0x000077733d387816 */ /* 0x000fd200000000ff */
[----:B---3--:R1:W-:Y:S04]  /*908f0*/  @P1 STG.E.U8 desc[UR42][R2.64], R56 ;  /* 0x0000003802001986 */ /* 0x0083e8000c10112a */
[----:B-1----:R-:W3:Y:S01]  /*90900*/  LDL.LU.64 R2, [R1+0xdc0] ;  /* 0x000dc00001027983 */ /* 0x002ee20000300a00 */
[----:B------:R-:W-:Y:S02]  /*90910*/  LOP3.LUT P1, RZ, R60, 0x4, RZ, 0xc0, !PT ;  /* 0x000000043cff7812 */ /* 0x000fe4000782c0ff */
[----:B------:R-:W-:-:S11]  /*90920*/  PRMT R56, R10, 0x7770, RZ ;  /* 0x000077700a387816 */ /* 0x000fd600000000ff */
[----:B--2---:R1:W-:Y:S01]  /*90930*/  @P1 STG.E.U8 desc[UR42][R58.64], R56 ;  /* 0x000000383a001986 */ /* 0x0043e2000c10112a */
[----:B------:R-:W-:Y:S02]  /*90940*/  LOP3.LUT P1, RZ, R60, 0x2, RZ, 0xc0, !PT ;  /* 0x000000023cff7812 */ /* 0x000fe4000782c0ff */
[----:B-1----:R-:W-:-:S11]  /*90950*/  PRMT R56, R10, 0x7771, RZ ;  /* 0x000077710a387816 */ /* 0x002fd600000000ff */
[----:B----4-:R1:W-:Y:S01]  /*90960*/  @P1 STG.E.U8 desc[UR42][R22.64], R56 ;  /* 0x0000003816001986 */ /* 0x0103e2000c10112a */
        /* <DEDUP_REMOVED lines=15> */
[----:B------:R1:W-:Y:S01]  /*90a60*/  @P0 STG.E.U8 desc[UR42][R8.64], R56 ;  /* 0x0000003808000986 */ /* 0x0003e2000c10112a */
[----:B------:R-:W-:Y:S02]  /*90a70*/  LOP3.LUT P6, RZ, R55, 0x1, RZ, 0xc0, !PT ;  /* 0x0000000137ff7812 */ /* 0x000fe400078cc0ff */
[----:B-1----:R-:W-:-:S05]  /*90a80*/  PRMT R56, R54, 0x7770, RZ ;  /* 0x0000777036387816 */ /* 0x002fca00000000ff */
[----:B------:R1:W-:Y:S02]  /*90a90*/  @P3 STG.E.U8 desc[UR42][R6.64], R56 ;  /* 0x0000003806003986 */ /* 0x0003e4000c10112a */
[----:B-1----:R-:W-:-:S05]  /*90aa0*/  PRMT R56, R54, 0x7771, RZ ;  /* 0x0000777136387816 */ /* 0x002fca00000000ff */
[----:B------:R1:W-:Y:S02]  /*90ab0*/  @P4 STG.E.U8 desc[UR42][R4.64], R56 ;  /* 0x0000003804004986 */ /* 0x0003e4000c10112a */
[----:B-1----:R-:W-:-:S05]  /*90ac0*/  PRMT R56, R54, 0x7772, RZ ;  /* 0x0000777236387816 */ /* 0x002fca00000000ff */
[----:B------:R1:W-:Y:S02]  /*90ad0*/  @P5 STG.E.U8 desc[UR42][R48.64], R56 ;  /* 0x0000003830005986 */ /* 0x0003e4000c10112a */
[----:B-1----:R-:W-:Y:S02]  /*90ae0*/  PRMT R56, R54, 0x7773, RZ ;  /* 0x0000777336387816 */ /* 0x002fe400000000ff */
[----:B------:R-:W2:Y:S04]  /*90af0*/  LDL.LU R54, [R1+0x2614] ;  /* 0x0026140001367983 */ /* 0x000ea80000300800 */
[----:B---3--:R1:W-:Y:S04]  /*90b00*/  @P6 STG.E.U8 desc[UR42][R2.64], R56 ;  /* 0x0000003802006986 */ /* 0x0083e8000c10112a */
[----:B-1----:R-:W3:Y:S04]  /*90b10*/  LDL.LU.64 R2, [R1+0xdb8] ;  /* 0x000db80001027983 */ /* 0x002ee80000300a00 */
[----:B------:R-:W4:Y:S04]  /*90b20*/  LDL.LU.64 R12, [R1+0xdb0] ;  /* 0x000db000010c7983 */ /* 0x000f280000300a00 */
[----:B------:R-:W2:Y:S04]  /*90b30*/  LDL.LU.64 R10, [R1+0xda8] ;  /* 0x000da800010a7983 */ /* 0x000ea80000300a00 */
[----:B------:R-:W3:Y:S04]  /*90b40*/  LDL.LU R9, [R1+0xc4] ;  /* 0x0000c40001097983 */ /* 0x000ee80000300800 */
[----:B------:R-:W2:Y:S04]  /*90b50*/  LDL.LU.64 R6, [R1+0xda0] ;  /* 0x000da00001067983 */ /* 0x000ea80000300a00 */
[----:B------:R-:W2:Y:S04]  /*90b60*/  LDL.LU.64 R4, [R1+0xd98] ;  /* 0x000d980001047983 */ /* 0x000ea80000300a00 */
[----:B------:R-:W2:Y:S04]  /*90b70*/  LDL.LU.64 R48, [R1+0xd90] ;  /* 0x000d900001307983 */ /* 0x000ea80000300a00 */
[----:B------:R-:W2:Y:S01]  /*90b80*/  LDL.LU R18, [R1+0xc8] ;  /* 0x0000c80001127983 */ /* 0x000ea20000300800 */
[----:B------:R-:W-:-:S02]  /*90b90*/  LOP3.LUT P3, RZ, R55, 0x2, RZ, 0xc0, !PT ;  /* 0x0000000237ff7812 */ /* 0x000fc4000786c0ff */
        /* <DEDUP_REMOVED lines=14> */
[----:B---3--:R-:W-:-:S05]  /*90c80*/  PRMT R56, R9, 0x7770, RZ ;  /* 0x0000777009387816 */ /* 0x008fca00000000ff */
[----:B------:R1:W-:Y:S04]  /*90c90*/  @P3 STG.E.U8 desc[UR42][R2.64], R56 ;  /* 0x0000003802003986 */ /* 0x0003e8000c10112a */
[----:B-1----:R-:W3:Y:S04]  /*90ca0*/  LDL.LU.64 R2, [R1+0xd88] ;  /* 0x000d880001027983 */ /* 0x002ee80000300a00 */
[----:B------:R-:W3:Y:S01]  /*90cb0*/  LDL.LU.64 R60, [R1+0xd80] ;  /* 0x000d8000013c7983 */ /* 0x000ee20000300a00 */
[----:B------:R-:W-:-:S03]  /*90cc0*/  @P1 LOP3.LUT R57, R57, 0x2000000, RZ, 0xfc, !PT ;  /* 0x0200000039391812 */ /* 0x000fc600078efcff */
[----:B------:R-:W3:Y:S01]  /*90cd0*/  LDL.LU.64 R58, [R1+0xd78] ;  /* 0x000d7800013a7983 */ /* 0x000ee20000300a00 */
[----:B------:R-:W-:-:S03]  /*90ce0*/  LOP3.LUT P1, RZ, R55, 0x10000, RZ, 0xc0, !PT ;  /* 0x0001000037ff7812 */ /* 0x000fc6000782c0ff */
[----:B------:R-:W3:Y:S01]  /*90cf0*/  LDL.LU R19, [R1+0xcc] ;  /* 0x0000cc0001137983 */ /* 0x000ee20000300800 */
[----:B------:R-:W-:-:S03]  /*90d00*/  LOP3.LUT R57, R57, 0xfbffffff, RZ, 0xc0, !PT ;  /* 0xfbffffff39397812 */ /* 0x000fc600078ec0ff */
[----:B------:R-:W3:Y:S01]  /*90d10*/  LDL.LU.64 R22, [R1+0xd70] ;  /* 0x000d700001167983 */ /* 0x000ee20000300a00 */
[----:B------:R-:W-:-:S03]  /*90d20*/  LOP3.LUT P4, RZ, R55, 0x8, RZ, 0xc0, !PT ;  /* 0x0000000837ff7812 */ /* 0x000fc6000788c0ff */
[----:B------:R-:W3:Y:S02]  /*90d30*/  LDL.LU.64 R20, [R1+0xd68] ;  /* 0x000d680001147983 */ /* 0x000ee40000300a00 */
[----:B------:R-:W-:Y:S02]  /*90d40*/  @P1 LOP3.LUT R57, R57, 0x4000000, RZ, 0xfc, !PT ;  /* 0x0400000039391812 */ /* 0x000fe400078efcff */
[----:B------:R-:W-:Y:S01]  /*90d50*/  LOP3.LUT P1, RZ, R55, 0x4000, RZ, 0xc0, !PT ;  /* 0x0000400037ff7812 */ /* 0x000fe2000782c0ff */
[----:B------:R-:W3:Y:S01]  /*90d60*/  LDL.LU.64 R16, [R1+0xd60] ;  /* 0x000d600001107983 */ /* 0x000ee20000300a00 */
[----:B------:R-:W-:Y:S02]  /*90d70*/  LOP3.LUT R57, R57, 0xf7ffffff, RZ, 0xc0, !PT ;  /* 0xf7ffffff39397812 */ /* 0x000fe400078ec0ff */
[----:B------:R-:W-:-:S09]  /*90d80*/  LOP3.LUT P5, RZ, R55, 0x40, RZ, 0xc0, !PT ;  /* 0x0000004037ff7812 */ /* 0x000fd200078ac0ff */
[----:B------:R-:W-:Y:S02]  /*90d90*/  @P1 LOP3.LUT R57, R57, 0x8000000, RZ, 0xfc, !PT ;  /* 0x0800000039391812 */ /* 0x000fe400078efcff */
[----:B------:R-:W-:Y:S02]  /*90da0*/  LOP3.LUT P1, RZ, R55, 0x800, RZ, 0xc0, !PT ;  /* 0x0000080037ff7812 */ /* 0x000fe4000782c0ff */
[----:B------:R-:W-:Y:S02]  /*90db0*/  PRMT R56, R9, 0x7771, RZ ;  /* 0x0000777109387816 */ /* 0x000fe400000000ff */
[----:B------:R-:W-:Y:S02]  /*90dc0*/  LOP3.LUT R57, R57, 0xefffffff, RZ, 0xc0, !PT ;  /* 0xefffffff39397812 */ /* 0x000fe400078ec0ff */
[C---:B------:R-:W-:Y:S01]  /*90dd0*/  LOP3.LUT P6, RZ, R55.reuse, 0x100, RZ, 0xc0, !PT ;  /* 0x0000010037ff7812 */ /* 0x040fe200078cc0ff */
[----:B----4-:R-:W-:Y:S01]  /*90de0*/  @P4 STG.E.U8 desc[UR42][R12.64], R56 ;  /* 0x000000380c004986 */ /* 0x010fe2000c10112a */
[----:B------:R-:W-:-:S02]  /*90df0*/  LOP3.LUT P2, RZ, R55, 0x8000000, RZ, 0xc0, !PT ;  /* 0x0800000037ff7812 */ /* 0x000fc4000784c0ff */
[C---:B------:R-:W-:Y:S02]  /*90e00*/  LOP3.LUT P0, RZ, R55.reuse, 0x20000000, RZ, 0xc0, !PT ;  /* 0x2000000037ff7812 */ /* 0x040fe4000780c0ff */
[----:B------:R-:W-:Y:S02]  /*90e10*/  LOP3.LUT P3, RZ, R55, 0x40000000, RZ, 0xc0, !PT ;  /* 0x4000000037ff7812 */ /* 0x000fe4000786c0ff */
[----:B------:R-:W-:Y:S02]  /*90e20*/  @P1 LOP3.LUT R57, R57, 0x10000000, RZ, 0xfc, !PT ;  /* 0x1000000039391812 */ /* 0x000fe400078efcff */
[C---:B------:R-:W-:Y:S02]  /*90e30*/  LOP3.LUT P1, RZ, R55.reuse, 0x200, RZ, 0xc0, !PT ;  /* 0x0000020037ff7812 */ /* 0x040fe4000782c0ff */
[----:B------:R-:W-:Y:S02]  /*90e40*/  LOP3.LUT P4, RZ, R55, 0x80000000, RZ, 0xc0, !PT ;  /* 0x8000000037ff7812 */ /* 0x000fe4000788c0ff */
[----:B------:R-:W-:-:S05]  /*90e50*/  PRMT R55, R9, 0x7772, RZ ;  /* 0x0000777209377816 */ /* 0x000fca00000000ff */
[----:B--2---:R1:W-:Y:S02]  /*90e60*/  @P5 STG.E.U8 desc[UR42][R10.64], R55 ;  /* 0x000000370a005986 */ /* 0x0043e4000c10112a */
[----:B-1----:R-:W-:-:S05]  /*90e70*/  PRMT R55, R9, 0x7773, RZ ;  /* 0x0000777309377816 */ /* 0x002fca00000000ff */
[----:B------:R1:W-:Y:S04]  /*90e80*/  @P6 STG.E.U8 desc[UR42][R6.64], R55 ;  /* 0x0000003706006986 */ /* 0x0003e8000c10112a */
[----:B-1----:R-:W2:Y:S01]  /*90e90*/  LDL.LU R6, [R1+0xb0] ;  /* 0x0000b00001067983 */ /* 0x002ea20000300800 */
[----:B------:R-:W-:-:S03]  /*90ea0*/  PRMT R55, R18, 0x7770, RZ ;  /* 0x0000777012377816 */ /* 0x000fc600000000ff */
[----:B------:R-:W4:Y:S04]  /*90eb0*/  LDL.LU.64 R14, [R1+0xd58] ;  /* 0x000d5800010e7983 */ /* 0x000f280000300a00 */
[----:B------:R-:W4:Y:S04]  /*90ec0*/  LDL.LU.64 R12, [R1+0xd50] ;  /* 0x000d5000010c7983 */ /* 0x000f280000300a00 */
[----:B------:R1:W-:Y:S01]  /*90ed0*/  @P1 STG.E.U8 desc[UR42][R4.64], R55 ;  /* 0x0000003704001986 */ /* 0x0003e2000c10112a */
[----:B------:R-:W-:-:S03]  /*90ee0*/  LOP3.LUT P1, RZ, R57, 0x10000000, RZ, 0xc0, !PT ;  /* 0x1000000039ff7812 */ /* 0x000fc6000782c0ff */
[----:B------:R-:W4:Y:S04]  /*90ef0*/  LDL.LU.64 R10, [R1+0xd48] ;  /* 0x000d4800010a7983 */ /* 0x000f280000300a00 */
[----:B------:R-:W4:Y:S01]  /*90f00*/  LDL.LU.64 R8, [R1+0xd40] ;  /* 0x000d400001087983 */ /* 0x000f220000300a00 */
[----:B-1----:R-:W-:-:S03]  /*90f10*/  PRMT R55, R18, 0x7771, RZ ;  /* 0x0000777112377816 */ /* 0x002fc600000000ff */
[----:B------:R-:W4:Y:S04]  /*90f20*/  LDL.LU R7, [R1+0xb4] ;  /* 0x0000b40001077983 */ /* 0x000f280000300800 */
[----:B------:R1:W-:Y:S01]  /*90f30*/  @P1 STG.E.U8 desc[UR42][R48.64], R55 ;  /* 0x0000003730001986 */ /* 0x0003e2000c10112a */
[----:B------:R-:W-:-:S03]  /*90f40*/  LOP3.LUT P1, RZ, R57, 0x8000000, RZ, 0xc0, !PT ;  /* 0x0800000039ff7812 */ /* 0x000fc6000782c0ff */
[----:B------:R-:W4:Y:S04]  /*90f50*/  LDL.LU.64 R4, [R1+0xd38] ;  /* 0x000d380001047983 */ /* 0x000f280000300a00 */
[----:B-1----:R-:W4:Y:S01]  /*90f60*/  LDL.LU.64 R48, [R1+0xd30] ;  /* 0x000d300001307983 */ /* 0x002f220000300a00 */
[----:B------:R-:W-:-:S05]  /*90f70*/  PRMT R55, R18, 0x7772, RZ ;  /* 0x0000777212377816 */ /* 0x000fca00000000ff */
[----:B---3--:R1:W-:Y:S04]  /*90f80*/  @P1 STG.E.U8 desc[UR42][R2.64], R55 ;  /* 0x0000003702001986 */ /* 0x0083e8000c10112a */
[----:B-1----:R-:W3:Y:S01]  /*90f90*/  LDL.LU.64 R2, [R1+0xd28] ;  /* 0x000d280001027983 */ /* 0x002ee20000300a00 */
        /* <DEDUP_REMOVED lines=16> */
[----:B--2---:R-:W-:-:S11]  /*910a0*/  PRMT R55, R6, 0x7770, RZ ;  /* 0x0000777006377816 */ /* 0x004fd600000000ff */
[----:B----4-:R1:W-:Y:S02]  /*910b0*/  @P1 STG.E.U8 desc[UR42][R14.64], R55 ;  /* 0x000000370e001986 */ /* 0x0103e4000c10112a */
        /* <DEDUP_REMOVED lines=12> */
[----:B-1----:R-:W-:-:S05]  /*91180*/  PRMT R55, R7, 0x7772, RZ ;  /* 0x0000777207377816 */ /* 0x002fca00000000ff */
[----:B---3--:R1:W-:Y:S04]  /*91190*/  @P6 STG.E.U8 desc[UR42][R2.64], R55 ;  /* 0x0000003702006986 */ /* 0x0083e8000c10112a */
[----:B-1----:R-:W2:Y:S04]  /*911a0*/  LDL.LU.64 R2, [R1+0xd20] ;  /* 0x000d200001027983 */ /* 0x002ea80000300a00 */
[----:B------:R-:W3:Y:S04]  /*911b0*/  LDL.LU.64 R12, [R1+0xd18] ;  /* 0x000d1800010c7983 */ /* 0x000ee80000300a00 */
[----:B------:R-:W4:Y:S04]  /*911c0*/  LDL.LU.64 R10, [R1+0xd10] ;  /* 0x000d1000010a7983 */ /* 0x000f280000300a00 */
[----:B------:R-:W4:Y:S04]  /*911d0*/  LDL.LU.64 R8, [R1+0xd08] ;  /* 0x000d080001087983 */ /* 0x000f280000300a00 */
[----:B------:R-:W3:Y:S04]  /*911e0*/  LDL.LU R6, [R1+0xb8] ;  /* 0x0000b80001067983 */ /* 0x000ee80000300800 */
[----:B------:R-:W4:Y:S04]  /*911f0*/  LDL.LU.64 R4, [R1+0xd00] ;  /* 0x000d000001047983 */ /* 0x000f280000300a00 */
[----:B------:R-:W4:Y:S04]  /*91200*/  LDL.LU.64 R48, [R1+0xcf8] ;  /* 0x000cf80001307983 */ /* 0x000f280000300a00 */
[----:B------:R-:W4:Y:S01]  /*91210*/  LDL.LU R61, [R1+0xbc] ;  /* 0x0000bc00013d7983 */ /* 0x000f220000300800 */
[----:B------:R-:W-:-:S02]  /*91220*/  LOP3.LUT P3, RZ, R54, 0x4, RZ, 0xc0, !PT ;  /* 0x0000000436ff7812 */ /* 0x000fc4000786c0ff */
[----:B------:R-:W-:Y:S02]  /*91230*/  PRMT R55, R7, 0x7773, RZ ;  /* 0x0000777307377816 */ /* 0x000fe400000000ff */
        /* <DEDUP_REMOVED lines=15> */
[----:B------:R-:W2:Y:S01]  /*91330*/  LDL.LU.64 R58, [R1+0xce8] ;  /* 0x000ce800013a7983 */ /* 0x000ea20000300a00 */
[----:B------:R-:W-:-:S03]  /*91340*/  LOP3.LUT R57, R57, 0xfffdffff, RZ, 0xc0, !PT ;  /* 0xfffdffff39397812 */ /* 0x000fc600078ec0ff */
[----:B------:R-:W2:Y:S01]  /*91350*/  LDL.LU.64 R22, [R1+0xce0] ;  /* 0x000ce00001167983 */ /* 0x000ea20000300a00 */
[----:B------:R-:W-:Y:S02]  /*91360*/  @P1 LOP3.LUT R57, R57, 0x20000, RZ, 0xfc, !PT ;  /* 0x0002000039391812 */ /* 0x000fe400078efcff */
[----:B------:R-:W-:Y:S01]  /*91370*/  LOP3.LUT P1, RZ, R54, 0x200, RZ, 0xc0, !PT ;  /* 0x0000020036ff7812 */ /* 0x000fe2000782c0ff */
[----:B------:R-:W2:Y:S01]  /*91380*/  LDL.LU R7, [R1+0xa0] ;  /* 0x0000a00001077983 */ /* 0x000ea20000300800 */
[----:B------:R-:W-:-:S03]  /*91390*/  LOP3.LUT R57, R57, 0xfffbffff, RZ, 0xc0, !PT ;  /* 0xfffbffff39397812 */ /* 0x000fc600078ec0ff */
[----:B------:R-:W2:Y:S04]  /*913a0*/  LDL.LU.64 R20, [R1+0xcd8] ;  /* 0x000cd80001147983 */ /* 0x000ea80000300a00 */
[----:B------:R-:W2:Y:S04]  /*913b0*/  LDL.LU.64 R18, [R1+0xcd0] ;  /* 0x000cd00001127983 */ /* 0x000ea80000300a00 */
[----:B------:R-:W-:Y:S01]  /*913c0*/  @P1 LOP3.LUT R57, R57, 0x40000, RZ, 0xfc, !PT ;  /* 0x0004000039391812 */ /* 0x000fe200078efcff */
[----:B------:R-:W2:Y:S01]  /*913d0*/  LDL.LU.64 R16, [R1+0xcc8] ;  /* 0x000cc80001107983 */ /* 0x000ea20000300a00 */
[----:B------:R-:W-:-:S02]  /*913e0*/  LOP3.LUT P1, RZ, R54, 0x100, RZ, 0xc0, !PT ;  /* 0x0000010036ff7812 */ /* 0x000fc4000782c0ff */
[----:B------:R-:W-:Y:S01]  /*913f0*/  LOP3.LUT R57, R57, 0xfff7ffff, RZ, 0xc0, !PT ;  /* 0xfff7ffff39397812 */ /* 0x000fe200078ec0ff */
[----:B------:R-:W2:Y:S01]  /*91400*/  LDL.LU.64 R14, [R1+0xcc0] ;  /* 0x000cc000010e7983 */ /* 0x000ea20000300a00 */
[C---:B------:R-:W-:Y:S02]  /*91410*/  LOP3.LUT P4, RZ, R54.reuse, 0x8, RZ, 0xc0, !PT ;  /* 0x0000000836ff7812 */ /* 0x040fe4000788c0ff */
[----:B------:R-:W-:Y:S02]  /*91420*/  LOP3.LUT P5, RZ, R54, 0x10, RZ, 0xc0, !PT ;  /* 0x0000001036ff7812 */ /* 0x000fe400078ac0ff */
[----:B---3--:R-:W-:-:S05]  /*91430*/  PRMT R55, R6, 0x7770, RZ ;  /* 0x0000777006377816 */ /* 0x008fca00000000ff */
[----:B------:R-:W-:Y:S02]  /*91440*/  @P1 LOP3.LUT R57, R57, 0x80000, RZ, 0xfc, !PT ;  /* 0x0008000039391812 */ /* 0x000fe400078efcff */
[C---:B------:R-:W-:Y:S02]  /*91450*/  LOP3.LUT P1, RZ, R54.reuse, 0x80, RZ, 0xc0, !PT ;  /* 0x0000008036ff7812 */ /* 0x040fe4000782c0ff */
[----:B------:R-:W-:Y:S01]  /*91460*/  LOP3.LUT P6, RZ, R54, 0x20, RZ, 0xc0, !PT ;  /* 0x0000002036ff7812 */ /* 0x000fe200078cc0ff */
[----:B------:R1:W-:Y:S01]  /*91470*/  @P4 STG.E.U8 desc[UR42][R12.64], R55 ;  /* 0x000000370c004986 */ /* 0x0003e2000c10112a */
[----:B------:R-:W-:Y:S02]  /*91480*/  LOP3.LUT R57, R57, 0xffefffff, RZ, 0xc0, !PT ;  /* 0xffefffff39397812 */ /* 0x000fe400078ec0ff */
[----:B-1----:R-:W-:Y:S01]  /*91490*/  PRMT R55, R6, 0x7771, RZ ;  /* 0x0000777106377816 */ /* 0x002fe200000000ff */
[----:B------:R-:W3:Y:S06]  /*914a0*/  LDL.LU.64 R12, [R1+0xcb8] ;  /* 0x000cb800010c7983 */ /* 0x000eec0000300a00 */
[----:B------:R-:W-:-:S02]  /*914b0*/  @P1 LOP3.LUT R57, R57, 0x100000, RZ, 0xfc, !PT ;  /* 0x0010000039391812 */ /* 0x000fc400078efcff */
[----:B------:R-:W-:Y:S01]  /*914c0*/  LOP3.LUT P1, RZ, R54, 0x40, RZ, 0xc0, !PT ;  /* 0x0000004036ff7812 */ /* 0x000fe2000782c0ff */
[----:B----4-:R1:W-:Y:S02]  /*914d0*/  @P5 STG.E.U8 desc[UR42][R10.64], R55 ;  /* 0x000000370a005986 */ /* 0x0103e4000c10112a */
[C---:B-1----:R-:W-:Y:S02]  /*914e0*/  PRMT R55, R6.reuse, 0x7772, RZ ;  /* 0x0000777206377816 */ /* 0x042fe400000000ff */
[----:B------:R-:W4:Y:S04]  /*914f0*/  LDL.LU.64 R10, [R1+0xcb0] ;  /* 0x000cb000010a7983 */ /* 0x000f280000300a00 */
[----:B------:R1:W-:Y:S02]  /*91500*/  @P6 STG.E.U8 desc[UR42][R8.64], R55 ;  /* 0x0000003708006986 */ /* 0x0003e4000c10112a */
[----:B-1----:R-:W-:-:S02]  /*91510*/  PRMT R55, R6, 0x7773, RZ ;  /* 0x0000777306377816 */ /* 0x002fc400000000ff */
        /* <DEDUP_REMOVED lines=33> */
[----:B-1----:R-:W-:-:S05]  /*91730*/  PRMT R55, R50, 0x7770, RZ ;  /* 0x0000777032377816 */ /* 0x002fca00000000ff */
[----:B---3--:R1:W-:Y:S01]  /*91740*/  @P2 STG.E.U8 desc[UR42][R12.64], R55 ;  /* 0x000000370c002986 */ /* 0x0083e2000c10112a */
[----:B------:R-:W-:Y:S02]  /*91750*/  LOP3.LUT P4, RZ, R54, 0x80000, RZ, 0xc0, !PT ;  /* 0x0008000036ff7812 */ /* 0x000fe4000788c0ff */
[----:B-1----:R-:W-:-:S05]  /*91760*/  PRMT R55, R50, 0x7771, RZ ;  /* 0x0000777132377816 */ /* 0x002fca00000000ff */
[----:B----4-:R1:W-:Y:S01]  /*91770*/  @P0 STG.E.U8 desc[UR42][R10.64], R55 ;  /* 0x000000370a000986 */ /* 0x0103e2000c10112a */
[----:B------:R-:W-:Y:S02]  /*91780*/  LOP3.LUT P5, RZ, R54, 0x100000, RZ, 0xc0, !PT ;  /* 0x0010000036ff7812 */ /* 0x000fe400078ac0ff */
[----:B-1----:R-:W-:-:S05]  /*91790*/  PRMT R55, R50, 0x7772, RZ ;  /* 0x0000777232377816 */ /* 0x002fca00000000ff */
[----:B------:R1:W-:Y:S01]  /*917a0*/  @P3 STG.E.U8 desc[UR42][R8.64], R55 ;  /* 0x0000003708003986 */ /* 0x0003e2000c10112a */
[----:B------:R-:W-:Y:S02]  /*917b0*/  LOP3.LUT P6, RZ, R54, 0x200000, RZ, 0xc0, !PT ;  /* 0x0020000036ff7812 */ /* 0x000fe400078cc0ff */
[----:B-1----:R-:W-:Y:S02]  /*917c0*/  PRMT R55, R50, 0x7773, RZ ;  /* 0x0000777332377816 */ /* 0x002fe400000000ff */
[----:B------:R-:W3:Y:S04]  /*917d0*/  LDL.LU R50, [R1+0x2610] ;  /* 0x0026100001327983 */ /* 0x000ee80000300800 */
[----:B------:R1:W-:Y:S02]  /*917e0*/  @P4 STG.E.U8 desc[UR42][R4.64], R55 ;  /* 0x0000003704004986 */ /* 0x0003e4000c10112a */
[----:B-1----:R-:W-:-:S05]  /*917f0*/  PRMT R55, R6, 0x7770, RZ ;  /* 0x0000777006377816 */ /* 0x002fca00000000ff */
        /* <DEDUP_REMOVED lines=8> */
[----:B------:R-:W4:Y:S01]  /*91880*/  LDL.LU R7, [R1+0xac] ;  /* 0x0000ac0001077983 */ /* 0x000f220000300800 */
[----:B------:R-:W-:-:S03]  /*91890*/  LOP3.LUT P3, RZ, R54, 0x400000, RZ, 0xc0, !PT ;  /* 0x0040000036ff7812 */ /* 0x000fc6000786c0ff */
[----:B------:R-:W4:Y:S01]  /*918a0*/  LDL.LU.64 R48, [R1+0xc60] ;  /* 0x000c600001307983 */ /* 0x000f220000300a00 */
[----:B------:R-:W-:Y:S02]  /*918b0*/  PRMT R55, R6, 0x7772, RZ ;  /* 0x0000777206377816 */ /* 0x000fe400000000ff */
[----:B------:R-:W-:Y:S02]  /*918c0*/  LOP3.LUT R57, R57, 0xffffffdf, RZ, 0xc0, !PT ;  /* 0xffffffdf39397812 */ /* 0x000fe400078ec0ff */
[C---:B------:R-:W-:Y:S02]  /*918d0*/  LOP3.LUT P4, RZ, R54.reuse, 0x800000, RZ, 0xc0, !PT ;  /* 0x0080000036ff7812 */ /* 0x040fe4000788c0ff */
[C---:B------:R-:W-:Y:S02]  /*918e0*/  LOP3.LUT P5, RZ, R54.reuse, 0x1000000, RZ, 0xc0, !PT ;  /* 0x0100000036ff7812 */ /* 0x040fe400078ac0ff */
[----:B------:R-:W-:Y:S01]  /*918f0*/  LOP3.LUT P6, RZ, R54, 0x2000000, RZ, 0xc0, !PT ;  /* 0x0200000036ff7812 */ /* 0x000fe200078cc0ff */
[----:B--2---:R1:W-:Y:S04]  /*91900*/  @P3 STG.E.U8 desc[UR42][R2.64], R55 ;  /* 0x0000003702003986 */ /* 0x0043e8000c10112a */
[----:B-1----:R-:W2:Y:S04]  /*91910*/  LDL.LU.64 R2, [R1+0xc48] ;  /* 0x000c480001027983 */ /* 0x002ea80000300a00 */
[----:B------:R-:W2:Y:S01]  /*91920*/  LDL.LU R10, [R1+0x90] ;  /* 0x00009000010a7983 */ /* 0x000ea20000300800 */
[----:B---3--:R-:W-:-:S03]  /*91930*/  LOP3.LUT P1, RZ, R50, 0x4, RZ, 0xc0, !PT ;  /* 0x0000000432ff7812 */ /* 0x008fc6000782c0ff */
[----:B------:R-:W3:Y:S04]  /*91940*/  LDL.LU.64 R20, [R1+0xc40] ;  /* 0x000c400001147983 */ /* 0x000ee80000300a00 */
[----:B------:R-:W3:Y:S01]  /*91950*/  LDL.LU.64 R60, [R1+0xc38] ;  /* 0x000c3800013c7983 */ /* 0x000ee20000300a00 */
[----:B------:R-:W-:-:S03]  /*91960*/  PRMT R55, R6, 0x7773, RZ ;  /* 0x0000777306377816 */ /* 0x000fc600000000ff */
[----:B------:R-:W3:Y:S02]  /*91970*/  LDL.LU.64 R58, [R1+0xc30] ;  /* 0x000c3000013a7983 */ /* 0x000ee40000300a00 */
        /* <DEDUP_REMOVED lines=12> */
[----:B----4-:R1:W-:Y:S10]  /*91a40*/  @P4 STG.E.U8 desc[UR42][R14.64], R55 ;  /* 0x000000370e004986 */ /* 0x0103f4000c10112a */
[----:B------:R-:W-:-:S02]  /*91a50*/  @P1 LOP3.LUT R57, R57, 0x200, RZ, 0xfc, !PT ;  /* 0x0000020039391812 */ /* 0x000fc400078efcff */
[----:B------:R-:W-:Y:S02]  /*91a60*/  LOP3.LUT P1, RZ, R54, 0x20000000, RZ, 0xc0, !PT ;  /* 0x2000000036ff7812 */ /* 0x000fe4000782c0ff */
[----:B------:R-:W-:Y:S02]  /*91a70*/  LOP3.LUT R57, R57, 0xfffffbff, RZ, 0xc0, !PT ;  /* 0xfffffbff39397812 */ /* 0x000fe400078ec0ff */
[----:B-1----:R-:W-:-:S05]  /*91a80*/  PRMT R55, R7, 0x7770, RZ ;  /* 0x0000777007377816 */ /* 0x002fca00000000ff */
[----:B------:R1:W-:Y:S04]  /*91a90*/  @P5 STG.E.U8 desc[UR42][R4.64], R55 ;  /* 0x0000003704005986 */ /* 0x0003e8000c10112a */
[----:B------:R-:W-:Y:S02]  /*91aa0*/  @P1 LOP3.LUT R57, R57, 0x400, RZ, 0xfc, !PT ;  /* 0x0000040039391812 */ /* 0x000fe400078efcff */
[----:B------:R-:W-:Y:S01]  /*91ab0*/  LOP3.LUT P1, RZ, R54, 0x10000000, RZ, 0xc0, !PT ;  /* 0x1000000036ff7812 */ /* 0x000fe2000782c0ff */
[----:B-1----:R-:W4:Y:S01]  /*91ac0*/  LDL.LU R4, [R1+0x94] ;  /* 0x0000940001047983 */ /* 0x002f220000300800 */
[----:B------:R-:W-:-:S03]  /*91ad0*/  LOP3.LUT R57, R57, 0xfffff7ff, RZ, 0xc0, !PT ;  /* 0xfffff7ff39397812 */ /* 0x000fc600078ec0ff */
[----:B------:R-:W4:Y:S08]  /*91ae0*/  LDL.LU.64 R22, [R1+0xc28] ;  /* 0x000c280001167983 */ /* 0x000f300000300a00 */
[----:B------:R-:W-:Y:S01]  /*91af0*/  @P1 LOP3.LUT R57, R57, 0x800, RZ, 0xfc, !PT ;  /* 0x0000080039391812 */ /* 0x000fe200078efcff */
[----:B------:R-:W4:Y:S01]  /*91b00*/  LDL.LU.64 R18, [R1+0xc20] ;  /* 0x000c200001127983 */ /* 0x000f220000300a00 */
[----:B------:R-:W-:-:S02]  /*91b10*/  LOP3.LUT P1, RZ, R54, 0x8000000, RZ, 0xc0, !PT ;  /* 0x0800000036ff7812 */ /* 0x000fc4000782c0ff */
[----:B------:R-:W-:Y:S01]  /*91b20*/  LOP3.LUT R57, R57, 0xffffefff, RZ, 0xc0, !PT ;  /* 0xffffefff39397812 */ /* 0x000fe200078ec0ff */
[----:B------:R-:W4:Y:S01]  /*91b30*/  LDL.LU R5, [R1+0x98] ;  /* 0x0000980001057983 */ /* 0x000f220000300800 */
[----:B------:R-:W-:-:S03]  /*91b40*/  PRMT R55, R7, 0x7771, RZ ;  /* 0x0000777107377816 */ /* 0x000fc600000000ff */
[----:B------:R-:W4:Y:S06]  /*91b50*/  LDL.LU.64 R16, [R1+0xc18] ;  /* 0x000c180001107983 */ /* 0x000f2c0000300a00 */
[----:B------:R-:W-:Y:S01]  /*91b60*/  @P1 LOP3.LUT R57, R57, 0x1000, RZ, 0xfc, !PT ;  /* 0x0000100039391812 */ /* 0x000fe200078efcff */
[----:B------:R1:W-:Y:S01]  /*91b70*/  @P6 STG.E.U8 desc[UR42][R12.64], R55 ;  /* 0x000000370c006986 */ /* 0x0003e2000c10112a */
[----:B------:R-:W-:-:S03]  /*91b80*/  LOP3.LUT P1, RZ, R54, 0x4000000, RZ, 0xc0, !PT ;  /* 0x0400000036ff7812 */ /* 0x000fc6000782c0ff */
[----:B------:R-:W4:Y:S01]  /*91b90*/  LDL.LU.64 R14, [R1+0xc10] ;  /* 0x000c1000010e7983 */ /* 0x000f220000300a00 */
[----:B-1----:R-:W-:-:S03]  /*91ba0*/  PRMT R55, R7, 0x7772, RZ ;  /* 0x0000777207377816 */ /* 0x002fc600000000ff */
[----:B------:R-:W4:Y:S06]  /*91bb0*/  LDL.LU.64 R12, [R1+0xc08] ;  /* 0x000c0800010c7983 */ /* 0x000f2c0000300a00 */
[----:B------:R1:W-:Y:S01]  /*91bc0*/  @P1 STG.E.U8 desc[UR42][R8.64], R55 ;  /* 0x0000003708001986 */ /* 0x0003e2000c10112a */
[----:B------:R-:W-:Y:S02]  /*91bd0*/  LOP3.LUT P1, RZ, R57, 0x1000, RZ, 0xc0, !PT ;  /* 0x0000100039ff7812 */ /* 0x000fe4000782c0ff */
[----:B-1----:R-:W-:Y:S01]  /*91be0*/  PRMT R55, R7, 0x7773, RZ ;  /* 0x0000777307377816 */ /* 0x002fe200000000ff */
[----:B------:R-:W4:Y:S10]  /*91bf0*/  LDL.LU.64 R8, [R1+0xc00] ;  /* 0x000c000001087983 */ /* 0x000f340000300a00 */
[----:B------:R1:W-:Y:S01]  /*91c00*/  @P1 STG.E.U8 desc[UR42][R48.64], R55 ;  /* 0x0000003730001986 */ /* 0x0003e2000c10112a */
[----:B------:R-:W-:-:S03]  /*91c10*/  LOP3.LUT P1, RZ, R57, 0x800, RZ, 0xc0, !PT ;  /* 0x0000080039ff7812 */ /* 0x000fc6000782c0ff */
[----:B------:R-:W4:Y:S04]  /*91c20*/  LDL.LU.64 R6, [R1+0xbf8] ;  /* 0x000bf80001067983 */ /* 0x000f280000300a00 */
[----:B-1----:R-:W4:Y:S04]  /*91c30*/  LDL.LU.64 R48, [R1+0xbf0] ;  /* 0x000bf00001307983 */ /* 0x002f280000300a00 */
[----:B------:R-:W4:Y:S01]  /*91c40*/  LDL.LU R11, [R1+0x9c] ;  /* 0x00009c00010b7983 */ /* 0x000f220000300800 */
[----:B--2---:R-:W-:-:S05]  /*91c50*/  PRMT R55, R10, 0x7770, RZ ;  /* 0x000077700a377816 */ /* 0x004fca00000000ff */
[----:B------:R1:W-:Y:S04]  /*91c60*/  @P1 STG.E.U8 desc[UR42][R2.64], R55 ;  /* 0x0000003702001986 */ /* 0x0003e8000c10112a */
[----:B-1----:R-:W2:Y:S01]  /*91c70*/  LDL.LU.64 R2, [R1+0xbe8] ;  /* 0x000be80001027983 */ /* 0x002ea20000300a00 */
[----:B------:R-:W-:Y:S02]  /*91c80*/  LOP3.LUT P1, RZ, R57, 0x400, RZ, 0xc0, !PT ;  /* 0x0000040039ff7812 */ /* 0x000fe4000782c0ff */
[----:B------:R-:W-:-:S11]  /*91c90*/  PRMT R55, R10, 0x7771, RZ ;  /* 0x000077710a377816 */ /* 0x000fd600000000ff */
[----:B---3--:R1:W-:Y:S01]  /*91ca0*/  @P1 STG.E.U8 desc[UR42][R20.64], R55 ;  /* 0x0000003714001986 */ /* 0x0083e2000c10112a */
[C---:B------:R-:W-:Y:S02]  /*91cb0*/  LOP3.LUT P1, RZ, R57.reuse, 0x200, RZ, 0xc0, !PT ;  /* 0x0000020039ff7812 */ /* 0x040fe4000782c0ff */
[----:B-1----:R-:W-:Y:S01]  /*91cc0*/  PRMT R55, R10, 0x7772, RZ ;  /* 0x000077720a377816 */ /* 0x002fe200000000ff */
[----:B------:R-:W3:Y:S10]  /*91cd0*/  LDL.LU.64 R20, [R1+0x2608] ;  /* 0x0026080001147983 */ /* 0x000ef40000300a00 */
[----:B------:R1:W-:Y:S01]  /*91ce0*/  @P1 STG.E.U8 desc[UR42][R60.64], R55 ;  /* 0x000000373c001986 */ /* 0x0003e2000c10112a */
[----:B------:R-:W-:-:S02]  /*91cf0*/  LOP3.LUT P1, RZ, R57, 0x100, RZ, 0xc0, !PT ;  /* 0x0000010039ff7812 */ /* 0x000fc4000782c0ff */
[----:B-1----:R-:W-:-:S11]  /*91d00*/  PRMT R55, R10, 0x7773, RZ ;  /* 0x000077730a377816 */ /* 0x002fd600000000ff */
[----:B------:R4:W-:Y:S01]  /*91d10*/  @P1 STG.E.U8 desc[UR42][R58.64], R55 ;  /* 0x000000373a001986 */ /* 0x0009e2000c10112a */
[----:B------:R-:W-:Y:S02]  /*91d20*/  LOP3.LUT P1, RZ, R57, 0x80, RZ, 0xc0, !PT ;  /* 0x0000008039ff7812 */ /* 0x000fe4000782c0ff */
[----:B------:R-:W-:Y:S02]  /*91d30*/  LOP3.LUT P2, RZ, R50, 0x8, RZ, 0xc0, !PT ;  /* 0x0000000832ff7812 */ /* 0x000fe4000784c0ff */
[----:B----4-:R-:W-:-:S09]  /*91d40*/  PRMT R55, R4, 0x7770, RZ ;  /* 0x0000777004377816 */ /* 0x010fd200000000ff */
[----:B------:R1:W-:Y:S01]  /*91d50*/  @P1 STG.E.U8 desc[UR42][R22.64], R55 ;  /* 0x0000003716001986 */ /* 0x0003e2000c10112a */
[----:B------:R-:W-:Y:S02]  /*91d60*/  LOP3.LUT P1, RZ, R57, 0x40, RZ, 0xc0, !PT ;  /* 0x0000004039ff7812 */ /* 0x000fe4000782c0ff */
[----:B-1----:R-:W-:-:S11]  /*91d70*/  PRMT R55, R4, 0x7771, RZ ;  /* 0x0000777104377816 */ /* 0x002fd600000000ff */
[----:B------:R1:W-:Y:S01]  /*91d80*/  @P1 STG.E.U8 desc[UR42][R18.64], R55 ;  /* 0x0000003712001986 */ /* 0x0003e2000c10112a */
[----:B------:R-:W-:Y:S02]  /*91d90*/  LOP3.LUT P1, RZ, R57, 0x20, RZ, 0xc0, !PT ;  /* 0x0000002039ff7812 */ /* 0x000fe4000782c0ff */
[----:B------:R-:W-:Y:S02]  /*91da0*/  LOP3.LUT P0, RZ, R50, 0x10, RZ, 0xc0, !PT ;  /* 0x0000001032ff7812 */ /* 0x000fe4000780c0ff */
[----:B-1----:R-:W-:-:S09]  /*91db0*/  PRMT R55, R4, 0x7772, RZ ;  /* 0x0000777204377816 */ /* 0x002fd200000000ff */
        /* <DEDUP_REMOVED lines=21> */
[----:B------:R-:W3:Y:S04]  /*91f10*/  LDL.LU.64 R4, [R1+0xbc0] ;  /* 0x000bc00001047983 */ /* 0x000ee80000300a00 */
[----:B------:R-:W3:Y:S04]  /*91f20*/  LDL.LU.64 R48, [R1+0xbb8] ;  /* 0x000bb80001307983 */ /* 0x000ee80000300a00 */
[----:B------:R-:W3:Y:S01]  /*91f30*/  LDL.LU R56, [R1+0x80] ;  /* 0x0000800001387983 */ /* 0x000ee20000300800 */
        /* <DEDUP_REMOVED lines=17> */
[----:B------:R-:W2:Y:S04]  /*92050*/  LDL.LU R10, [R1+0x84] ;  /* 0x00008400010a7983 */ /* 0x000ea80000300800 */
[----:B------:R-:W2:Y:S01]  /*92060*/  LDL.LU.64 R60, [R1+0xba8] ;  /* 0x000ba800013c7983 */ /* 0x000ea20000300a00 */
[----:B------:R-:W-:-:S03]  /*92070*/  LOP3.LUT R57, R57, 0xfffffffd, RZ, 0xc0, !PT ;  /* 0xfffffffd39397812 */ /* 0x000fc600078ec0ff */
[----:B------:R-:W2:Y:S01]  /*92080*/  LDL.LU.64 R58, [R1+0xba0] ;  /* 0x000ba000013a7983 */ /* 0x000ea20000300a00 */
[----:B------:R-:W-:Y:S02]  /*92090*/  @P1 LOP3.LUT R57, R57, 0x2, RZ, 0xfc, !PT ;  /* 0x0000000239391812 */ /* 0x000fe400078efcff */
[----:B------:R-:W-:Y:S01]  /*920a0*/  LOP3.LUT P1, RZ, R53, 0x2000000, RZ, 0xc0, !PT ;  /* 0x0200000035ff7812 */ /* 0x000fe2000782c0ff */
[----:B------:R-:W2:Y:S01]  /*920b0*/  LDL.LU.64 R22, [R1+0xb98] ;  /* 0x000b980001167983 */ /* 0x000ea20000300a00 */
[----:B------:R-:W-:Y:S02]  /*920c0*/  LOP3.LUT R57, R57, 0xfffffffb, RZ, 0xc0, !PT ;  /* 0xfffffffb39397812 */ /* 0x000fe400078ec0ff */
[----:B------:R-:W-:Y:S01]  /*920d0*/  LOP3.LUT P4, RZ, R50, 0x400, RZ, 0xc0, !PT ;  /* 0x0000040032ff7812 */ /* 0x000fe2000788c0ff */
[----:B------:R-:W2:Y:S08]  /*920e0*/  LDL.LU.64 R18, [R1+0xb90] ;  /* 0x000b900001127983 */ /* 0x000eb00000300a00 */
[----:B------:R-:W-:-:S02]  /*920f0*/  @P1 LOP3.LUT R57, R57, 0x4, RZ, 0xfc, !PT ;  /* 0x0000000439391812 */ /* 0x000fc400078efcff */
[----:B------:R-:W-:Y:S02]  /*92100*/  LOP3.LUT P1, RZ, R53, 0x4000000, RZ, 0xc0, !PT ;  /* 0x0400000035ff7812 */ /* 0x000fe4000782c0ff */
[----:B------:R-:W-:Y:S02]  /*92110*/  PRMT R55, R11, 0x7772, RZ ;  /* 0x000077720b377816 */ /* 0x000fe400000000ff */
[----:B------:R-:W-:-:S03]  /*92120*/  LOP3.LUT R57, R57, 0xfffffff7, RZ, 0xc0, !PT ;  /* 0xfffffff739397812 */ /* 0x000fc600078ec0ff */
[----:B----4-:R1:W-:Y:S01]  /*92130*/  @P4 STG.E.U8 desc[UR42][R12.64], R55 ;  /* 0x000000370c004986 */ /* 0x0103e2000c10112a */
[----:B------:R-:W-:-:S05]  /*92140*/  LOP3.LUT P5, RZ, R50, 0x800, RZ, 0xc0, !PT ;  /* 0x0000080032ff7812 */ /* 0x000fca00078ac0ff */
[----:B------:R-:W-:Y:S02]  /*92150*/  @P1 LOP3.LUT R57, R57, 0x8, RZ, 0xfc, !PT ;  /* 0x0000000839391812 */ /* 0x000fe400078efcff */
[----:B------:R-:W-:Y:S02]  /*92160*/  LOP3.LUT P1, RZ, R53, 0x8000000, RZ, 0xc0, !PT ;  /* 0x0800000035ff7812 */ /* 0x000fe4000782c0ff */
[----:B-1----:R-:W-:Y:S02]  /*92170*/  PRMT R55, R11, 0x7773, RZ ;  /* 0x000077730b377816 */ /* 0x002fe400000000ff */
[----:B------:R-:W4:Y:S01]  /*92180*/  LDL.LU R11, [R1+0x88] ;  /* 0x00008800010b7983 */ /* 0x000f220000300800 */
[----:B------:R-:W-:-:S03]  /*92190*/  LOP3.LUT P6, RZ, R50, 0x1000, RZ, 0xc0, !PT ;  /* 0x0000100032ff7812 */ /* 0x000fc600078cc0ff */
[----:B------:R-:W4:Y:S01]  /*921a0*/  LDL.LU.64 R16, [R1+0xb88] ;  /* 0x000b880001107983 */ /* 0x000f220000300a00 */
[----:B------:R-:W-:-:S03]  /*921b0*/  LOP3.LUT R57, R57, 0xffffffef, RZ, 0xc0, !PT ;  /* 0xffffffef39397812 */ /* 0x000fc600078ec0ff */
[----:B---3--:R1:W-:Y:S01]  /*921c0*/  @P5 STG.E.U8 desc[UR42][R8.64], R55 ;  /* 0x0000003708005986 */ /* 0x0083e2000c10112a */
[----:B------:R-:W-:Y:S02]  /*921d0*/  @P1 LOP3.LUT R57, R57, 0x10, RZ, 0xfc, !PT ;  /* 0x0000001039391812 */ /* 0x000fe400078efcff */
[----:B------:R-:W-:Y:S01]  /*921e0*/  LOP3.LUT P1, RZ, R50, 0x2000, RZ, 0xc0, !PT ;  /* 0x0000200032ff7812 */ /* 0x000fe2000782c0ff */
[----:B------:R-:W3:Y:S04]  /*921f0*/  LDL.LU.64 R14, [R1+0xb80] ;  /* 0x000b8000010e7983 */ /* 0x000ee80000300a00 */
[----:B------:R-:W3:Y:S01]  /*92200*/  LDL.LU.64 R12, [R1+0xb78] ;  /* 0x000b7800010c7983 */ /* 0x000ee20000300a00 */
[----:B-1----:R-:W-:-:S03]  /*92210*/  PRMT R55, R56, 0x7770, RZ ;  /* 0x0000777038377816 */ /* 0x002fc600000000ff */
[----:B------:R-:W3:Y:S04]  /*92220*/  LDL.LU.64 R8, [R1+0xb70] ;  /* 0x000b700001087983 */ /* 0x000ee80000300a00 */
[----:B------:R1:W-:Y:S02]  /*92230*/  @P6 STG.E.U8 desc[UR42][R6.64], R55 ;  /* 0x0000003706006986 */ /* 0x0003e4000c10112a */
[----:B-1----:R-:W-:Y:S02]  /*92240*/  PRMT R55, R56, 0x7771, RZ ;  /* 0x0000777138377816 */ /* 0x002fe400000000ff */
[----:B------:R-:W3:Y:S04]  /*92250*/  LDL.LU.64 R6, [R1+0xb68] ;  /* 0x000b680001067983 */ /* 0x000ee80000300a00 */
[----:B------:R1:W-:Y:S01]  /*92260*/  @P1 STG.E.U8 desc[UR42][R4.64], R55 ;  /* 0x0000003704001986 */ /* 0x0003e2000c10112a */
[----:B------:R-:W-:-:S02]  /*92270*/  LOP3.LUT P1, RZ, R57, 0x10, RZ, 0xc0, !PT ;  /* 0x0000001039ff7812 */ /* 0x000fc4000782c0ff */
[----:B-1----:R-:W-:Y:S01]  /*92280*/  PRMT R55, R56, 0x7772, RZ ;  /* 0x0000777238377816 */ /* 0x002fe200000000ff */
[----:B------:R-:W3:Y:S10]  /*92290*/  LDL.LU.64 R4, [R1+0xb60] ;  /* 0x000b600001047983 */ /* 0x000ef40000300a00 */
[----:B------:R1:W-:Y:S01]  /*922a0*/  @P1 STG.E.U8 desc[UR42][R48.64], R55 ;  /* 0x0000003730001986 */ /* 0x0003e2000c10112a */
[----:B------:R-:W-:-:S03]  /*922b0*/  LOP3.LUT P1, RZ, R57, 0x8, RZ, 0xc0, !PT ;  /* 0x0000000839ff7812 */ /* 0x000fc6000782c0ff */
[----:B-1----:R-:W3:Y:S01]  /*922c0*/  LDL.LU.64 R48, [R1+0xb58] ;  /* 0x000b580001307983 */ /* 0x002ee20000300a00 */
        /* <DEDUP_REMOVED lines=16> */
[----:B----4-:R-:W-:-:S11]  /*923d0*/  PRMT R55, R11, 0x7770, RZ ;  /* 0x000077700b377816 */ /* 0x010fd600000000ff */
[----:B------:R1:W-:Y:S01]  /*923e0*/  @P1 STG.E.U8 desc[UR42][R16.64], R55 ;  /* 0x0000003710001986 */ /* 0x0003e2000c10112a */
[----:B------:R-:W-:Y:S02]  /*923f0*/  LOP3.LUT P1, RZ, R54, 0x20000000, RZ, 0xc0, !PT ;  /* 0x2000000036ff7812 */ /* 0x000fe4000782c0ff */
[C---:B------:R-:W-:Y:S02]  /*92400*/  LOP3.LUT P2, RZ, R53.reuse, 0x80000, RZ, 0xc0, !PT ;  /* 0x0008000035ff7812 */ /* 0x040fe4000784c0ff */
[----:B------:R-:W-:Y:S02]  /*92410*/  LOP3.LUT P0, RZ, R53, 0x40000, RZ, 0xc0, !PT ;  /* 0x0004000035ff7812 */ /* 0x000fe4000780c0ff */
[----:B-1----:R-:W-:-:S07]  /*92420*/  PRMT R55, R11, 0x7771, RZ ;  /* 0x000077710b377816 */ /* 0x002fce00000000ff */
[----:B---3--:R1:W-:Y:S01]  /*92430*/  @P1 STG.E.U8 desc[UR42][R14.64], R55 ;  /* 0x000000370e001986 */ /* 0x0083e2000c10112a */
        /* <DEDUP_REMOVED lines=19> */
[----:B------:R-:W3:Y:S04]  /*92570*/  LDL.LU.64 R10, [R1+0xb38] ;  /* 0x000b3800010a7983 */ /* 0x000ee80000300a00 */
[----:B------:R-:W2:Y:S04]  /*92580*/  LDL.LU R9, [R1+0x70] ;  /* 0x0000700001097983 */ /* 0x000ea80000300800 */
[----:B------:R-:W3:Y:S04]  /*92590*/  LDL.LU.64 R6, [R1+0xb30] ;  /* 0x000b300001067983 */ /* 0x000ee80000300a00 */
[----:B------:R-:W3:Y:S04]  /*925a0*/  LDL.LU.64 R4, [R1+0xb28] ;  /* 0x000b280001047983 */ /* 0x000ee80000300a00 */
[----:B------:R-:W3:Y:S04]  /*925b0*/  LDL.LU.64 R48, [R1+0xb20] ;  /* 0x000b200001307983 */ /* 0x000ee80000300a00 */
[----:B------:R-:W3:Y:S01]  /*925c0*/  LDL.LU R18, [R1+0x74] ;  /* 0x0000740001127983 */ /* 0x000ee20000300800 */
        /* <DEDUP_REMOVED lines=20> */
[----:B------:R-:W2:Y:S04]  /*92710*/  LDL.LU.64 R56, [R1+0xb10] ;  /* 0x000b100001387983 */ /* 0x000ea80000300a00 */
[----:B------:R-:W2:Y:S04]  /*92720*/  LDL.LU.64 R60, [R1+0xb08] ;  /* 0x000b0800013c7983 */ /* 0x000ea80000300a00 */
[----:B------:R-:W2:Y:S01]  /*92730*/  LDL.LU R19, [R1+0x78] ;  /* 0x0000780001137983 */ /* 0x000ea20000300800 */
[----:B------:R-:W-:-:S03]  /*92740*/  LOP3.LUT R54, R54, 0xfbffffff, RZ, 0xc0, !PT ;  /* 0xfbffffff36367812 */ /* 0x000fc600078ec0ff */
[----:B------:R-:W2:Y:S01]  /*92750*/  LDL.LU.64 R58, [R1+0xb00] ;  /* 0x000b0000013a7983 */ /* 0x000ea20000300a00 */
[----:B------:R-:W-:Y:S02]  /*92760*/  @P1 LOP3.LUT R54, R54, 0x4000000, RZ, 0xfc, !PT ;  /* 0x0400000036361812 */ /* 0x000fe400078efcff */
[C---:B------:R-:W-:Y:S01]  /*92770*/  LOP3.LUT P1, RZ, R53.reuse, 0x80, RZ, 0xc0, !PT ;  /* 0x0000008035ff7812 */ /* 0x040fe2000782c0ff */
[----:B------:R-:W2:Y:S01]  /*92780*/  LDL.LU.64 R22, [R1+0xaf8] ;  /* 0x000af80001167983 */ /* 0x000ea20000300a00 */
[----:B------:R-:W-:Y:S02]  /*92790*/  LOP3.LUT R54, R54, 0xf7ffffff, RZ, 0xc0, !PT ;  /* 0xf7ffffff36367812 */ /* 0x000fe400078ec0ff */
[----:B------:R-:W-:Y:S01]  /*927a0*/  LOP3.LUT P4, RZ, R53, 0x1000, RZ, 0xc0, !PT ;  /* 0x0000100035ff7812 */ /* 0x000fe2000788c0ff */
[----:B------:R-:W2:Y:S08]  /*927b0*/  LDL.LU.64 R16, [R1+0xaf0] ;  /* 0x000af00001107983 */ /* 0x000eb00000300a00 */
[----:B------:R-:W-:-:S02]  /*927c0*/  @P1 LOP3.LUT R54, R54, 0x8000000, RZ, 0xfc, !PT ;  /* 0x0800000036361812 */ /* 0x000fc400078efcff */
[C---:B------:R-:W-:Y:S02]  /*927d0*/  LOP3.LUT P1, RZ, R53.reuse, 0x100, RZ, 0xc0, !PT ;  /* 0x0000010035ff7812 */ /* 0x040fe4000782c0ff */
[----:B------:R-:W-:Y:S02]  /*927e0*/  LOP3.LUT R54, R54, 0xefffffff, RZ, 0xc0, !PT ;  /* 0xefffffff36367812 */ /* 0x000fe400078ec0ff */
[C---:B------:R-:W-:Y:S02]  /*927f0*/  LOP3.LUT P5, RZ, R53.reuse, 0x800, RZ, 0xc0, !PT ;  /* 0x0000080035ff7812 */ /* 0x040fe400078ac0ff */
[C---:B------:R-:W-:Y:S02]  /*92800*/  LOP3.LUT P6, RZ, R53.reuse, 0x400, RZ, 0xc0, !PT ;  /* 0x0000040035ff7812 */ /* 0x040fe400078cc0ff */
[----:B------:R-:W-:-:S05]  /*92810*/  LOP3.LUT P2, RZ, R53, 0x1, RZ, 0xc0, !PT ;  /* 0x0000000135ff7812 */ /* 0x000fca000784c0ff */
[----:B------:R-:W-:Y:S02]  /*92820*/  @P1 LOP3.LUT R54, R54, 0x10000000, RZ, 0xfc, !PT ;  /* 0x1000000036361812 */ /* 0x000fe400078efcff */
[----:B------:R-:W-:Y:S02]  /*92830*/  LOP3.LUT P1, RZ, R53, 0x200, RZ, 0xc0, !PT ;  /* 0x0000020035ff7812 */ /* 0x000fe4000782c0ff */
[----:B------:R-:W-:-:S05]  /*92840*/  PRMT R53, R9, 0x7771, RZ ;  /* 0x0000777109357816 */ /* 0x000fca00000000ff */
[----:B----4-:R1:W-:Y:S02]  /*92850*/  @P4 STG.E.U8 desc[UR42][R12.64], R53 ;  /* 0x000000350c004986 */ /* 0x0103e4000c10112a */
[----:B-1----:R-:W-:-:S05]  /*92860*/  PRMT R53, R9, 0x7772, RZ ;  /* 0x0000777209357816 */ /* 0x002fca00000000ff */
[----:B---3--:R1:W-:Y:S02]  /*92870*/  @P5 STG.E.U8 desc[UR42][R10.64], R53 ;  /* 0x000000350a005986 */ /* 0x0083e4000c10112a */
[----:B-1----:R-:W-:-:S05]  /*92880*/  PRMT R53, R9, 0x7773, RZ ;  /* 0x0000777309357816 */ /* 0x002fca00000000ff */
[----:B------:R1:W-:Y:S04]  /*92890*/  @P6 STG.E.U8 desc[UR42][R6.64], R53 ;  /* 0x0000003506006986 */ /* 0x0003e8000c10112a */
[----:B-1----:R-:W3:Y:S01]  /*928a0*/  LDL.LU R6, [R1+0x7c] ;  /* 0x00007c0001067983 */ /* 0x002ee20000300800 */
        /* <DEDUP_REMOVED lines=32> */
[----:B------:R-:W-:Y:S02]  /*92ab0*/  LOP3.LUT P0, RZ, R51, 0x80000000, RZ, 0xc0, !PT ;  /* 0x8000000033ff7812 */ /* 0x000fe4000780c0ff */
[----:B---3--:R-:W-:-:S09]  /*92ac0*/  PRMT R53, R6, 0x7770, RZ ;  /* 0x0000777006357816 */ /* 0x008fd200000000ff */
        /* <DEDUP_REMOVED lines=43> */
[----:B------:R-:W2:Y:S01]  /*92d80*/  LDL.LU.64 R58, [R1+0xa70] ;  /* 0x000a7000013a7983 */ /* 0x000ea20000300a00 */
[----:B------:R-:W-:-:S03]  /*92d90*/  LOP3.LUT R54, R54, 0xfffdffff, RZ, 0xc0, !PT ;  /* 0xfffdffff36367812 */ /* 0x000fc600078ec0ff */
[----:B------:R-:W2:Y:S01]  /*92da0*/  LDL.LU R7, [R1+0x6c] ;  /* 0x00006c0001077983 */ /* 0x000ea20000300800 */
[----:B------:R-:W-:Y:S02]  /*92db0*/  @P1 LOP3.LUT R54, R54, 0x20000, RZ, 0xfc, !PT ;  /* 0x0002000036361812 */ /* 0x000fe400078efcff */
[----:B------:R-:W-:Y:S01]  /*92dc0*/  LOP3.LUT P1, RZ, R51, 0x80000, RZ, 0xc0, !PT ;  /* 0x0008000033ff7812 */ /* 0x000fe2000782c0ff */
[----:B------:R-:W2:Y:S01]  /*92dd0*/  LDL.LU.64 R22, [R1+0xa68] ;  /* 0x000a680001167983 */ /* 0x000ea20000300a00 */
[----:B------:R-:W-:-:S03]  /*92de0*/  LOP3.LUT R54, R54, 0xfffbffff, RZ, 0xc0, !PT ;  /* 0xfffbffff36367812 */ /* 0x000fc600078ec0ff */
[----:B------:R-:W2:Y:S01]  /*92df0*/  LDL.LU.64 R18, [R1+0xa60] ;  /* 0x000a600001127983 */ /* 0x000ea20000300a00 */
[C---:B------:R-:W-:Y:S02]  /*92e00*/  LOP3.LUT P4, RZ, R51.reuse, 0x2000000, RZ, 0xc0, !PT ;  /* 0x0200000033ff7812 */ /* 0x040fe4000788c0ff */
[C---:B------:R-:W-:Y:S01]  /*92e10*/  LOP3.LUT P5, RZ, R51.reuse, 0x1000000, RZ, 0xc0, !PT ;  /* 0x0100000033ff7812 */ /* 0x040fe200078ac0ff */
[----:B------:R-:W2:Y:S04]  /*92e20*/  LDL.LU.64 R16, [R1+0xa58] ;  /* 0x000a580001107983 */ /* 0x000ea80000300a00 */
[----:B------:R-:W-:Y:S01]  /*92e30*/  @P1 LOP3.LUT R54, R54, 0x40000, RZ, 0xfc, !PT ;  /* 0x0004000036361812 */ /* 0x000fe200078efcff */
[----:B------:R-:W2:Y:S01]  /*92e40*/  LDL.LU.64 R14, [R1+0xa50] ;  /* 0x000a5000010e7983 */ /* 0x000ea20000300a00 */
[----:B------:R-:W-:-:S02]  /*92e50*/  LOP3.LUT P1, RZ, R51, 0x100000, RZ, 0xc0, !PT ;  /* 0x0010000033ff7812 */ /* 0x000fc4000782c0ff */
[----:B------:R-:W-:Y:S02]  /*92e60*/  LOP3.LUT R54, R54, 0xfff7ffff, RZ, 0xc0, !PT ;  /* 0xfff7ffff36367812 */ /* 0x000fe400078ec0ff */
[----:B---3--:R-:W-:-:S09]  /*92e70*/  PRMT R53, R6, 0x7770, RZ ;  /* 0x0000777006357816 */ /* 0x008fd200000000ff */
[----:B------:R-:W-:Y:S02]  /*92e80*/  @P1 LOP3.LUT R54, R54, 0x80000, RZ, 0xfc, !PT ;  /* 0x0008000036361812 */ /* 0x000fe400078efcff */
[C---:B------:R-:W-:Y:S01]  /*92e90*/  LOP3.LUT P1, RZ, R51.reuse, 0x200000, RZ, 0xc0, !PT ;  /* 0x0020000033ff7812 */ /* 0x040fe2000782c0ff */
[----:B------:R1:W-:Y:S01]  /*92ea0*/  @P4 STG.E.U8 desc[UR42][R12.64], R53 ;  /* 0x000000350c004986 */ /* 0x0003e2000c10112a */
[----:B------:R-:W-:Y:S02]  /*92eb0*/  LOP3.LUT P6, RZ, R51, 0x800000, RZ, 0xc0, !PT ;  /* 0x0080000033ff7812 */ /* 0x000fe400078cc0ff */
        /* <DEDUP_REMOVED lines=64> */
[----:B------:R-:W4:Y:S04]  /*932c0*/  LDL.LU R7, [R1+0x58] ;  /* 0x0000580001077983 */ /* 0x000f280000300800 */
[----:B------:R-:W4:Y:S01]  /*932d0*/  LDL.LU.64 R48, [R1+0x9f0] ;  /* 0x0009f00001307983 */ /* 0x000f220000300a00 */
[----:B------:R-:W-:-:S02]  /*932e0*/  LOP3.LUT P3, RZ, R51, 0x80, RZ, 0xc0, !PT ;  /* 0x0000008033ff7812 */ /* 0x000fc4000786c0ff */
[----:B------:R-:W-:Y:S02]  /*932f0*/  LOP3.LUT R54, R54, 0xffffffdf, RZ, 0xc0, !PT ;  /* 0xffffffdf36367812 */ /* 0x000fe400078ec0ff */
[----:B------:R-:W-:Y:S02]  /*93300*/  PRMT R53, R6, 0x7772, RZ ;  /* 0x0000777206357816 */ /* 0x000fe400000000ff */
[C---:B------:R-:W-:Y:S02]  /*93310*/  LOP3.LUT P4, RZ, R51.reuse, 0x40, RZ, 0xc0, !PT ;  /* 0x0000004033ff7812 */ /* 0x040fe4000788c0ff */
[C---:B------:R-:W-:Y:S02]  /*93320*/  LOP3.LUT P5, RZ, R51.reuse, 0x20, RZ, 0xc0, !PT ;  /* 0x0000002033ff7812 */ /* 0x040fe400078ac0ff */
[----:B------:R-:W-:Y:S02]  /*93330*/  LOP3.LUT P6, RZ, R51, 0x10, RZ, 0xc0, !PT ;  /* 0x0000001033ff7812 */ /* 0x000fe400078cc0ff */
[----:B---3--:R-:W-:-:S13]  /*93340*/  LOP3.LUT P1, RZ, R52, 0x8000000, RZ, 0xc0, !PT ;  /* 0x0800000034ff7812 */ /* 0x008fda000782c0ff */
        /* <DEDUP_REMOVED lines=15> */
[----:B--2---:R1:W-:Y:S04]  /*93440*/  @P3 STG.E.U8 desc[UR42][R2.64], R53 ;  /* 0x0000003502003986 */ /* 0x0043e8000c10112a */
[----:B-1----:R-:W2:Y:S04]  /*93450*/  LDL.LU.64 R2, [R1+0x9e8] ;  /* 0x0009e80001027983 */ /* 0x002ea80000300a00 */
[----:B------:R-:W3:Y:S04]  /*93460*/  LDL.LU R12, [R1+0x5c] ;  /* 0x00005c00010c7983 */ /* 0x000ee80000300800 */
[----:B------:R-:W2:Y:S04]  /*93470*/  LDL.LU.64 R22, [R1+0x9e0] ;  /* 0x0009e00001167983 */ /* 0x000ea80000300a00 */
[----:B------:R-:W2:Y:S01]  /*93480*/  LDL.LU.64 R56, [R1+0x9d8] ;  /* 0x0009d80001387983 */ /* 0x000ea20000300a00 */
[----:B------:R-:W-:-:S03]  /*93490*/  PRMT R53, R6, 0x7773, RZ ;  /* 0x0000777306357816 */ /* 0x000fc600000000ff */
[----:B------:R-:W2:Y:S04]  /*934a0*/  LDL.LU.64 R60, [R1+0x9d0] ;  /* 0x0009d000013c7983 */ /* 0x000ea80000300a00 */
[----:B----4-:R1:W-:Y:S02]  /*934b0*/  @P4 STG.E.U8 desc[UR42][R14.64], R53 ;  /* 0x000000350e004986 */ /* 0x0103e4000c10112a */
[----:B-1----:R-:W-:-:S05]  /*934c0*/  PRMT R53, R7, 0x7770, RZ ;  /* 0x0000777007357816 */ /* 0x002fca00000000ff */
[----:B------:R1:W-:Y:S01]  /*934d0*/  @P5 STG.E.U8 desc[UR42][R4.64], R53 ;  /* 0x0000003504005986 */ /* 0x0003e2000c10112a */
[----:B------:R-:W-:Y:S02]  /*934e0*/  @P1 LOP3.LUT R54, R54, 0x400, RZ, 0xfc, !PT ;  /* 0x0000040036361812 */ /* 0x000fe400078efcff */
[----:B------:R-:W-:Y:S01]  /*934f0*/  LOP3.LUT P1, RZ, R51, 0x2, RZ, 0xc0, !PT ;  /* 0x0000000233ff7812 */ /* 0x000fe2000782c0ff */
[----:B-1----:R-:W4:Y:S04]  /*93500*/  LDL.LU R4, [R1+0x40] ;  /* 0x0000400001047983 */ /* 0x002f280000300800 */
[----:B------:R-:W4:Y:S01]  /*93510*/  LDL.LU.64 R58, [R1+0x9c8] ;  /* 0x0009c800013a7983 */ /* 0x000f220000300a00 */
[----:B------:R-:W-:-:S03]  /*93520*/  LOP3.LUT R54, R54, 0xfffff7ff, RZ, 0xc0, !PT ;  /* 0xfffff7ff36367812 */ /* 0x000fc600078ec0ff */
[----:B------:R-:W4:Y:S04]  /*93530*/  LDL.LU.64 R18, [R1+0x9c0] ;  /* 0x0009c00001127983 */ /* 0x000f280000300a00 */
[----:B------:R-:W-:Y:S02]  /*93540*/  @P1 LOP3.LUT R54, R54, 0x800, RZ, 0xfc, !PT ;  /* 0x0000080036361812 */ /* 0x000fe400078efcff */
[----:B------:R-:W-:Y:S01]  /*93550*/  LOP3.LUT P1, RZ, R51, 0x4, RZ, 0xc0, !PT ;  /* 0x0000000433ff7812 */ /* 0x000fe2000782c0ff */
[----:B------:R-:W4:Y:S01]  /*93560*/  LDL.LU R5, [R1+0x44] ;  /* 0x0000440001057983 */ /* 0x000f220000300800 */
[----:B------:R-:W-:-:S03]  /*93570*/  LOP3.LUT R54, R54, 0xffffefff, RZ, 0xc0, !PT ;  /* 0xffffefff36367812 */ /* 0x000fc600078ec0ff */
[----:B------:R-:W4:Y:S01]  /*93580*/  LDL.LU.64 R16, [R1+0x9b8] ;  /* 0x0009b80001107983 */ /* 0x000f220000300a00 */
[----:B------:R-:W-:-:S03]  /*93590*/  PRMT R53, R7, 0x7771, RZ ;  /* 0x0000777107357816 */ /* 0x000fc600000000ff */
[----:B------:R-:W4:Y:S04]  /*935a0*/  LDL.LU.64 R14, [R1+0x9b0] ;  /* 0x0009b000010e7983 */ /* 0x000f280000300a00 */
[----:B------:R-:W-:Y:S02]  /*935b0*/  @P1 LOP3.LUT R54, R54, 0x1000, RZ, 0xfc, !PT ;  /* 0x0000100036361812 */ /* 0x000fe400078efcff */
[----:B------:R-:W-:Y:S01]  /*935c0*/  LOP3.LUT P1, RZ, R51, 0x8, RZ, 0xc0, !PT ;  /* 0x0000000833ff7812 */ /* 0x000fe2000782c0ff */
[----:B------:R1:W-:Y:S02]  /*935d0*/  @P6 STG.E.U8 desc[UR42][R10.64], R53 ;  /* 0x000000350a006986 */ /* 0x0003e4000c10112a */
[----:B-1----:R-:W-:Y:S02]  /*935e0*/  PRMT R53, R7, 0x7772, RZ ;  /* 0x0000777207357816 */ /* 0x002fe400000000ff */
[----:B------:R-:W4:Y:S08]  /*935f0*/  LDL.LU.64 R10, [R1+0x9a8] ;  /* 0x0009a800010a7983 */ /* 0x000f300000300a00 */
[----:B------:R1:W-:Y:S01]  /*93600*/  @P1 STG.E.U8 desc[UR42][R8.64], R53 ;  /* 0x0000003508001986 */ /* 0x0003e2000c10112a */
[----:B------:R-:W-:-:S03]  /*93610*/  LOP3.LUT P1, RZ, R54, 0x1000, RZ, 0xc0, !PT ;  /* 0x0000100036ff7812 */ /* 0x000fc6000782c0ff */
[----:B-1----:R-:W4:Y:S01]  /*93620*/  LDL.LU.64 R8, [R1+0x9a0] ;  /* 0x0009a00001087983 */ /* 0x002f220000300a00 */
[----:B------:R-:W-:-:S03]  /*93630*/  PRMT R53, R7, 0x7773, RZ ;  /* 0x0000777307357816 */ /* 0x000fc600000000ff */
[----:B------:R-:W4:Y:S06]  /*93640*/  LDL.LU.64 R6, [R1+0x998] ;  /* 0x0009980001067983 */ /* 0x000f2c0000300a00 */
[----:B------:R1:W-:Y:S04]  /*93650*/  @P1 STG.E.U8 desc[UR42][R48.64], R53 ;  /* 0x0000003530001986 */ /* 0x0003e8000c10112a */
[----:B-1----:R-:W4:Y:S01]  /*93660*/  LDL.LU.64 R48, [R1+0x990] ;  /* 0x0009900001307983 */ /* 0x002f220000300a00 */
[----:B------:R-:W-:-:S03]  /*93670*/  LOP3.LUT P1, RZ, R54, 0x800, RZ, 0xc0, !PT ;  /* 0x0000080036ff7812 */ /* 0x000fc6000782c0ff */
[----:B------:R-:W4:Y:S01]  /*93680*/  LDL.LU R13, [R1+0x48] ;  /* 0x00004800010d7983 */ /* 0x000f220000300800 */
[C---:B------:R-:W-:Y:S02]  /*93690*/  LOP3.LUT P2, RZ, R52.reuse, 0x4000000, RZ, 0xc0, !PT ;  /* 0x0400000034ff7812 */ /* 0x040fe4000784c0ff */
[C---:B------:R-:W-:Y:S02]  /*936a0*/  LOP3.LUT P0, RZ, R52.reuse, 0x2000000, RZ, 0xc0, !PT ;  /* 0x0200000034ff7812 */ /* 0x040fe4000780c0ff */
[C---:B------:R-:W-:Y:S02]  /*936b0*/  LOP3.LUT P3, RZ, R52.reuse, 0x1000000, RZ, 0xc0, !PT ;  /* 0x0100000034ff7812 */ /* 0x040fe4000786c0ff */
[C---:B------:R-:W-:Y:S02]  /*936c0*/  LOP3.LUT P4, RZ, R52.reuse, 0x800000, RZ, 0xc0, !PT ;  /* 0x0080000034ff7812 */ /* 0x040fe4000788c0ff */
[----:B------:R-:W-:Y:S02]  /*936d0*/  LOP3.LUT P5, RZ, R52, 0x400000, RZ, 0xc0, !PT ;  /* 0x0040000034ff7812 */ /* 0x000fe400078ac0ff */
[----:B---3--:R-:W-:-:S05]  /*936e0*/  PRMT R53, R12, 0x7770, RZ ;  /* 0x000077700c357816 */ /* 0x008fca00000000ff */
[----:B--2---:R1:W-:Y:S01]  /*936f0*/  @P1 STG.E.U8 desc[UR42][R2.64], R53 ;  /* 0x0000003502001986 */ /* 0x0043e2000c10112a */
[----:B------:R-:W-:-:S03]  /*93700*/  LOP3.LUT P1, RZ, R54, 0x400, RZ, 0xc0, !PT ;  /* 0x0000040036ff7812 */ /* 0x000fc6000782c0ff */
[----:B-1----:R-:W2:Y:S01]  /*93710*/  LDL.LU.64 R2, [R1+0x988] ;  /* 0x0009880001027983 */ /* 0x002ea20000300a00 */
[----:B------:R-:W-:-:S09]  /*93720*/  PRMT R53, R12, 0x7771, RZ ;  /* 0x000077710c357816 */ /* 0x000fd200000000ff */
[----:B------:R1:W-:Y:S01]  /*93730*/  @P1 STG.E.U8 desc[UR42][R22.64], R53 ;  /* 0x0000003516001986 */ /* 0x0003e2000c10112a */
[----:B------:R-:W-:Y:S02]  /*93740*/  LOP3.LUT P1, RZ, R54, 0x200, RZ, 0xc0, !PT ;  /* 0x0000020036ff7812 */ /* 0x000fe4000782c0ff */
[----:B-1----:R-:W-:Y:S01]  /*93750*/  PRMT R53, R12, 0x7772, RZ ;  /* 0x000077720c357816 */ /* 0x002fe200000000ff */
[----:B------:R-:W3:Y:S10]  /*93760*/  LDL.LU.64 R22, [R1+0x25f8] ;  /* 0x0025f80001167983 */ /* 0x000ef40000300a00 */
[----:B------:R1:W-:Y:S01]  /*93770*/  @P1 STG.E.U8 desc[UR42][R56.64], R53 ;  /* 0x0000003538001986 */ /* 0x0003e2000c10112a */
[----:B------:R-:W-:-:S02]  /*93780*/  LOP3.LUT P1, RZ, R54, 0x100, RZ, 0xc0, !PT ;  /* 0x0000010036ff7812 */ /* 0x000fc4000782c0ff */
[----:B-1----:R-:W-:-:S11]  /*93790*/  PRMT R53, R12, 0x7773, RZ ;  /* 0x000077730c357816 */ /* 0x002fd600000000ff */
[----:B------:R4:W-:Y:S01]  /*937a0*/  @P1 STG.E.U8 desc[UR42][R60.64], R53 ;  /* 0x000000353c001986 */ /* 0x0009e2000c10112a */
[----:B------:R-:W-:Y:S02]  /*937b0*/  LOP3.LUT P1, RZ, R54, 0x80, RZ, 0xc0, !PT ;  /* 0x0000008036ff7812 */ /* 0x000fe4000782c0ff */
[----:B----4-:R-:W-:-:S11]  /*937c0*/  PRMT R53, R4, 0x7770, RZ ;  /* 0x0000777004357816 */ /* 0x010fd600000000ff */
        /* <DEDUP_REMOVED lines=16> */
[----:B------:R1:W-:Y:S04]  /*938d0*/  @P5 STG.E.U8 desc[UR42][R48.64], R53 ;  /* 0x0000003530005986 */ /* 0x0003e8000c10112a */
[----:B-1----:R-:W4:Y:S01]  /*938e0*/  LDL.LU.64 R48, [R1+0x980] ;  /* 0x0009800001307983 */ /* 0x002f220000300a00 */
[C---:B------:R-:W-:Y:S02]  /*938f0*/  LOP3.LUT P6, RZ, R52.reuse, 0x200000, RZ, 0xc0, !PT ;  /* 0x0020000034ff7812 */ /* 0x040fe400078cc0ff */
[----:B------:R-:W-:Y:S02]  /*93900*/  PRMT R53, R13, 0x7770, RZ ;  /* 0x000077700d357816 */ /* 0x000fe400000000ff */
[----:B------:R-:W-:-:S09]  /*93910*/  LOP3.LUT P3, RZ, R52, 0x100000, RZ, 0xc0, !PT ;  /* 0x0010000034ff7812 */ /* 0x000fd2000786c0ff */
[----:B--2---:R1:W-:Y:S04]  /*93920*/  @P6 STG.E.U8 desc[UR42][R2.64], R53 ;  /* 0x0000003502006986 */ /* 0x0043e8000c10112a */
[----:B-1----:R-:W2:Y:S04]  /*93930*/  LDL.LU.64 R2, [R1+0x978] ;  /* 0x0009780001027983 */ /* 0x002ea80000300a00 */
[----:B------:R-:W3:Y:S04]  /*93940*/  LDL.LU.64 R10, [R1+0x970] ;  /* 0x00097000010a7983 */ /* 0x000ee80000300a00 */
[----:B------:R-:W3:Y:S04]  /*93950*/  LDL.LU.64 R8, [R1+0x968] ;  /* 0x0009680001087983 */ /* 0x000ee80000300a00 */
[----:B------:R-:W3:Y:S04]  /*93960*/  LDL.LU.64 R6, [R1+0x960] ;  /* 0x0009600001067983 */ /* 0x000ee80000300a00 */
[----:B------:R-:W3:Y:S04]  /*93970*/  LDL.LU.64 R4, [R1+0x958] ;  /* 0x0009580001047983 */ /* 0x000ee80000300a00 */
[----:B------:R-:W3:Y:S01]  /*93980*/  LDL.LU R55, [R1+0x4c] ;  /* 0x00004c0001377983 */ /* 0x000ee20000300800 */
[----:B------:R-:W-:-:S02]  /*93990*/  PRMT R53, R13, 0x7771, RZ ;  /* 0x000077710d357816 */ /* 0x000fc400000000ff */
[----:B------:R-:W-:-:S03]  /*939a0*/  LOP3.LUT P1, RZ, R52, 0x100, RZ, 0xc0, !PT ;  /* 0x0000010034ff7812 */ /* 0x000fc6000782c0ff */
[----:B----4-:R1:W-:Y:S04]  /*939b0*/  @P3 STG.E.U8 desc[UR42][R48.64], R53 ;  /* 0x0000003530003986 */ /* 0x0103e8000c10112a */
[----:B-1----:R-:W4:Y:S01]  /*939c0*/  LDL.LU.64 R48, [R1+0x950] ;  /* 0x0009500001307983 */ /* 0x002f220000300a00 */
[----:B------:R-:W-:Y:S02]  /*939d0*/  LOP3.LUT R51, R51, 0xdfffffff, RZ, 0xc0, !PT ;  /* 0xdfffffff33337812 */ /* 0x000fe400078ec0ff */
[----:B------:R-:W-:Y:S01]  /*939e0*/  LOP3.LUT P4, RZ, R52, 0x80000, RZ, 0xc0, !PT ;  /* 0x0008000034ff7812 */ /* 0x000fe2000788c0ff */
[----:B------:R-:W4:Y:S02]  /*939f0*/  LDL.LU R12, [R1+0x30] ;  /* 0x00003000010c7983 */ /* 0x000f240000300800 */
[----:B------:R-:W-:-:S02]  /*93a00*/  @P1 LOP3.LUT R51, R51, 0x20000000, RZ, 0xfc, !PT ;  /* 0x2000000033331812 */ /* 0x000fc400078efcff */
[----:B------:R-:W-:Y:S02]  /*93a10*/  LOP3.LUT P1, RZ, R52, 0x200, RZ, 0xc0, !PT ;  /* 0x0000020034ff7812 */ /* 0x000fe4000782c0ff */
[----:B------:R-:W-:-:S11]  /*93a20*/  LOP3.LUT R51, R51, 0xbfffffff, RZ, 0xc0, !PT ;  /* 0xbfffffff33337812 */ /* 0x000fd600078ec0ff */
[----:B------:R-:W-:Y:S02]  /*93a30*/  @P1 LOP3.LUT R51, R51, 0x40000000, RZ, 0xfc, !PT ;  /* 0x4000000033331812 */ /* 0x000fe400078efcff */
[----:B------:R-:W-:Y:S02]  /*93a40*/  LOP3.LUT P1, RZ, R52, 0x400, RZ, 0xc0, !PT ;  /* 0x0000040034ff7812 */ /* 0x000fe4000782c0ff */
[----:B------:R-:W-:Y:S02]  /*93a50*/  LOP3.LUT R51, R51, 0x7fffffff, RZ, 0xc0, !PT ;  /* 0x7fffffff33337812 */ /* 0x000fe400078ec0ff */
[----:B------:R-:W-:-:S09]  /*93a60*/  PRMT R53, R13, 0x7772, RZ ;  /* 0x000077720d357816 */ /* 0x000fd200000000ff */
        /* <DEDUP_REMOVED lines=11> */
[----:B------:R-:W2:Y:S04]  /*93b20*/  LDL.LU.64 R56, [R1+0x940] ;  /* 0x0009400001387983 */ /* 0x000ea80000300a00 */
[----:B------:R-:W2:Y:S01]  /*93b30*/  LDL.LU.64 R60, [R1+0x938] ;  /* 0x00093800013c7983 */ /* 0x000ea20000300a00 */
[----:B------:R-:W-:-:S02]  /*93b40*/  @P1 LOP3.LUT R54, R54, 0x4, RZ, 0xfc, !PT ;  /* 0x0000000436361812 */ /* 0x000fc400078efcff */
[----:B------:R-:W-:Y:S01]  /*93b50*/  LOP3.LUT P1, RZ, R52, 0x4000, RZ, 0xc0, !PT ;  /* 0x0000400034ff7812 */ /* 0x000fe2000782c0ff */
[----:B------:R-:W2:Y:S01]  /*93b60*/  LDL.LU.64 R58, [R1+0x930] ;  /* 0x00093000013a7983 */ /* 0x000ea20000300a00 */
[----:B------:R-:W-:Y:S02]  /*93b70*/  LOP3.LUT R54, R54, 0xfffffff7, RZ, 0xc0, !PT ;  /* 0xfffffff736367812 */ /* 0x000fe400078ec0ff */
[----:B------:R-:W-:Y:S02]  /*93b80*/  PRMT R53, R13, 0x7773, RZ ;  /* 0x000077730d357816 */ /* 0x000fe400000000ff */
[----:B------:R-:W2:Y:S01]  /*93b90*/  LDL.LU R13, [R1+0x34] ;  /* 0x00003400010d7983 */ /* 0x000ea20000300800 */
[----:B------:R-:W-:-:S03]  /*93ba0*/  LOP3.LUT P5, RZ, R52, 0x40000, RZ, 0xc0, !PT ;  /* 0x0004000034ff7812 */ /* 0x000fc600078ac0ff */
[----:B------:R-:W2:Y:S03]  /*93bb0*/  LDL.LU.64 R18, [R1+0x928] ;  /* 0x0009280001127983 */ /* 0x000ea60000300a00 */
[----:B------:R-:W-:Y:S01]  /*93bc0*/  @P1 LOP3.LUT R54, R54, 0x8, RZ, 0xfc, !PT ;  /* 0x0000000836361812 */ /* 0x000fe200078efcff */
[----:B------:R-:W2:Y:S01]  /*93bd0*/  LDL.LU.64 R16, [R1+0x920] ;  /* 0x0009200001107983 */ /* 0x000ea20000300a00 */
[C---:B------:R-:W-:Y:S02]  /*93be0*/  LOP3.LUT P1, RZ, R52.reuse, 0x8000, RZ, 0xc0, !PT ;  /* 0x0000800034ff7812 */ /* 0x040fe4000782c0ff */
[----:B------:R-:W-:Y:S01]  /*93bf0*/  LOP3.LUT P6, RZ, R52, 0x20000, RZ, 0xc0, !PT ;  /* 0x0002000034ff7812 */ /* 0x000fe200078cc0ff */
[----:B------:R-:W2:Y:S01]  /*93c00*/  LDL.LU.64 R14, [R1+0x918] ;  /* 0x00091800010e7983 */ /* 0x000ea20000300a00 */
[----:B------:R-:W-:-:S03]  /*93c10*/  LOP3.LUT R54, R54, 0xffffffef, RZ, 0xc0, !PT ;  /* 0xffffffef36367812 */ /* 0x000fc600078ec0ff */
[----:B---3--:R1:W-:Y:S06]  /*93c20*/  @P5 STG.E.U8 desc[UR42][R10.64], R53 ;  /* 0x000000350a005986 */ /* 0x0083ec000c10112a */
        /* <DEDUP_REMOVED lines=8> */
[C---:B------:R-:W-:Y:S02]  /*93cb0*/  LOP3.LUT P1, RZ, R54.reuse, 0x10, RZ, 0xc0, !PT ;  /* 0x0000001036ff7812 */ /* 0x040fe4000782c0ff */
[----:B-1----:R-:W-:Y:S01]  /*93cc0*/  PRMT R53, R55, 0x7772, RZ ;  /* 0x0000777237357816 */ /* 0x002fe200000000ff */
[----:B------:R-:W3:Y:S10]  /*93cd0*/  LDL.LU.64 R6, [R1+0x900] ;  /* 0x0009000001067983 */ /* 0x000ef40000300a00 */
[----:B------:R1:W-:Y:S01]  /*93ce0*/  @P1 STG.E.U8 desc[UR42][R4.64], R53 ;  /* 0x0000003504001986 */ /* 0x0003e2000c10112a */
[----:B------:R-:W-:-:S03]  /*93cf0*/  LOP3.LUT P1, RZ, R54, 0x8, RZ, 0xc0, !PT ;  /* 0x0000000836ff7812 */ /* 0x000fc6000782c0ff */
[----:B-1----:R-:W3:Y:S01]  /*93d00*/  LDL.LU.64 R4, [R1+0x8f8] ;  /* 0x0008f80001047983 */ /* 0x002ee20000300a00 */
[----:B------:R-:W-:-:S09]  /*93d10*/  PRMT R53, R55, 0x7773, RZ ;  /* 0x0000777337357816 */ /* 0x000fd200000000ff */
[----:B----4-:R1:W-:Y:S04]  /*93d20*/  @P1 STG.E.U8 desc[UR42][R48.64], R53 ;  /* 0x0000003530001986 */ /* 0x0103e8000c10112a */
[----:B-1----:R-:W4:Y:S01]  /*93d30*/  LDL.LU.64 R48, [R1+0x8f0] ;  /* 0x0008f00001307983 */ /* 0x002f220000300a00 */
[----:B------:R-:W-:Y:S02]  /*93d40*/  LOP3.LUT P1, RZ, R54, 0x4, RZ, 0xc0, !PT ;  /* 0x0000000436ff7812 */ /* 0x000fe4000782c0ff */
[----:B------:R-:W-:Y:S02]  /*93d50*/  PRMT R53, R12, 0x7770, RZ ;  /* 0x000077700c357816 */ /* 0x000fe400000000ff */
[C---:B------:R-:W-:Y:S02]  /*93d60*/  LOP3.LUT P2, RZ, R52.reuse, 0x80, RZ, 0xc0, !PT ;  /* 0x0000008034ff7812 */ /* 0x040fe4000784c0ff */
[----:B------:R-:W-:-:S02]  /*93d70*/  LOP3.LUT P0, RZ, R52, 0x40, RZ, 0xc0, !PT ;  /* 0x0000004034ff7812 */ /* 0x000fc4000780c0ff */
[C---:B------:R-:W-:Y:S02]  /*93d80*/  LOP3.LUT P3, RZ, R52.reuse, 0x20, RZ, 0xc0, !PT ;  /* 0x0000002034ff7812 */ /* 0x040fe4000786c0ff */
[C---:B------:R-:W-:Y:S02]  /*93d90*/  LOP3.LUT P4, RZ, R52.reuse, 0x10, RZ, 0xc0, !PT ;  /* 0x0000001034ff7812 */ /* 0x040fe4000788c0ff */
[C---:B------:R-:W-:Y:S02]  /*93da0*/  LOP3.LUT P5, RZ, R52.reuse, 0x8, RZ, 0xc0, !PT ;  /* 0x0000000834ff7812 */ /* 0x040fe400078ac0ff */
[----:B------:R-:W-:Y:S01]  /*93db0*/  LOP3.LUT P6, RZ, R52, 0x4, RZ, 0xc0, !PT ;  /* 0x0000000434ff7812 */ /* 0x000fe200078cc0ff */
[----:B--2---:R1:W-:Y:S01]  /*93dc0*/  @P1 STG.E.U8 desc[UR42][R2.64], R53 ;  /* 0x0000003502001986 */ /* 0x0043e2000c10112a */
[----:B------:R-:W-:Y:S02]  /*93dd0*/  LOP3.LUT P1, RZ, R54, 0x2, RZ, 0xc0, !PT ;  /* 0x0000000236ff7812 */ /* 0x000fe4000782c0ff */
[----:B-1----:R-:W-:Y:S01]  /*93de0*/  PRMT R53, R12, 0x7771, RZ ;  /* 0x000077710c357816 */ /* 0x002fe200000000ff */
[----:B------:R-:W2:Y:S10]  /*93df0*/  LDL.LU.64 R2, [R1+0x25f0] ;  /* 0x0025f00001027983 */ /* 0x000eb40000300a00 */
[----:B------:R1:W-:Y:S01]  /*93e00*/  @P1 STG.E.U8 desc[UR42][R56.64], R53 ;  /* 0x0000003538001986 */ /* 0x0003e2000c10112a */
        /* <DEDUP_REMOVED lines=15> */
[----:B---3--:R1:W-:Y:S02]  /*93f00*/  @P0 STG.E.U8 desc[UR42][R10.64], R53 ;  /* 0x000000350a000986 */ /* 0x0083e4000c10112a */
[----:B-1----:R-:W-:-:S05]  /*93f10*/  PRMT R53, R0, 0x7770, RZ ;  /* 0x0000777000357816 */ /* 0x002fca00000000ff */
[----:B------:R1:W-:Y:S02]  /*93f20*/  @P3 STG.E.U8 desc[UR42][R8.64], R53 ;  /* 0x0000003508003986 */ /* 0x0003e4000c10112a */
[----:B-1----:R-:W-:-:S05]  /*93f30*/  PRMT R53, R0, 0x7771, RZ ;  /* 0x0000777100357816 */ /* 0x002fca00000000ff */
[----:B------:R1:W-:Y:S02]  /*93f40*/  @P4 STG.E.U8 desc[UR42][R6.64], R53 ;  /* 0x0000003506004986 */ /* 0x0003e4000c10112a */
[----:B-1----:R-:W-:-:S05]  /*93f50*/  PRMT R53, R0, 0x7772, RZ ;  /* 0x0000777200357816 */ /* 0x002fca00000000ff */
[----:B------:R1:W-:Y:S02]  /*93f60*/  @P5 STG.E.U8 desc[UR42][R4.64], R53 ;  /* 0x0000003504005986 */ /* 0x0003e4000c10112a */
[----:B-1----:R-:W-:Y:S02]  /*93f70*/  PRMT R53, R0, 0x7773, RZ ;  /* 0x0000777300357816 */ /* 0x002fe400000000ff */
[----:B------:R-:W3:Y:S04]  /*93f80*/  LDL.LU R0, [R1+0x25ec] ;  /* 0x0025ec0001007983 */ /* 0x000ee80000300800 */
[----:B----4-:R1:W-:Y:S04]  /*93f90*/  @P6 STG.E.U8 desc[UR42][R48.64], R53 ;  /* 0x0000003530006986 */ /* 0x0103e8000c10112a */
[----:B-1----:R-:W4:Y:S04]  /*93fa0*/  LDL.LU.64 R48, [R1+0x8e8] ;  /* 0x0008e80001307983 */ /* 0x002f280000300a00 */
[----:B------:R-:W2:Y:S04]  /*93fb0*/  LDL.LU.64 R14, [R1+0x8e0] ;  /* 0x0008e000010e7983 */ /* 0x000ea80000300a00 */
        /* <DEDUP_REMOVED lines=8> */
[----:B------:R-:W-:Y:S02]  /*94040*/  LOP3.LUT R51, R51, 0xffdfffff, RZ, 0xc0, !PT ;  /* 0xffdfffff33337812 */ /* 0x000fe400078ec0ff */
[----:B---3--:R-:W-:-:S07]  /*94050*/  PRMT R52, R6, 0x7770, RZ ;  /* 0x0000777006347816 */ /* 0x008fce00000000ff */
[----:B----4-:R1:W-:Y:S04]  /*94060*/  @P3 STG.E.U8 desc[UR42][R48.64], R52 ;  /* 0x0000003430003986 */ /* 0x0103e8000c10112a */
[----:B-1----:R-:W3:Y:S01]  /*94070*/  LDL.LU.64 R48, [R1+0x8b8] ;  /* 0x0008b80001307983 */ /* 0x002ee20000300a00 */
[----:B------:R-:W-:-:S03]  /*94080*/  LOP3.LUT P1, RZ, R0, 0x20000, RZ, 0xc0, !PT ;  /* 0x0002000000ff7812 */ /* 0x000fc6000782c0ff */
[----:B------:R-:W4:Y:S04]  /*94090*/  LDL.LU R7, [R1+0x24] ;  /* 0x0000240001077983 */ /* 0x000f280000300800 */
[----:B------:R-:W4:Y:S04]  /*940a0*/  LDL.LU.64 R54, [R1+0x8b0] ;  /* 0x0008b00001367983 */ /* 0x000f280000300a00 */
[----:B------:R-:W4:Y:S02]  /*940b0*/  LDL.LU.64 R56, [R1+0x8a8] ;  /* 0x0008a80001387983 */ /* 0x000f240000300a00 */
[----:B------:R-:W-:-:S02]  /*940c0*/  @P1 LOP3.LUT R51, R51, 0x200000, RZ, 0xfc, !PT ;  /* 0x0020000033331812 */ /* 0x000fc400078efcff */
[----:B------:R-:W-:Y:S01]  /*940d0*/  LOP3.LUT P1, RZ, R0, 0x40000, RZ, 0xc0, !PT ;  /* 0x0004000000ff7812 */ /* 0x000fe2000782c0ff */
[----:B------:R-:W4:Y:S01]  /*940e0*/  LDL.LU.64 R60, [R1+0x8a0] ;  /* 0x0008a000013c7983 */ /* 0x000f220000300a00 */
[----:B------:R-:W-:-:S03]  /*940f0*/  LOP3.LUT R51, R51, 0xffbfffff, RZ, 0xc0, !PT ;  /* 0xffbfffff33337812 */ /* 0x000fc600078ec0ff */
[----:B------:R-:W4:Y:S01]  /*94100*/  LDL.LU.64 R58, [R1+0x898] ;  /* 0x00089800013a7983 */ /* 0x000f220000300a00 */
[----:B------:R-:W-:Y:S02]  /*94110*/  LOP3.LUT P5, RZ, R0, 0x80000000, RZ, 0xc0, !PT ;  /* 0x8000000000ff7812 */ /* 0x000fe400078ac0ff */
[----:B------:R-:W-:Y:S01]  /*94120*/  PRMT R52, R6, 0x7771, RZ ;  /* 0x0000777106347816 */ /* 0x000fe200000000ff */
[----:B------:R-:W4:Y:S04]  /*94130*/  LDL.LU.64 R18, [R1+0x890] ;  /* 0x0008900001127983 */ /* 0x000f280000300a00 */
[----:B------:R-:W-:Y:S01]  /*94140*/  @P1 LOP3.LUT R51, R51, 0x400000, RZ, 0xfc, !PT ;  /* 0x0040000033331812 */ /* 0x000fe200078efcff */
[----:B--2---:R1:W-:Y:S01]  /*94150*/  @P4 STG.E.U8 desc[UR42][R14.64], R52 ;  /* 0x000000340e004986 */ /* 0x0043e2000c10112a */
[----:B------:R-:W-:-:S02]  /*94160*/  LOP3.LUT P1, RZ, R0, 0x200000, RZ, 0xc0, !PT ;  /* 0x0020000000ff7812 */ /* 0x000fc4000782c0ff */
[----:B------:R-:W-:Y:S01]  /*94170*/  LOP3.LUT R51, R51, 0xff7fffff, RZ, 0xc0, !PT ;  /* 0xff7fffff33337812 */ /* 0x000fe200078ec0ff */
[----:B------:R-:W2:Y:S01]  /*94180*/  LDL.LU.64 R16, [R1+0x888] ;  /* 0x0008880001107983 */ /* 0x000ea20000300a00 */
[----:B------:R-:W-:Y:S02]  /*94190*/  LOP3.LUT P6, RZ, R0, 0x40000000, RZ, 0xc0, !PT ;  /* 0x4000000000ff7812 */ /* 0x000fe400078cc0ff */
[----:B-1----:R-:W-:Y:S01]  /*941a0*/  PRMT R52, R6, 0x7772, RZ ;  /* 0x0000777206347816 */ /* 0x002fe200000000ff */
[----:B------:R-:W2:Y:S06]  /*941b0*/  LDL.LU.64 R14, [R1+0x880] ;  /* 0x00088000010e7983 */ /* 0x000eac0000300a00 */
        /* <DEDUP_REMOVED lines=18> */
[----:B-1----:R-:W2:Y:S01]  /*942e0*/  LDL.LU.64 R12, [R1+0x878] ;  /* 0x00087800010c7983 */ /* 0x002ea20000300a00 */
[----:B------:R-:W-:-:S05]  /*942f0*/  PRMT R52, R6, 0x7773, RZ ;  /* 0x0000777306347816 */ /* 0x000fca00000000ff */
[----:B------:R1:W-:Y:S02]  /*94300*/  @P6 STG.E.U8 desc[UR42][R10.64], R52 ;  /* 0x000000340a006986 */ /* 0x0003e4000c10112a */
[----:B-1----:R-:W-:Y:S02]  /*94310*/  PRMT R52, R53, 0x7770, RZ ;  /* 0x0000777035347816 */ /* 0x002fe400000000ff */
[----:B------:R-:W2:Y:S04]  /*94320*/  LDL.LU.64 R10, [R1+0x870] ;  /* 0x00087000010a7983 */ /* 0x000ea80000300a00 */
[----:B------:R1:W-:Y:S01]  /*94330*/  @P1 STG.E.U8 desc[UR42][R8.64], R52 ;  /* 0x0000003408001986 */ /* 0x0003e2000c10112a */
[----:B------:R-:W-:-:S03]  /*94340*/  LOP3.LUT P1, RZ, R51, 0x10000000, RZ, 0xc0, !PT ;  /* 0x1000000033ff7812 */ /* 0x000fc6000782c0ff */
[----:B------:R-:W2:Y:S01]  /*94350*/  LDL.LU R6, [R1+0x2c] ;  /* 0x00002c0001067983 */ /* 0x000ea20000300800 */
[----:B-1----:R-:W-:-:S03]  /*94360*/  PRMT R52, R53, 0x7771, RZ ;  /* 0x0000777135347816 */ /* 0x002fc600000000ff */
[----:B------:R-:W2:Y:S06]  /*94370*/  LDL.LU.64 R8, [R1+0x868] ;  /* 0x0008680001087983 */ /* 0x000eac0000300a00 */
[----:B------:R1:W-:Y:S01]  /*94380*/  @P1 STG.E.U8 desc[UR42][R4.64], R52 ;  /* 0x0000003404001986 */ /* 0x0003e2000c10112a */
[----:B------:R-:W-:-:S03]  /*94390*/  LOP3.LUT P1, RZ, R51, 0x8000000, RZ, 0xc0, !PT ;  /* 0x0800000033ff7812 */ /* 0x000fc6000782c0ff */
[----:B-1----:R-:W2:Y:S01]  /*943a0*/  LDL.LU.64 R4, [R1+0x860] ;  /* 0x0008600001047983 */ /* 0x002ea20000300a00 */
[----:B------:R-:W-:-:S09]  /*943b0*/  PRMT R52, R53, 0x7772, RZ ;  /* 0x0000777235347816 */ /* 0x000fd200000000ff */
[----:B---3--:R1:W-:Y:S04]  /*943c0*/  @P1 STG.E.U8 desc[UR42][R48.64], R52 ;  /* 0x0000003430001986 */ /* 0x0083e8000c10112a */
[----:B-1----:R-:W3:Y:S01]  /*943d0*/  LDL.LU.64 R48, [R1+0x858] ;  /* 0x0008580001307983 */ /* 0x002ee20000300a00 */
[----:B------:R-:W-:Y:S02]  /*943e0*/  LOP3.LUT P1, RZ, R51, 0x4000000, RZ, 0xc0, !PT ;  /* 0x0400000033ff7812 */ /* 0x000fe4000782c0ff */
[----:B------:R-:W-:-:S11]  /*943f0*/  PRMT R52, R53, 0x7773, RZ ;  /* 0x0000777335347816 */ /* 0x000fd600000000ff */
        /* <DEDUP_REMOVED lines=17> */
[----:B--2---:R1:W-:Y:S01]  /*94510*/  @P1 STG.E.U8 desc[UR42][R16.64], R52 ;  /* 0x0000003410001986 */ /* 0x0043e2000c10112a */
        /* <DEDUP_REMOVED lines=9> */
[----:B------:R-:W2:Y:S04]  /*945b0*/  LDL.LU R2, [R1+0x25e8] ;  /* 0x0025e80001027983 */ /* 0x000ea80000300800 */
[----:B------:R1:W-:Y:S02]  /*945c0*/  @P3 STG.E.U8 desc[UR42][R10.64], R52 ;  /* 0x000000340a003986 */ /* 0x0003e4000c10112a */
[----:B-1----:R-:W-:-:S05]  /*945d0*/  PRMT R52, R6, 0x7770, RZ ;  /* 0x0000777006347816 */ /* 0x002fca00000000ff */
[----:B------:R1:W-:Y:S02]  /*945e0*/  @P4 STG.E.U8 desc[UR42][R8.64], R52 ;  /* 0x0000003408004986 */ /* 0x0003e4000c10112a */
[----:B-1----:R-:W-:-:S05]  /*945f0*/  PRMT R52, R6, 0x7771, RZ ;  /* 0x0000777106347816 */ /* 0x002fca00000000ff */
[----:B------:R1:W-:Y:S02]  /*94600*/  @P5 STG.E.U8 desc[UR42][R4.64], R52 ;  /* 0x0000003404005986 */ /* 0x0003e4000c10112a */
[----:B-1----:R-:W-:-:S05]  /*94610*/  PRMT R52, R6, 0x7772, RZ ;  /* 0x0000777206347816 */ /* 0x002fca00000000ff */
[----:B---3--:R1:W-:Y:S04]  /*94620*/  @P6 STG.E.U8 desc[UR42][R48.64], R52 ;  /* 0x0000003430006986 */ /* 0x0083e8000c10112a */
[----:B-1----:R-:W3:Y:S04]  /*94630*/  LDL.LU.64 R48, [R1+0x850] ;  /* 0x0008500001307983 */ /* 0x002ee80000300a00 */
[----:B------:R-:W4:Y:S04]  /*94640*/  LDL.LU.64 R14, [R1+0x848] ;  /* 0x00084800010e7983 */ /* 0x000f280000300a00 */
[----:B------:R-:W4:Y:S04]  /*94650*/  LDL.LU.64 R12, [R1+0x840] ;  /* 0x00084000010c7983 */ /* 0x000f280000300a00 */
[----:B------:R-:W4:Y:S04]  /*94660*/  LDL.LU.64 R10, [R1+0x838] ;  /* 0x00083800010a7983 */ /* 0x000f280000300a00 */
[----:B------:R-:W4:Y:S04]  /*94670*/  LDL.LU R7, [R1+0x10] ;  /* 0x0000100001077983 */ /* 0x000f280000300800 */
[----:B------:R-:W4:Y:S04]  /*94680*/  LDL.LU.64 R8, [R1+0x830] ;  /* 0x0008300001087983 */ /* 0x000f280000300a00 */
[----:B------:R-:W4:Y:S04]  /*94690*/  LDL.LU.64 R4, [R1+0x828] ;  /* 0x0008280001047983 */ /* 0x000f280000300a00 */
[----:B------:R-:W4:Y:S01]  /*946a0*/  LDL.LU R53, [R1+0x14] ;  /* 0x0000140001357983 */ /* 0x000f220000300800 */
[----:B------:R-:W-:-:S02]  /*946b0*/  LOP3.LUT P3, RZ, R0, 0x10, RZ, 0xc0, !PT ;  /* 0x0000001000ff7812 */ /* 0x000fc4000786c0ff */
[----:B------:R-:W-:Y:S02]  /*946c0*/  PRMT R52, R6, 0x7773, RZ ;  /* 0x0000777306347816 */ /* 0x000fe400000000ff */
[----:B------:R-:W-:Y:S02]  /*946d0*/  LOP3.LUT R51, R51, 0xffffdfff, RZ, 0xc0, !PT ;  /* 0xffffdfff33337812 */ /* 0x000fe400078ec0ff */
[----:B------:R-:W-:Y:S02]  /*946e0*/  LOP3.LUT P4, RZ, R0, 0x4, RZ, 0xc0, !PT ;  /* 0x0000000400ff7812 */ /* 0x000fe4000788c0ff */
[----:B--2---:R-:W-:-:S13]  /*946f0*/  LOP3.LUT P1, RZ, R2, 0x4000, RZ, 0xc0, !PT ;  /* 0x0000400002ff7812 */ /* 0x004fda000782c0ff */
[----:B------:R-:W-:Y:S02]  /*94700*/  @P1 LOP3.LUT R51, R51, 0x2000, RZ, 0xfc, !PT ;  /* 0x0000200033331812 */ /* 0x000fe400078efcff */
[----:B------:R-:W-:Y:S01]  /*94710*/  LOP3.LUT P1, RZ, R2, 0x10000, RZ, 0xc0, !PT ;  /* 0x0001000002ff7812 */ /* 0x000fe2000782c0ff */
[----:B---3--:R1:W-:Y:S04]  /*94720*/  @P3 STG.E.U8 desc[UR42][R48.64], R52 ;  /* 0x0000003430003986 */ /* 0x0083e8000c10112a */
[----:B-1----:R-:W2:Y:S01]  /*94730*/  LDL.LU.64 R48, [R1+0x820] ;  /* 0x0008200001307983 */ /* 0x002ea20000300a00 */
[----:B------:R-:W-:-:S03]  /*94740*/  LOP3.LUT R51, R51, 0xffffbfff, RZ, 0xc0, !PT ;  /* 0xffffbfff33337812 */ /* 0x000fc600078ec0ff */
[----:B------:R-:W3:Y:S04]  /*94750*/  LDL.LU.64 R16, [R1+0x818] ;  /* 0x0008180001107983 */ /* 0x000ee80000300a00 */
[----:B------:R-:W-:Y:S02]  /*94760*/  @P1 LOP3.LUT R51, R51, 0x4000, RZ, 0xfc, !PT ;  /* 0x0000400033331812 */ /* 0x000fe400078efcff */
[----:B------:R-:W-:Y:S01]  /*94770*/  LOP3.LUT P1, RZ, R2, 0x40000, RZ, 0xc0, !PT ;  /* 0x0004000002ff7812 */ /* 0x000fe2000782c0ff */
[----:B------:R-:W3:Y:S01]  /*94780*/  LDL.LU.64 R54, [R1+0x810] ;  /* 0x0008100001367983 */ /* 0x000ee20000300a00 */
[----:B------:R-:W-:-:S03]  /*94790*/  LOP3.LUT R51, R51, 0xffff7fff, RZ, 0xc0, !PT ;  /* 0xffff7fff33337812 */ /* 0x000fc600078ec0ff */
[----:B------:R-:W3:Y:S04]  /*947a0*/  LDL.LU R6, [R1+0x18] ;  /* 0x0000180001067983 */ /* 0x000ee80000300800 */
[----:B------:R-:W3:Y:S04]  /*947b0*/  LDL.LU.64 R56, [R1+0x808] ;  /* 0x0008080001387983 */ /* 0x000ee80000300a00 */
[----:B------:R-:W-:Y:S01]  /*947c0*/  @P1 LOP3.LUT R51, R51, 0x8000, RZ, 0xfc, !PT ;  /* 0x0000800033331812 */ /* 0x000fe200078efcff */
[----:B------:R-:W3:Y:S01]  /*947d0*/  LDL.LU.64 R60, [R1+0x800] ;  /* 0x00080000013c7983 */ /* 0x000ee20000300a00 */
[----:B------:R-:W-:-:S02]  /*947e0*/  LOP3.LUT P1, RZ, R2, 0x100000, RZ, 0xc0, !PT ;  /* 0x0010000002ff7812 */ /* 0x000fc4000782c0ff */
[----:B------:R-:W-:Y:S01]  /*947f0*/  LOP3.LUT R51, R51, 0xfffeffff, RZ, 0xc0, !PT ;  /* 0xfffeffff33337812 */ /* 0x000fe200078ec0ff */
[----:B------:R-:W3:Y:S01]  /*94800*/  LDL.LU.64 R58, [R1+0x7f8] ;  /* 0x0007f800013a7983 */ /* 0x000ee20000300a00 */
[----:B------:R-:W-:Y:S02]  /*94810*/  LOP3.LUT P5, RZ, R0, 0x1, RZ, 0xc0, !PT ;  /* 0x0000000100ff7812 */ /* 0x000fe400078ac0ff */
[----:B----4-:R-:W-:Y:S01]  /*94820*/  PRMT R52, R7, 0x7770, RZ ;  /* 0x0000777007347816 */ /* 0x010fe200000000ff */
[----:B------:R-:W4:Y:S06]  /*94830*/  LDL.LU.64 R18, [R1+0x7f0] ;  /* 0x0007f00001127983 */ /* 0x000f2c0000300a00 */
[----:B------:R-:W-:-:S02]  /*94840*/  @P1 LOP3.LUT R51, R51, 0x10000, RZ, 0xfc, !PT ;  /* 0x0001000033331812 */ /* 0x000fc400078efcff */
[----:B------:R-:W-:Y:S02]  /*94850*/  LOP3.LUT P1, RZ, R2, 0x400000, RZ, 0xc0, !PT ;  /* 0x0040000002ff7812 */ /* 0x000fe4000782c0ff */
[----:B------:R-:W-:-:S11]  /*94860*/  LOP3.LUT R51, R51, 0xfffdffff, RZ, 0xc0, !PT ;  /* 0xfffdffff33337812 */ /* 0x000fd600078ec0ff */
[----:B------:R-:W-:Y:S02]  /*94870*/  @P1 LOP3.LUT R51, R51, 0x20000, RZ, 0xfc, !PT ;  /* 0x0002000033331812 */ /* 0x000fe400078efcff */
[----:B------:R-:W-:Y:S02]  /*94880*/  LOP3.LUT P1, RZ, R2, 0x1000000, RZ, 0xc0, !PT ;  /* 0x0100000002ff7812 */ /* 0x000fe4000782c0ff */
[----:B------:R-:W-:-:S11]  /*94890*/  LOP3.LUT R51, R51, 0xfffbffff, RZ, 0xc0, !PT ;  /* 0xfffbffff33337812 */ /* 0x000fd600078ec0ff */
[----:B------:R-:W-:Y:S02]  /*948a0*/  @P1 LOP3.LUT R51, R51, 0x40000, RZ, 0xfc, !PT ;  /* 0x0004000033331812 */ /* 0x000fe400078efcff */
[C---:B------:R-:W-:Y:S02]  /*948b0*/  LOP3.LUT P1, RZ, R2.reuse, 0x2000000, RZ, 0xc0, !PT ;  /* 0x0200000002ff7812 */ /* 0x040fe4000782c0ff */
[----:B------:R-:W-:Y:S01]  /*948c0*/  LOP3.LUT R51, R51, 0xfff7ffff, RZ, 0xc0, !PT ;  /* 0xfff7ffff33337812 */ /* 0x000fe200078ec0ff */
[----:B------:R1:W-:Y:S01]  /*948d0*/  @P4 STG.E.U8 desc[UR42][R14.64], R52 ;  /* 0x000000340e004986 */ /* 0x0003e2000c10112a */
[----:B------:R-:W-:-:S09]  /*948e0*/  LOP3.LUT P6, RZ, R2, 0x80000000, RZ, 0xc0, !PT ;  /* 0x8000000002ff7812 */ /* 0x000fd200078cc0ff */
[----:B------:R-:W-:Y:S02]  /*948f0*/  @P1 LOP3.LUT R51, R51, 0x80000, RZ, 0xfc, !PT ;  /* 0x0008000033331812 */ /* 0x000fe400078efcff */
[----:B------:R-:W-:Y:S01]  /*94900*/  LOP3.LUT P1, RZ, R2, 0x8000000, RZ, 0xc0, !PT ;  /* 0x0800000002ff7812 */ /* 0x000fe2000782c0ff */
[----:B-1----:R-:W4:Y:S01]  /*94910*/  LDL.LU.64 R14, [R1+0x7e8] ;  /* 0x0007e800010e7983 */ /* 0x002f220000300a00 */
[----:B------:R-:W-:Y:S02]  /*94920*/  LOP3.LUT R51, R51, 0xffefffff, RZ, 0xc0, !PT ;  /* 0xffefffff33337812 */ /* 0x000fe400078ec0ff */
[----:B------:R-:W-:-:S05]  /*94930*/  PRMT R52, R7, 0x7771, RZ ;  /* 0x0000777107347816 */ /* 0x000fca00000000ff */
[----:B------:R1:W-:Y:S04]  /*94940*/  @P5 STG.E.U8 desc[UR42][R12.64], R52 ;  /* 0x000000340c005986 */ /* 0x0003e8000c10112a */
[----:B------:R-:W-:Y:S02]  /*94950*/  @P1 LOP3.LUT R51, R51, 0x100000, RZ, 0xfc, !PT ;  /* 0x0010000033331812 */ /* 0x000fe400078efcff */
[----:B------:R-:W-:Y:S02]  /*94960*/  LOP3.LUT P1, RZ, R2, 0x10000000, RZ, 0xc0, !PT ;  /* 0x1000000002ff7812 */ /* 0x000fe4000782c0ff */
[C---:B-1----:R-:W-:Y:S01]  /*94970*/  PRMT R52, R7.reuse, 0x7772, RZ ;  /* 0x0000777207347816 */ /* 0x042fe200000000ff */
[----:B------:R-:W4:Y:S04]  /*94980*/  LDL.LU.64 R12, [R1+0x7e0] ;  /* 0x0007e000010c7983 */ /* 0x000f280000300a00 */
[----:B------:R1:W-:Y:S02]  /*94990*/  @P6 STG.E.U8 desc[UR42][R10.64], R52 ;  /* 0x000000340a006986 */ /* 0x0003e4000c10112a */
[----:B-1----:R-:W-:-:S02]  /*949a0*/  PRMT R52, R7, 0x7773, RZ ;  /* 0x0000777307347816 */ /* 0x002fc400000000ff */
[----:B------:R-:W4:Y:S04]  /*949b0*/  LDL.LU.64 R10, [R1+0x7d8] ;  /* 0x0007d800010a7983 */ /* 0x000f280000300a00 */
[----:B------:R1:W-:Y:S01]  /*949c0*/  @P1 STG.E.U8 desc[UR42][R8.64], R52 ;  /* 0x0000003408001986 */ /* 0x0003e2000c10112a */
[----:B------:R-:W-:-:S03]  /*949d0*/  LOP3.LUT P1, RZ, R51, 0x100000, RZ, 0xc0, !PT ;  /* 0x0010000033ff7812 */ /* 0x000fc6000782c0ff */
[----:B------:R-:W4:Y:S01]  /*949e0*/  LDL.LU R7, [R1] ;  /* 0x0000000001077983 */ /* 0x000f220000300800 */
[----:B-1----:R-:W-:-:S03]  /*949f0*/  PRMT R52, R53, 0x7770, RZ ;  /* 0x0000777035347816 */ /* 0x002fc600000000ff */
[----:B------:R-:W4:Y:S06]  /*94a00*/  LDL.LU.64 R8, [R1+0x7d0] ;  /* 0x0007d00001087983 */ /* 0x000f2c0000300a00 */
[----:B------:R1:W-:Y:S04]  /*94a10*/  @P1 STG.E.U8 desc[UR42][R4.64], R52 ;  /* 0x0000003404001986 */ /* 0x0003e8000c10112a */
[----:B-1----:R-:W4:Y:S01]  /*94a20*/  LDL.LU.64 R4, [R1+0x7c8] ;  /* 0x0007c80001047983 */ /* 0x002f220000300a00 */
[----:B------:R-:W-:-:S02]  /*94a30*/  LOP3.LUT P1, RZ, R51, 0x80000, RZ, 0xc0, !PT ;  /* 0x0008000033ff7812 */ /* 0x000fc4000782c0ff */
[----:B------:R-:W-:-:S11]  /*94a40*/  PRMT R52, R53, 0x7771, RZ ;  /* 0x0000777135347816 */ /* 0x000fd600000000ff */
[----:B--2---:R1:W-:Y:S04]  /*94a50*/  @P1 STG.E.U8 desc[UR42][R48.64], R52 ;  /* 0x0000003430001986 */ /* 0x0043e8000c10112a */
[----:B-1----:R-:W2:Y:S01]  /*94a60*/  LDL.LU.64 R48, [R1+0x7c0] ;  /* 0x0007c00001307983 */ /* 0x002ea20000300a00 */
[----:B------:R-:W-:Y:S02]  /*94a70*/  LOP3.LUT P1, RZ, R51, 0x40000, RZ, 0xc0, !PT ;  /* 0x0004000033ff7812 */ /* 0x000fe4000782c0ff */
[----:B------:R-:W-:-:S11]  /*94a80*/  PRMT R52, R53, 0x7772, RZ ;  /* 0x0000777235347816 */ /* 0x000fd600000000ff */
[----:B---3--:R1:W-:Y:S01]  /*94a90*/  @P1 STG.E.U8 desc[UR42][R16.64], R52 ;  /* 0x0000003410001986 */ /* 0x0083e2000c10112a */
        /* <DEDUP_REMOVED lines=27> */
[----:B-1----:R-:W-:Y:S02]  /*94c50*/  PRMT R52, R3, 0x7773, RZ ;  /* 0x0000777303347816 */ /* 0x002fe400000000ff */
[----:B------:R-:W4:Y:S04]  /*94c60*/  LDL.LU R3, [R1+0x25d8] ;  /* 0x0025d80001037983 */ /* 0x000f280000300800 */
[----:B------:R1:W-:Y:S02]  /*94c70*/  @P4 STG.E.U8 desc[UR42][R8.64], R52 ;  /* 0x0000003408004986 */ /* 0x0003e4000c10112a */
[----:B-1----:R-:W-:-:S05]  /*94c80*/  PRMT R52, R7, 0x7770, RZ ;  /* 0x0000777007347816 */ /* 0x002fca00000000ff */
[----:B------:R1:W-:Y:S04]  /*94c90*/  @P5 STG.E.U8 desc[UR42][R4.64], R52 ;  /* 0x0000003404005986 */ /* 0x0003e8000c10112a */
[----:B-1----:R-:W3:Y:S01]  /*94ca0*/  LDL.LU.64 R4, [R1+0x7b8] ;  /* 0x0007b80001047983 */ /* 0x002ee20000300a00 */
[----:B------:R-:W-:Y:S02]  /*94cb0*/  LOP3.LUT P6, RZ, R2, 0x8, RZ, 0xc0, !PT ;  /* 0x0000000802ff7812 */ /* 0x000fe400078cc0ff */
[----:B------:R-:W-:-:S11]  /*94cc0*/  PRMT R52, R7, 0x7771, RZ ;  /* 0x0000777107347816 */ /* 0x000fd600000000ff */
[----:B--2---:R1:W-:Y:S04]  /*94cd0*/  @P6 STG.E.U8 desc[UR42][R48.64], R52 ;  /* 0x0000003430006986 */ /* 0x0043e8000c10112a */
[----:B-1----:R-:W2:Y:S04]  /*94ce0*/  LDL.LU.64 R48, [R1+0x7b0] ;  /* 0x0007b00001307983 */ /* 0x002ea80000300a00 */
[----:B------:R-:W4:Y:S04]  /*94cf0*/  LDL.LU.64 R58, [R1+0x7a8] ;  /* 0x0007a800013a7983 */ /* 0x000f280000300a00 */
[----:B------:R-:W4:Y:S04]  /*94d00*/  LDL.LU.64 R18, [R1+0x7a0] ;  /* 0x0007a00001127983 */ /* 0x000f280000300a00 */
[----:B------:R-:W4:Y:S04]  /*94d10*/  LDL.LU.64 R14, [R1+0x798] ;  /* 0x00079800010e7983 */ /* 0x000f280000300a00 */
[----:B------:R-:W4:Y:S04]  /*94d20*/  LDL.LU R13, [R1+0x4] ;  /* 0x00000400010d7983 */ /* 0x000f280000300800 */
[----:B------:R-:W4:Y:S04]  /*94d30*/  LDL.LU.64 R10, [R1+0x790] ;  /* 0x00079000010a7983 */ /* 0x000f280000300a00 */
[----:B------:R-:W4:Y:S01]  /*94d40*/  LDL.LU R53, [R1+0x8] ;  /* 0x0000080001357983 */ /* 0x000f220000300800 */
[----:B------:R-:W-:-:S03]  /*94d50*/  LOP3.LUT P3, RZ, R2, 0x4, RZ, 0xc0, !PT ;  /* 0x0000000402ff7812 */ /* 0x000fc6000786c0ff */
[----:B------:R-:W4:Y:S01]  /*94d60*/  LDL.LU.64 R8, [R1+0x788] ;  /* 0x0007880001087983 */ /* 0x000f220000300a00 */
[----:B------:R-:W-:Y:S02]  /*94d70*/  PRMT R52, R7, 0x7772, RZ ;  /* 0x0000777207347816 */ /* 0x000fe400000000ff */
[----:B------:R-:W-:Y:S02]  /*94d80*/  LOP3.LUT P4, RZ, R2, 0x1, RZ, 0xc0, !PT ;  /* 0x0000000102ff7812 */ /* 0x000fe4000788c0ff */
[----:B------:R-:W-:-:S05]  /*94d90*/  LOP3.LUT R51, R51, 0xffffffdf, RZ, 0xc0, !PT ;  /* 0xffffffdf33337812 */ /* 0x000fca00078ec0ff */
[----:B---3--:R1:W-:Y:S04]  /*94da0*/  @P3 STG.E.U8 desc[UR42][R4.64], R52 ;  /* 0x0000003404003986 */ /* 0x0083e8000c10112a */
[----:B-1----:R-:W3:Y:S01]  /*94db0*/  LDL.LU.64 R4, [R1+0x780] ;  /* 0x0007800001047983 */ /* 0x002ee20000300a00 */
[----:B------:R-:W-:-:S03]  /*94dc0*/  PRMT R52, R7, 0x7773, RZ ;  /* 0x0000777307347816 */ /* 0x000fc600000000ff */
[----:B------:R-:W3:Y:S04]  /*94dd0*/  LDL.LU.64 R6, [R1+0x778] ;  /* 0x0007780001067983 */ /* 0x000ee80000300a00 */
[----:B--2---:R1:W-:Y:S04]  /*94de0*/  @P4 STG.E.U8 desc[UR42][R48.64], R52 ;  /* 0x0000003430004986 */ /* 0x0043e8000c10112a */
[----:B-1----:R-:W2:Y:S01]  /*94df0*/  LDL.LU.64 R48, [R1+0x770] ;  /* 0x0007700001307983 */ /* 0x002ea20000300a00 */
[C---:B----4-:R-:W-:Y:S02]  /*94e00*/  LOP3.LUT P1, RZ, R3.reuse, 0x1000, RZ, 0xc0, !PT ;  /* 0x0000100003ff7812 */ /* 0x050fe4000782c0ff */
[C---:B------:R-:W-:Y:S01]  /*94e10*/  LOP3.LUT P5, RZ, R3.reuse, 0x40000000, RZ, 0xc0, !PT ;  /* 0x4000000003ff7812 */ /* 0x040fe200078ac0ff */
[----:B------:R-:W4:Y:S01]  /*94e20*/  LDL.LU.64 R54, [R1+0x768] ;  /* 0x0007680001367983 */ /* 0x000f220000300a00 */
[----:B------:R-:W-:-:S02]  /*94e30*/  LOP3.LUT P6, RZ, R3, 0x10000000, RZ, 0xc0, !PT ;  /* 0x1000000003ff7812 */ /* 0x000fc400078cc0ff */
[----:B------:R-:W-:Y:S01]  /*94e40*/  PRMT R52, R13, 0x7770, RZ ;  /* 0x000077700d347816 */ /* 0x000fe200000000ff */
[----:B------:R-:W4:Y:S04]  /*94e50*/  LDL.LU.64 R56, [R1+0x760] ;  /* 0x0007600001387983 */ /* 0x000f280000300a00 */
[----:B------:R-:W4:Y:S02]  /*94e60*/  LDL.LU.64 R60, [R1+0x758] ;  /* 0x00075800013c7983 */ /* 0x000f240000300a00 */
        /* <DEDUP_REMOVED lines=30> */
[----:B------:R-:W-:Y:S02]  /*95050*/  LOP3.LUT P1, RZ, R51, 0x1000, RZ, 0xc0, !PT ;  /* 0x0000100033ff7812 */ /* 0x000fe4000782c0ff */
[----:B-1----:R-:W-:Y:S01]  /*95060*/  PRMT R52, R13, 0x7773, RZ ;  /* 0x000077730d347816 */ /* 0x002fe200000000ff */
[----:B------:R-:W4:Y:S10]  /*95070*/  LDL.LU.64 R14, [R1+0x740] ;  /* 0x00074000010e7983 */ /* 0x000f340000300a00 */
        /* <DEDUP_REMOVED lines=9> */
[----:B---3--:R1:W-:Y:S01]  /*95110*/  @P1 STG.E.U8 desc[UR42][R4.64], R52 ;  /* 0x0000003404001986 */ /* 0x0083e2000c10112a */
[----:B------:R-:W-:-:S02]  /*95120*/  LOP3.LUT P1, RZ, R51, 0x200, RZ, 0xc0, !PT ;  /* 0x0000020033ff7812 */ /* 0x000fc4000782c0ff */
[----:B-1----:R-:W-:Y:S01]  /*95130*/  PRMT R52, R53, 0x7772, RZ ;  /* 0x0000777235347816 */ /* 0x002fe200000000ff */
[----:B------:R-:W3:Y:S10]  /*95140*/  LDL.LU.64 R4, [R1+0x25d0] ;  /* 0x0025d00001047983 */ /* 0x000ef40000300a00 */
[----:B------:R1:W-:Y:S01]  /*95150*/  @P1 STG.E.U8 desc[UR42][R6.64], R52 ;  /* 0x0000003406001986 */ /* 0x0003e2000c10112a */
[----:B------:R-:W-:-:S02]  /*95160*/  LOP3.LUT P1, RZ, R51, 0x100, RZ, 0xc0, !PT ;  /* 0x0000010033ff7812 */ /* 0x000fc4000782c0ff */
[----:B-1----:R-:W-:Y:S01]  /*95170*/  PRMT R52, R53, 0x7773, RZ ;  /* 0x0000777335347816 */ /* 0x002fe200000000ff */
[----:B------:R-:W3:Y:S10]  /*95180*/  LDL.LU.64 R6, [R1+0x25c8] ;  /* 0x0025c80001067983 */ /* 0x000ef40000300a00 */
[----:B--2---:R1:W-:Y:S04]  /*95190*/  @P1 STG.E.U8 desc[UR42][R48.64], R52 ;  /* 0x0000003430001986 */ /* 0x0043e8000c10112a */
[----:B-1----:R-:W2:Y:S01]  /*951a0*/  LDL.LU.64 R48, [R1+0x25c0] ;  /* 0x0025c00001307983 */ /* 0x002ea20000300a00 */
[----:B------:R-:W-:-:S02]  /*951b0*/  LOP3.LUT P1, RZ, R51, 0x80, RZ, 0xc0, !PT ;  /* 0x0000008033ff7812 */ /* 0x000fc4000782c0ff */
[C---:B------:R-:W-:Y:S02]  /*951c0*/  LOP3.LUT P2, RZ, R3.reuse, 0x400, RZ, 0xc0, !PT ;  /* 0x0000040003ff7812 */ /* 0x040fe4000784c0ff */
[C---:B------:R-:W-:Y:S02]  /*951d0*/  LOP3.LUT P0, RZ, R3.reuse, 0x100, RZ, 0xc0, !PT ;  /* 0x0000010003ff7812 */ /* 0x040fe4000780c0ff */
[C---:B------:R-:W-:Y:S02]  /*951e0*/  LOP3.LUT P3, RZ, R3.reuse, 0x40, RZ, 0xc0, !PT ;  /* 0x0000004003ff7812 */ /* 0x040fe4000786c0ff */
[C---:B------:R-:W-:Y:S02]  /*951f0*/  LOP3.LUT P4, RZ, R3.reuse, 0x10, RZ, 0xc0, !PT ;  /* 0x0000001003ff7812 */ /* 0x040fe4000788c0ff */
[C---:B------:R-:W-:Y:S02]  /*95200*/  LOP3.LUT P5, RZ, R3.reuse, 0x4, RZ, 0xc0, !PT ;  /* 0x0000000403ff7812 */ /* 0x040fe400078ac0ff */
[----:B------:R-:W-:-:S02]  /*95210*/  LOP3.LUT P6, RZ, R3, 0x1, RZ, 0xc0, !PT ;  /* 0x0000000103ff7812 */ /* 0x000fc400078cc0ff */
[----:B--2---:R-:W-:-:S05]  /*95220*/  PRMT R52, R49, 0x7770, RZ ;  /* 0x0000777031347816 */ /* 0x004fca00000000ff */
[----:B----4-:R1:W-:Y:S01]  /*95230*/  @P1 STG.E.U8 desc[UR42][R54.64], R52 ;  /* 0x0000003436001986 */ /* 0x0103e2000c10112a */
[----:B------:R-:W-:Y:S02]  /*95240*/  LOP3.LUT P1, RZ, R51, 0x40, RZ, 0xc0, !PT ;  /* 0x0000004033ff7812 */ /* 0x000fe4000782c0ff */
[----:B-1----:R-:W-:-:S11]  /*95250*/  PRMT R52, R49, 0x7771, RZ ;  /* 0x0000777131347816 */ /* 0x002fd600000000ff */
[----:B------:R1:W-:Y:S01]  /*95260*/  @P1 STG.E.U8 desc[UR42][R56.64], R52 ;  /* 0x0000003438001986 */ /* 0x0003e2000c10112a */
[----:B------:R-:W-:Y:S02]  /*95270*/  LOP3.LUT P1, RZ, R51, 0x20, RZ, 0xc0, !PT ;  /* 0x0000002033ff7812 */ /* 0x000fe4000782c0ff */
[----:B-1----:R-:W-:-:S11]  /*95280*/  PRMT R52, R49, 0x7772, RZ ;  /* 0x0000777231347816 */ /* 0x002fd600000000ff */
[----:B------:R1:W-:Y:S02]  /*95290*/  @P1 STG.E.U8 desc[UR42][R60.64], R52 ;  /* 0x000000343c001986 */ /* 0x0003e4000c10112a */
[----:B-1----:R-:W-:Y:S02]  /*952a0*/  PRMT R52, R49, 0x7773, RZ ;  /* 0x0000777331347816 */ /* 0x002fe400000000ff */
[----:B------:R-:W2:Y:S04]  /*952b0*/  LDL.LU R49, [R1+0x25b8] ;  /* 0x0025b80001317983 */ /* 0x000ea80000300800 */
[----:B------:R3:W-:Y:S02]  /*952c0*/  @P2 STG.E.U8 desc[UR42][R58.64], R52 ;  /* 0x000000343a002986 */ /* 0x0007e4000c10112a */
[----:B---3--:R-:W-:-:S05]  /*952d0*/  PRMT R52, R4, 0x7770, RZ ;  /* 0x0000777004347816 */ /* 0x008fca00000000ff */
[----:B------:R1:W-:Y:S02]  /*952e0*/  @P0 STG.E.U8 desc[UR42][R18.64], R52 ;  /* 0x0000003412000986 */ /* 0x0003e4000c10112a */
[----:B-1----:R-:W-:-:S05]  /*952f0*/  PRMT R52, R4, 0x7771, RZ ;  /* 0x0000777104347816 */ /* 0x002fca00000000ff */
[----:B------:R1:W-:Y:S02]  /*95300*/  @P3 STG.E.U8 desc[UR42][R14.64], R52 ;  /* 0x000000340e003986 */ /* 0x0003e4000c10112a */
[C---:B-1----:R-:W-:Y:S02]  /*95310*/  PRMT R52, R4.reuse, 0x7772, RZ ;  /* 0x0000777204347816 */ /* 0x042fe400000000ff */
[----:B------:R-:W-:-:S03]  /*95320*/  PRMT R4, R4, 0x7773, RZ ;  /* 0x0000777304047816 */ /* 0x000fc600000000ff */
[----:B------:R-:W-:Y:S04]  /*95330*/  @P4 STG.E.U8 desc[UR42][R12.64], R52 ;  /* 0x000000340c004986 */ /* 0x000fe8000c10112a */
[----:B------:R1:W-:Y:S02]  /*95340*/  @P5 STG.E.U8 desc[UR42][R10.64], R4 ;  /* 0x000000040a005986 */ /* 0x0003e4000c10112a */
[----:B-1----:R-:W-:-:S05]  /*95350*/  PRMT R4, R5, 0x7770, RZ ;  /* 0x0000777005047816 */ /* 0x002fca00000000ff */
[----:B------:R1:W-:Y:S04]  /*95360*/  @P6 STG.E.U8 desc[UR42][R8.64], R4 ;  /* 0x0000000408006986 */ /* 0x0003e8000c10112a */
[----:B-1----:R-:W3:Y:S04]  /*95370*/  LDL.LU.64 R8, [R1+0x720] ;  /* 0x0007200001087983 */ /* 0x002ee80000300a00 */
[----:B------:R-:W4:Y:S04]  /*95380*/  LDL.LU.64 R10, [R1+0x718] ;  /* 0x00071800010a7983 */ /* 0x000f280000300a00 */
[----:B------:R-:W2:Y:S04]  /*95390*/  LDL.LU.64 R56, [R1+0x710] ;  /* 0x0007100001387983 */ /* 0x000ea80000300a00 */
[----:B------:R-:W2:Y:S04]  /*953a0*/  LDL.LU.64 R60, [R1+0x708] ;  /* 0x00070800013c7983 */ /* 0x000ea80000300a00 */
[----:B------:R-:W2:Y:S04]  /*953b0*/  LDL.LU.64 R58, [R1+0x700] ;  /* 0x00070000013a7983 */ /* 0x000ea80000300a00 */
[----:B------:R-:W2:Y:S04]  /*953c0*/  LDL.LU.64 R18, [R1+0x6f8] ;  /* 0x0006f80001127983 */ /* 0x000ea80000300a00 */
[----:B------:R-:W2:Y:S01]  /*953d0*/  LDL.LU.64 R14, [R1+0x6f0] ;  /* 0x0006f000010e7983 */ /* 0x000ea20000300a00 */
[----:B------:R-:W-:-:S03]  /*953e0*/  LOP3.LUT P3, RZ, R48, 0x40000000, RZ, 0xc0, !PT ;  /* 0x4000000030ff7812 */ /* 0x000fc6000786c0ff */
[----:B------:R-:W2:Y:S01]  /*953f0*/  LDL.LU.64 R12, [R1+0x6e8] ;  /* 0x0006e800010c7983 */ /* 0x000ea20000300a00 */
        /* <DEDUP_REMOVED lines=20> */
[----:B------:R-:W-:-:S05]  /*95540*/  PRMT R4, R5, 0x7772, RZ ;  /* 0x0000777205047816 */ /* 0x000fca00000000ff */
[----:B----4-:R1:W-:Y:S04]  /*95550*/  @P4 STG.E.U8 desc[UR42][R10.64], R4 ;  /* 0x000000040a004986 */ /* 0x0103e8000c10112a */
[----:B-1----:R-:W4:Y:S01]  /*95560*/  LDL.LU.64 R10, [R1+0x6d8] ;  /* 0x0006d800010a7983 */ /* 0x002f220000300a00 */
[----:B------:R-:W-:Y:S02]  /*95570*/  LOP3.LUT R51, R51, 0xfffffffb, RZ, 0xc0, !PT ;  /* 0xfffffffb33337812 */ /* 0x000fe400078ec0ff */
[C---:B------:R-:W-:Y:S01]  /*95580*/  LOP3.LUT P5, RZ, R48.reuse, 0x4000000, RZ, 0xc0, !PT ;  /* 0x0400000030ff7812 */ /* 0x040fe200078ac0ff */
[----:B------:R-:W4:Y:S01]  /*95590*/  LDL.LU.64 R52, [R1+0x6c0] ;  /* 0x0006c00001347983 */ /* 0x000f220000300a00 */
[----:B------:R-:W-:Y:S02]  /*955a0*/  @P1 LOP3.LUT R51, R51, 0x4, RZ, 0xfc, !PT ;  /* 0x0000000433331812 */ /* 0x000fe400078efcff */
[----:B------:R-:W-:Y:S01]  /*955b0*/  LOP3.LUT P1, RZ, R48, 0x100000, RZ, 0xc0, !PT ;  /* 0x0010000030ff7812 */ /* 0x000fe2000782c0ff */
[----:B------:R-:W4:Y:S01]  /*955c0*/  LDL.LU.64 R54, [R1+0x6b8] ;  /* 0x0006b80001367983 */ /* 0x000f220000300a00 */
[----:B------:R-:W-:-:S02]  /*955d0*/  LOP3.LUT R51, R51, 0xfffffff7, RZ, 0xc0, !PT ;  /* 0xfffffff733337812 */ /* 0x000fc400078ec0ff */
[----:B------:R-:W-:-:S09]  /*955e0*/  LOP3.LUT P6, RZ, R48, 0x2000000, RZ, 0xc0, !PT ;  /* 0x0200000030ff7812 */ /* 0x000fd200078cc0ff */
[----:B------:R-:W-:Y:S02]  /*955f0*/  @P1 LOP3.LUT R51, R51, 0x8, RZ, 0xfc, !PT ;  /* 0x0000000833331812 */ /* 0x000fe400078efcff */
[----:B------:R-:W-:Y:S02]  /*95600*/  LOP3.LUT P1, RZ, R48, 0x400000, RZ, 0xc0, !PT ;  /* 0x0040000030ff7812 */ /* 0x000fe4000782c0ff */
[----:B------:R-:W-:Y:S02]  /*95610*/  LOP3.LUT R51, R51, 0xffffffef, RZ, 0xc0, !PT ;  /* 0xffffffef33337812 */ /* 0x000fe400078ec0ff */
[----:B------:R-:W-:Y:S02]  /*95620*/  PRMT R5, R5, 0x7773, RZ ;  /* 0x0000777305057816 */ /* 0x000fe400000000ff */
[----:B------:R-:W-:-:S07]  /*95630*/  PRMT R4, R6, 0x7770, RZ ;  /* 0x0000777006047816 */ /* 0x000fce00000000ff */
[----:B------:R-:W-:Y:S02]  /*95640*/  @P1 LOP3.LUT R51, R51, 0x10, RZ, 0xfc, !PT ;  /* 0x0000001033331812 */ /* 0x000fe400078efcff */
[----:B------:R-:W-:Y:S01]  /*95650*/  LOP3.LUT P1, RZ, R48, 0x800000, RZ, 0xc0, !PT ;  /* 0x0080000030ff7812 */ /* 0x000fe2000782c0ff */
[----:B--2---:R1:W-:Y:S04]  /*95660*/  @P5 STG.E.U8 desc[UR42][R56.64], R5 ;  /* 0x0000000538005986 */ /* 0x0043e8000c10112a */
[----:B------:R2:W-:Y:S04]  /*95670*/  @P6 STG.E.U8 desc[UR42][R60.64], R4 ;  /* 0x000000043c006986 */ /* 0x0005e8000c10112a */
[----:B-1----:R-:W4:Y:S01]  /*95680*/  LDL.LU.64 R56, [R1+0x6b0] ;  /* 0x0006b00001387983 */ /* 0x002f220000300a00 */
[----:B--2---:R-:W-:-:S03]  /*95690*/  PRMT R4, R6, 0x7771, RZ ;  /* 0x0000777106047816 */ /* 0x004fc600000000ff */
[----:B------:R-:W2:Y:S04]  /*956a0*/  LDL.LU.64 R60, [R1+0x6a8] ;  /* 0x0006a800013c7983 */ /* 0x000ea80000300a00 */
[----:B------:R1:W-:Y:S01]  /*956b0*/  @P1 STG.E.U8 desc[UR42][R58.64], R4 ;  /* 0x000000043a001986 */ /* 0x0003e2000c10112a */
[C---:B------:R-:W-:Y:S02]  /*956c0*/  LOP3.LUT P1, RZ, R51.reuse, 0x10, RZ, 0xc0, !PT ;  /* 0x0000001033ff7812 */ /* 0x040fe4000782c0ff */
[----:B-1----:R-:W-:Y:S01]  /*956d0*/  PRMT R4, R6, 0x7772, RZ ;  /* 0x0000777206047816 */ /* 0x002fe200000000ff */
[----:B------:R-:W2:Y:S10]  /*956e0*/  LDL.LU.64 R58, [R1+0x6a0] ;  /* 0x0006a000013a7983 */ /* 0x000eb40000300a00 */
[----:B------:R1:W-:Y:S01]  /*956f0*/  @P1 STG.E.U8 desc[UR42][R18.64], R4 ;  /* 0x0000000412001986 */ /* 0x0003e2000c10112a */
[----:B------:R-:W-:-:S02]  /*95700*/  LOP3.LUT P1, RZ, R51, 0x8, RZ, 0xc0, !PT ;  /* 0x0000000833ff7812 */ /* 0x000fc4000782c0ff */
[----:B------:R-:W-:Y:S02]  /*95710*/  PRMT R6, R6, 0x7773, RZ ;  /* 0x0000777306067816 */ /* 0x000fe400000000ff */
[----:B-1----:R-:W-:Y:S01]  /*95720*/  PRMT R4, R7, 0x7770, RZ ;  /* 0x0000777007047816 */ /* 0x002fe200000000ff */
[----:B------:R-:W2:Y:S08]  /*95730*/  LDL.LU.64 R18, [R1+0x698] ;  /* 0x0006980001127983 */ /* 0x000eb00000300a00 */
[----:B------:R1:W-:Y:S01]  /*95740*/  @P1 STG.E.U8 desc[UR42][R14.64], R6 ;  /* 0x000000060e001986 */ /* 0x0003e2000c10112a */
[----:B------:R-:W-:-:S03]  /*95750*/  LOP3.LUT P1, RZ, R51, 0x4, RZ, 0xc0, !PT ;  /* 0x0000000433ff7812 */ /* 0x000fc6000782c0ff */
[----:B-1----:R-:W2:Y:S10]  /*95760*/  LDL.LU.64 R14, [R1+0x690] ;  /* 0x00069000010e7983 */ /* 0x002eb40000300a00 */
[----:B------:R1:W-:Y:S01]  /*95770*/  @P1 STG.E.U8 desc[UR42][R12.64], R4 ;  /* 0x000000040c001986 */ /* 0x0003e2000c10112a */
[----:B------:R-:W-:-:S02]  /*95780*/  LOP3.LUT P1, RZ, R51, 0x2, RZ, 0xc0, !PT ;  /* 0x0000000233ff7812 */ /* 0x000fc4000782c0ff */
[----:B-1----:R-:W-:Y:S01]  /*95790*/  PRMT R4, R7, 0x7771, RZ ;  /* 0x0000777107047816 */ /* 0x002fe200000000ff */
[----:B------:R-:W2:Y:S10]  /*957a0*/  LDL.LU.64 R12, [R1+0x25b0] ;  /* 0x0025b000010c7983 */ /* 0x000eb40000300a00 */
[----:B---3--:R1:W-:Y:S01]  /*957b0*/  @P1 STG.E.U8 desc[UR42][R8.64], R4 ;  /* 0x0000000408001986 */ /* 0x0083e2000c10112a */
[----:B------:R-:W-:-:S02]  /*957c0*/  LOP3.LUT P1, RZ, R51, 0x1, RZ, 0xc0, !PT ;  /* 0x0000000133ff7812 */ /* 0x000fc4000782c0ff */
[----:B-1----:R-:W-:Y:S01]  /*957d0*/  PRMT R4, R7, 0x7772, RZ ;  /* 0x0000777207047816 */ /* 0x002fe200000000ff */
[----:B------:R-:W3:Y:S10]  /*957e0*/  LDL.LU.64 R8, [R1+0x25a8] ;  /* 0x0025a80001087983 */ /* 0x000ef40000300a00 */
[----:B----4-:R1:W-:Y:S04]  /*957f0*/  @P1 STG.E.U8 desc[UR42][R10.64], R4 ;  /* 0x000000040a001986 */ /* 0x0103e8000c10112a */
[----:B-1----:R-:W4:Y:S04]  /*95800*/  LDL.LU.64 R10, [R1+0x25a0] ;  /* 0x0025a000010a7983 */ /* 0x002f280000300a00 */
[----:B------:R-:W2:Y:S01]  /*95810*/  LDL.LU.64 R4, [R1+0x6d0] ;  /* 0x0006d00001047983 */ /* 0x000ea20000300a00 */
[----:B------:R-:W-:-:S02]  /*95820*/  LOP3.LUT P1, RZ, R50, 0x80000000, RZ, 0xc0, !PT ;  /* 0x8000000032ff7812 */ /* 0x000fc4000782c0ff */
[----:B------:R-:W-:-:S11]  /*95830*/  PRMT R7, R7, 0x7773, RZ ;  /* 0x0000777307077816 */ /* 0x000fd600000000ff */
[----:B--2---:R1:W-:Y:S04]  /*95840*/  @P1 STG.E.U8 desc[UR42][R4.64], R7 ;  /* 0x0000000704001986 */ /* 0x0043e8000c10112a */
[----:B-1----:R-:W2:Y:S01]  /*95850*/  LDL.LU.64 R6, [R1+0x6c8] ;  /* 0x0006c80001067983 */ /* 0x002ea20000300a00 */
[----:B------:R-:W-:Y:S02]  /*95860*/  LOP3.LUT P1, RZ, R50, 0x40000000, RZ, 0xc0, !PT ;  /* 0x4000000032ff7812 */ /* 0x000fe4000782c0ff */
[----:B---3--:R-:W-:Y:S02]  /*95870*/  PRMT R4, R8, 0x7770, RZ ;  /* 0x0000777008047816 */ /* 0x008fe400000000ff */
[C---:B------:R-:W-:Y:S02]  /*95880*/  LOP3.LUT P2, RZ, R48.reuse, 0x80, RZ, 0xc0, !PT ;  /* 0x0000008030ff7812 */ /* 0x040fe4000784c0ff */
[----:B------:R-:W-:-:S02]  /*95890*/  LOP3.LUT P0, RZ, R48, 0x10, RZ, 0xc0, !PT ;  /* 0x0000001030ff7812 */ /* 0x000fc4000780c0ff */
[C---:B------:R-:W-:Y:S02]  /*958a0*/  LOP3.LUT P3, RZ, R48.reuse, 0x8, RZ, 0xc0, !PT ;  /* 0x0000000830ff7812 */ /* 0x040fe4000786c0ff */
[C---:B------:R-:W-:Y:S02]  /*958b0*/  LOP3.LUT P4, RZ, R48.reuse, 0x2, RZ, 0xc0, !PT ;  /* 0x0000000230ff7812 */ /* 0x040fe4000788c0ff */
[----:B------:R-:W-:Y:S02]  /*958c0*/  LOP3.LUT P5, RZ, R48, 0x1, RZ, 0xc0, !PT ;  /* 0x0000000130ff7812 */ /* 0x000fe400078ac0ff */
[----:B------:R-:W-:Y:S01]  /*958d0*/  LOP3.LUT P6, RZ, R49, 0x40000000, RZ, 0xc0, !PT ;  /* 0x4000000031ff7812 */ /* 0x000fe200078cc0ff */
[----:B--2---:R1:W-:Y:S01]  /*958e0*/  @P1 STG.E.U8 desc[UR42][R6.64], R4 ;  /* 0x0000000406001986 */ /* 0x0043e2000c10112a */
[----:B------:R-:W-:Y:S02]  /*958f0*/  LOP3.LUT P1, RZ, R50, 0x20000000, RZ, 0xc0, !PT ;  /* 0x2000000032ff7812 */ /* 0x000fe4000782c0ff */
[----:B-1----:R-:W-:-:S11]  /*95900*/  PRMT R4, R8, 0x7771, RZ ;  /* 0x0000777108047816 */ /* 0x002fd600000000ff */
[----:B------:R1:W-:Y:S02]  /*95910*/  @P1 STG.E.U8 desc[UR42][R52.64], R4 ;  /* 0x0000000434001986 */ /* 0x0003e4000c10112a */
[C---:B-1----:R-:W-:Y:S02]  /*95920*/  PRMT R4, R8.reuse, 0x7772, RZ ;  /* 0x0000777208047816 */ /* 0x042fe400000000ff */
[----:B------:R-:W-:-:S03]  /*95930*/  PRMT R8, R8, 0x7773, RZ ;  /* 0x0000777308087816 */ /* 0x000fc600000000ff */
[----:B------:R1:W-:Y:S04]  /*95940*/  @P2 STG.E.U8 desc[UR42][R54.64], R4 ;  /* 0x0000000436002986 */ /* 0x0003e8000c10112a */
[----:B------:R2:W-:Y:S01]  /*95950*/  @P0 STG.E.U8 desc[UR42][R56.64], R8 ;  /* 0x0000000838000986 */ /* 0x0005e2000c10112a */
[----:B-1----:R-:W-:-:S03]  /*95960*/  PRMT R4, R9, 0x7770, RZ ;  /* 0x0000777009047816 */ /* 0x002fc600000000ff */
[----:B--2---:R-:W2:Y:S04]  /*95970*/  LDL.LU.64 R56, [R1+0x688] ;  /* 0x0006880001387983 */ /* 0x004ea80000300a00 */
[----:B------:R1:W-:Y:S02]  /*95980*/  @P3 STG.E.U8 desc[UR42][R60.64], R4 ;  /* 0x000000043c003986 */ /* 0x0003e4000c10112a */
[C---:B-1----:R-:W-:Y:S02]  /*95990*/  PRMT R4, R9.reuse, 0x7771, RZ ;  /* 0x0000777109047816 */ /* 0x042fe400000000ff */
[----:B------:R-:W3:Y:S04]  /*959a0*/  LDL.LU.64 R60, [R1+0x680] ;  /* 0x00068000013c7983 */ /* 0x000ee80000300a00 */
[----:B------:R1:W-:Y:S02]  /*959b0*/  @P4 STG.E.U8 desc[UR42][R58.64], R4 ;  /* 0x000000043a004986 */ /* 0x0003e4000c10112a */
[----:B-1----:R-:W-:-:S02]  /*959c0*/  PRMT R4, R9, 0x7772, RZ ;  /* 0x0000777209047816 */ /* 0x002fc400000000ff */
[----:B------:R-:W3:Y:S04]  /*959d0*/  LDL.LU.64 R58, [R1+0x678] ;  /* 0x00067800013a7983 */ /* 0x000ee80000300a00 */
[----:B------:R1:W-:Y:S04]  /*959e0*/  @P5 STG.E.U8 desc[UR42][R18.64], R4 ;  /* 0x0000000412005986 */ /* 0x0003e8000c10112a */
[----:B-1----:R-:W3:Y:S04]  /*959f0*/  LDL.LU.64 R18, [R1+0x670] ;  /* 0x0006700001127983 */ /* 0x002ee80000300a00 */
[----:B------:R-:W3:Y:S01]  /*95a00*/  LDL.LU.64 R6, [R1+0x668] ;  /* 0x0006680001067983 */ /* 0x000ee20000300a00 */
[----:B------:R-:W-:-:S05]  /*95a10*/  PRMT R9, R9, 0x7773, RZ ;  /* 0x0000777309097816 */ /* 0x000fca00000000ff */
[----:B------:R1:W-:Y:S04]  /*95a20*/  @P6 STG.E.U8 desc[UR42][R14.64], R9 ;  /* 0x000000090e006986 */ /* 0x0003e8000c10112a */
[----:B-1----:R-:W3:Y:S01]  /*95a30*/  LDL.LU.64 R14, [R1+0x660] ;  /* 0x00066000010e7983 */ /* 0x002ee20000300a00 */
[C---:B------:R-:W-:Y:S02]  /*95a40*/  LOP3.LUT P3, RZ, R49.reuse, 0x800, RZ, 0xc0, !PT ;  /* 0x0000080031ff7812 */ /* 0x040fe4000786c0ff */
[----:B------:R-:W-:Y:S01]  /*95a50*/  LOP3.LUT R50, R50, 0xff7fffff, RZ, 0xc0, !PT ;  /* 0xff7fffff32327812 */ /* 0x000fe200078ec0ff */
[----:B------:R-:W3:Y:S01]  /*95a60*/  LDL.LU.64 R52, [R1+0x658] ;  /* 0x0006580001347983 */ /* 0x000ee20000300a00 */
[----:B------:R-:W-:-:S03]  /*95a70*/  LOP3.LUT P0, RZ, R49, 0x10000000, RZ, 0xc0, !PT ;  /* 0x1000000031ff7812 */ /* 0x000fc6000780c0ff */
[----:B------:R-:W3:Y:S06]  /*95a80*/  LDL.LU.64 R54, [R1+0x650] ;  /* 0x0006500001367983 */ /* 0x000eec0000300a00 */
        /* <DEDUP_REMOVED lines=12> */
[----:B----4-:R-:W-:-:S09]  /*95b50*/  PRMT R4, R10, 0x7770, RZ ;  /* 0x000077700a047816 */ /* 0x010fd200000000ff */
[----:B------:R-:W-:Y:S02]  /*95b60*/  @P3 LOP3.LUT R50, R50, 0x8000000, RZ, 0xfc, !PT ;  /* 0x0800000032323812 */ /* 0x000fe400078efcff */
[C---:B------:R-:W-:Y:S02]  /*95b70*/  LOP3.LUT P3, RZ, R49.reuse, 0x100000, RZ, 0xc0, !PT ;  /* 0x0010000031ff7812 */ /* 0x040fe4000786c0ff */
[C---:B------:R-:W-:Y:S02]  /*95b80*/  LOP3.LUT P6, RZ, R49.reuse, 0x80, RZ, 0xc0, !PT ;  /* 0x0000008031ff7812 */ /* 0x040fe400078cc0ff */
[----:B------:R-:W-:Y:S02]  /*95b90*/  LOP3.LUT R50, R50, 0xefffffff, RZ, 0xc0, !PT ;  /* 0xefffffff32327812 */ /* 0x000fe400078ec0ff */
[C---:B------:R-:W-:Y:S02]  /*95ba0*/  LOP3.LUT P5, RZ, R49.reuse, 0x4000000, RZ, 0xc0, !PT ;  /* 0x0400000031ff7812 */ /* 0x040fe400078ac0ff */
[----:B------:R-:W-:-:S05]  /*95bb0*/  LOP3.LUT P4, RZ, R49, 0x1000000, RZ, 0xc0, !PT ;  /* 0x0100000031ff7812 */ /* 0x000fca000788c0ff */
[----:B------:R-:W-:Y:S02]  /*95bc0*/  @P3 LOP3.LUT R50, R50, 0x10000000, RZ, 0xfc, !PT ;  /* 0x1000000032323812 */ /* 0x000fe400078efcff */
[----:B------:R-:W-:Y:S02]  /*95bd0*/  LOP3.LUT P3, RZ, R49, 0x400000, RZ, 0xc0, !PT ;  /* 0x0040000031ff7812 */ /* 0x000fe4000786c0ff */
[----:B------:R-:W-:-:S04]  /*95be0*/  LOP3.LUT R50, R50, 0xffdfffff, RZ, 0xc0, !PT ;  /* 0xffdfffff32327812 */ /* 0x000fc800078ec0ff */
[----:B------:R-:W-:Y:S02]  /*95bf0*/  @P6 LOP3.LUT R50, R50, 0x200000, RZ, 0xfc, !PT ;  /* 0x0020000032326812 */ /* 0x000fe400078efcff */
[----:B------:R-:W-:Y:S02]  /*95c00*/  LOP3.LUT P6, RZ, R49, 0x100, RZ, 0xc0, !PT ;  /* 0x0000010031ff7812 */ /* 0x000fe400078cc0ff */
[----:B------:R-:W-:-:S11]  /*95c10*/  LOP3.LUT R50, R50, 0xffbfffff, RZ, 0xc0, !PT ;  /* 0xffbfffff32327812 */ /* 0x000fd600078ec0ff */
[----:B------:R-:W-:Y:S01]  /*95c20*/  @P6 LOP3.LUT R50, R50, 0x400000, RZ, 0xfc, !PT ;  /* 0x0040000032326812 */ /* 0x000fe200078efcff */
[----:B--2---:R1:W-:Y:S04]  /*95c30*/  @P0 STG.E.U8 desc[UR42][R56.64], R4 ;  /* 0x0000000438000986 */ /* 0x0043e8000c10112a */
[----:B-1----:R-:W2:Y:S01]  /*95c40*/  LDL.LU.64 R56, [R1+0x648] ;  /* 0x0006480001387983 */ /* 0x002ea20000300a00 */
[----:B------:R-:W-:-:S05]  /*95c50*/  PRMT R4, R10, 0x7771, RZ ;  /* 0x000077710a047816 */ /* 0x000fca00000000ff */
[----:B---3--:R1:W-:Y:S02]  /*95c60*/  @P5 STG.E.U8 desc[UR42][R60.64], R4 ;  /* 0x000000043c005986 */ /* 0x0083e4000c10112a */
[C---:B-1----:R-:W-:Y:S02]  /*95c70*/  PRMT R4, R10.reuse, 0x7772, RZ ;  /* 0x000077720a047816 */ /* 0x042fe400000000ff */
[----:B------:R-:W3:Y:S01]  /*95c80*/  LDL.LU.64 R60, [R1+0x640] ;  /* 0x00064000013c7983 */ /* 0x000ee20000300a00 */
[----:B------:R-:W-:-:S03]  /*95c90*/  PRMT R10, R10, 0x7773, RZ ;  /* 0x000077730a0a7816 */ /* 0x000fc600000000ff */
[----:B------:R-:W-:Y:S04]  /*95ca0*/  @P4 STG.E.U8 desc[UR42][R58.64], R4 ;  /* 0x000000043a004986 */ /* 0x000fe8000c10112a */
[----:B------:R1:W-:Y:S01]  /*95cb0*/  @P3 STG.E.U8 desc[UR42][R18.64], R10 ;  /* 0x0000000a12003986 */ /* 0x0003e2000c10112a */
[----:B------:R-:W-:-:S03]  /*95cc0*/  LOP3.LUT P3, RZ, R50, 0x10000000, RZ, 0xc0, !PT ;  /* 0x1000000032ff7812 */ /* 0x000fc6000786c0ff */
[----:B-1----:R-:W4:Y:S01]  /*95cd0*/  LDL.LU.64 R18, [R1+0x638] ;  /* 0x0006380001127983 */ /* 0x002f220000300a00 */
[----:B------:R-:W-:-:S03]  /*95ce0*/  PRMT R4, R11, 0x7770, RZ ;  /* 0x000077700b047816 */ /* 0x000fc600000000ff */
[----:B------:R-:W4:Y:S06]  /*95cf0*/  LDL.LU.64 R58, [R1+0x630] ;  /* 0x00063000013a7983 */ /* 0x000f2c0000300a00 */
[----:B------:R1:W-:Y:S01]  /*95d00*/  @P3 STG.E.U8 desc[UR42][R6.64], R4 ;  /* 0x0000000406003986 */ /* 0x0003e2000c10112a */
[----:B------:R-:W-:-:S03]  /*95d10*/  LOP3.LUT P3, RZ, R50, 0x8000000, RZ, 0xc0, !PT ;  /* 0x0800000032ff7812 */ /* 0x000fc6000786c0ff */
[----:B-1----:R-:W4:Y:S01]  /*95d20*/  LDL.LU.64 R6, [R1+0x628] ;  /* 0x0006280001067983 */ /* 0x002f220000300a00 */
[----:B------:R-:W-:-:S09]  /*95d30*/  PRMT R4, R11, 0x7771, RZ ;  /* 0x000077710b047816 */ /* 0x000fd200000000ff */
[----:B------:R1:W-:Y:S04]  /*95d40*/  @P3 STG.E.U8 desc[UR42][R14.64], R4 ;  /* 0x000000040e003986 */ /* 0x0003e8000c10112a */
[----:B-1----:R-:W4:Y:S01]  /*95d50*/  LDL.LU.64 R14, [R1+0x620] ;  /* 0x00062000010e7983 */ /* 0x002f220000300a00 */
[----:B------:R-:W-:Y:S02]  /*95d60*/  LOP3.LUT P3, RZ, R50, 0x4000000, RZ, 0xc0, !PT ;  /* 0x0400000032ff7812 */ /* 0x000fe4000786c0ff */
[C---:B------:R-:W-:Y:S01]  /*95d70*/  PRMT R4, R11.reuse, 0x7772, RZ ;  /* 0x000077720b047816 */ /* 0x040fe200000000ff */
[----:B------:R-:W4:Y:S01]  /*95d80*/  LDL.LU R51, [R1+0xc58] ;  /* 0x000c580001337983 */ /* 0x000f220000300800 */
[----:B------:R-:W-:-:S09]  /*95d90*/  PRMT R11, R11, 0x7773, RZ ;  /* 0x000077730b0b7816 */ /* 0x000fd200000000ff */
[----:B------:R1:W-:Y:S01]  /*95da0*/  @P3 STG.E.U8 desc[UR42][R52.64], R4 ;  /* 0x0000000434003986 */ /* 0x0003e2000c10112a */
[----:B------:R-:W-:Y:S02]  /*95db0*/  LOP3.LUT P3, RZ, R50, 0x2000000, RZ, 0xc0, !PT ;  /* 0x0200000032ff7812 */ /* 0x000fe4000786c0ff */
[----:B-1----:R-:W-:Y:S01]  /*95dc0*/  PRMT R4, R12, 0x7770, RZ ;  /* 0x000077700c047816 */ /* 0x002fe200000000ff */
[----:B------:R-:W4:Y:S10]  /*95dd0*/  LDL.LU.64 R52, [R1+0x618] ;  /* 0x0006180001347983 */ /* 0x000f340000300a00 */
[----:B------:R1:W-:Y:S01]  /*95de0*/  @P3 STG.E.U8 desc[UR42][R54.64], R11 ;  /* 0x0000000b36003986 */ /* 0x0003e2000c10112a */
[----:B------:R-:W-:-:S02]  /*95df0*/  LOP3.LUT P3, RZ, R50, 0x1000000, RZ, 0xc0, !PT ;  /* 0x0100000032ff7812 */ /* 0x000fc4000786c0ff */
[C---:B------:R-:W-:Y:S01]  /*95e00*/  LOP3.LUT P6, RZ, R49.reuse, 0x400, RZ, 0xc0, !PT ;  /* 0x0000040031ff7812 */ /* 0x040fe200078cc0ff */
[----:B------:R-:W4:Y:S01]  /*95e10*/  LDL.LU.64 R8, [R1+0x610] ;  /* 0x0006100001087983 */ /* 0x000f220000300a00 */
[----:B------:R-:W-:-:S03]  /*95e20*/  LOP3.LUT P0, RZ, R49, 0x40, RZ, 0xc0, !PT ;  /* 0x0000004031ff7812 */ /* 0x000fc6000780c0ff */
[----:B-1----:R-:W4:Y:S04]  /*95e30*/  LDL.LU.64 R54, [R1+0x608] ;  /* 0x0006080001367983 */ /* 0x002f280000300a00 */
[----:B------:R-:W4:Y:S04]  /*95e40*/  LDL.LU R10, [R1+0xc5c] ;  /* 0x000c5c00010a7983 */ /* 0x000f280000300800 */
[----:B--2---:R1:W-:Y:S01]  /*95e50*/  @P3 STG.E.U8 desc[UR42][R56.64], R4 ;  /* 0x0000000438003986 */ /* 0x0043e2000c10112a */
[----:B------:R-:W-:Y:S02]  /*95e60*/  LOP3.LUT P3, RZ, R50, 0x800000, RZ, 0xc0, !PT ;  /* 0x0080000032ff7812 */ /* 0x000fe4000786c0ff */
[C---:B-1----:R-:W-:Y:S01]  /*95e70*/  PRMT R4, R12.reuse, 0x7771, RZ ;  /* 0x000077710c047816 */ /* 0x042fe200000000ff */
[----:B------:R-:W2:Y:S10]  /*95e80*/  LDL.LU.64 R56, [R1+0x600] ;  /* 0x0006000001387983 */ /* 0x000eb40000300a00 */
[----:B---3--:R1:W-:Y:S02]  /*95e90*/  @P3 STG.E.U8 desc[UR42][R60.64], R4 ;  /* 0x000000043c003986 */ /* 0x0083e4000c10112a */
[----:B-1----:R-:W-:-:S02]  /*95ea0*/  PRMT R4, R12, 0x7772, RZ ;  /* 0x000077720c047816 */ /* 0x002fc400000000ff */
[----:B------:R-:W3:Y:S01]  /*95eb0*/  LDL.LU.64 R60, [R1+0x5f8] ;  /* 0x0005f800013c7983 */ /* 0x000ee20000300a00 */
[----:B------:R-:W-:-:S03]  /*95ec0*/  PRMT R12, R12, 0x7773, RZ ;  /* 0x000077730c0c7816 */ /* 0x000fc600000000ff */
[----:B----4-:R1:W-:Y:S01]  /*95ed0*/  @P6 STG.E.U8 desc[UR42][R18.64], R4 ;  /* 0x0000000412006986 */ /* 0x0103e2000c10112a */
[C---:B------:R-:W-:Y:S02]  /*95ee0*/  LOP3.LUT P6, RZ, R50.reuse, 0x400000, RZ, 0xc0, !PT ;  /* 0x0040000032ff7812 */ /* 0x040fe400078cc0ff */
[----:B-1----:R-:W-:Y:S01]  /*95ef0*/  PRMT R4, R13, 0x7770, RZ ;  /* 0x000077700d047816 */ /* 0x002fe200000000ff */
[----:B------:R-:W4:Y:S10]  /*95f00*/  LDL.LU.64 R18, [R1+0x2598] ;  /* 0x0025980001127983 */ /* 0x000f340000300a00 */
[----:B------:R1:W-:Y:S01]  /*95f10*/  @P6 STG.E.U8 desc[UR42][R58.64], R12 ;  /* 0x0000000c3a006986 */ /* 0x0003e2000c10112a */
[----:B------:R-:W-:-:S03]  /*95f20*/  LOP3.LUT P6, RZ, R50, 0x200000, RZ, 0xc0, !PT ;  /* 0x0020000032ff7812 */ /* 0x000fc600078cc0ff */
[----:B-1----:R-:W4:Y:S10]  /*95f30*/  LDL.LU.64 R58, [R1+0x5f0] ;  /* 0x0005f000013a7983 */ /* 0x002f340000300a00 */
[----:B------:R1:W-:Y:S02]  /*95f40*/  @P6 STG.E.U8 desc[UR42][R6.64], R4 ;  /* 0x0000000406006986 */ /* 0x0003e4000c10112a */
[----:B-1----:R-:W-:-:S02]  /*95f50*/  PRMT R4, R13, 0x7771, RZ ;  /* 0x000077710d047816 */ /* 0x002fc400000000ff */
[----:B------:R-:W4:Y:S04]  /*95f60*/  LDL.LU.64 R6, [R1+0x5e8] ;  /* 0x0005e80001067983 */ /* 0x000f280000300a00 */
[----:B------:R1:W-:Y:S04]  /*95f70*/  @P0 STG.E.U8 desc[UR42][R14.64], R4 ;  /* 0x000000040e000986 */ /* 0x0003e8000c10112a */
[----:B-1----:R-:W2:Y:S01]  /*95f80*/  LDL.LU.64 R14, [R1+0x2590] ;  /* 0x00259000010e7983 */ /* 0x002ea20000300a00 */
[----:B------:R-:W-:Y:S02]  /*95f90*/  LOP3.LUT P5, RZ, R49, 0x10, RZ, 0xc0, !PT ;  /* 0x0000001031ff7812 */ /* 0x000fe400078ac0ff */
[----:B------:R-:W-:-:S02]  /*95fa0*/  PRMT R4, R13, 0x7772, RZ ;  /* 0x000077720d047816 */ /* 0x000fc400000000ff */
[C---:B------:R-:W-:Y:S02]  /*95fb0*/  LOP3.LUT P1, RZ, R49.reuse, 0x8, RZ, 0xc0, !PT ;  /* 0x0000000831ff7812 */ /* 0x040fe4000782c0ff */
[----:B------:R-:W-:-:S07]  /*95fc0*/  LOP3.LUT P2, RZ, R49, 0x4, RZ, 0xc0, !PT ;  /* 0x0000000431ff7812 */ /* 0x000fce000784c0ff */
[----:B------:R1:W-:Y:S01]  /*95fd0*/  @P5 STG.E.U8 desc[UR42][R52.64], R4 ;  /* 0x0000000434005986 */ /* 0x0003e2000c10112a */
[----:B------:R-:W-:-:S03]  /*95fe0*/  PRMT R13, R13, 0x7773, RZ ;  /* 0x000077730d0d7816 */ /* 0x000fc600000000ff */
[----:B-1----:R-:W4:Y:S01]  /*95ff0*/  LDL.LU.64 R52, [R1+0x5e0] ;  /* 0x0005e00001347983 */ /* 0x002f220000300a00 */
[----:B------:R-:W-:-:S03]  /*96000*/  LOP3.LUT P4, RZ, R49, 0x1, RZ, 0xc0, !PT ;  /* 0x0000000131ff7812 */ /* 0x000fc6000788c0ff */
[----:B------:R-:W-:Y:S01]  /*96010*/  @P1 STG.E.U8 desc[UR42][R8.64], R13 ;  /* 0x0000000d08001986 */ /* 0x000fe2000c10112a */
[----:B------:R-:W-:Y:S01]  /*96020*/  ISETP.LT.AND P1, PT, R51, UR4, !P4 ;  /* 0x0000000433007c0c */ /* 0x000fe2000e721270 */
[----:B------:R-:W-:Y:S01]  /*96030*/  ULDC UR4, c[0x0][0x228] ;  /* 0x00008a0000047ab9 */ /* 0x000fe20000000800 */
[----:B------:R-:W-:Y:S02]  /*96040*/  LOP3.LUT P6, RZ, R50, 0x100000, RZ, 0xc0, !PT ;  /* 0x0010000032ff7812 */ /* 0x000fe400078cc0ff */
[----:B------:R-:W-:Y:S02]  /*96050*/  LOP3.LUT P3, RZ, R49, 0x2, RZ, 0xc0, !PT ;  /* 0x0000000231ff7812 */ /* 0x000fe4000786c0ff */
[----:B--2---:R-:W-:-:S05]  /*96060*/  PRMT R4, R14, 0x7770, RZ ;  /* 0x000077700e047816 */ /* 0x004fca00000000ff */
[----:B------:R1:W-:Y:S04]  /*96070*/  @P2 STG.E.U8 desc[UR42][R54.64], R4 ;  /* 0x0000000436002986 */ /* 0x0003e8000c10112a */
[----:B-1----:R-:W2:Y:S01]  /*96080*/  LDL.LU.64 R54, [R1+0x5d8] ;  /* 0x0005d80001367983 */ /* 0x002ea20000300a00 */
[----:B------:R-:W-:-:S05]  /*96090*/  PRMT R4, R14, 0x7771, RZ ;  /* 0x000077710e047816 */ /* 0x000fca00000000ff */
[----:B------:R1:W-:Y:S01]  /*960a0*/  @P1 STG.E.U8 desc[UR42][R56.64], R4 ;  /* 0x0000000438001986 */ /* 0x0003e2000c10112a */
[----:B------:R-:W-:Y:S01]  /*960b0*/  ISETP.LT.AND P1, PT, R10, UR4, !P6 ;  /* 0x000000040a007c0c */ /* 0x000fe2000f721270 */
[----:B------:R-:W-:Y:S02]  /*960c0*/  ULDC UR4, c[0x0][0x228] ;  /* 0x00008a0000047ab9 */ /* 0x000fe40000000800 */
[----:B-1----:R-:W2:Y:S01]  /*960d0*/  LDL.LU.64 R56, [R1+0x5d0] ;  /* 0x0005d00001387983 */ /* 0x002ea20000300a00 */
[----:B------:R-:W-:Y:S02]  /*960e0*/  PRMT R4, R14, 0x7772, RZ ;  /* 0x000077720e047816 */ /* 0x000fe400000000ff */
[----:B------:R-:W-:Y:S01]  /*960f0*/  ISETP.LT.AND P6, PT, R51, UR4, !P6 ;  /* 0x0000000433007c0c */ /* 0x000fe2000f7c1270 */
[----:B------:R-:W-:-:S06]  /*96100*/  ULDC UR4, c[0x0][0x228] ;  /* 0x00008a0000047ab9 */ /* 0x000fcc0000000800 */
[----:B---3--:R1:W-:Y:S01]  /*96110*/  @P1 STG.E.U8 desc[UR42][R60.64], R4 ;  /* 0x000000043c001986 */ /* 0x0083e2000c10112a */
[----:B------:R-:W-:-:S03]  /*96120*/  PRMT R14, R14, 0x7773, RZ ;  /* 0x000077730e0e7816 */ /* 0x000fc600000000ff */
[----:B-1----:R-:W3:Y:S04]  /*96130*/  LDL.LU.64 R60, [R1+0x5c8] ;  /* 0x0005c800013c7983 */ /* 0x002ee80000300a00 */
[----:B----4-:R1:W-:Y:S04]  /*96140*/  @P6 STG.E.U8 desc[UR42][R58.64], R14 ;  /* 0x0000000e3a006986 */ /* 0x0103e8000c10112a */
[----:B-1----:R-:W4:Y:S01]  /*96150*/  LDL.LU.64 R58, [R1+0x5c0] ;  /* 0x0005c000013a7983 */ /* 0x002f220000300a00 */
[----:B------:R-:W-:Y:S01]  /*96160*/  ISETP.LT.AND P6, PT, R10, UR4, !P3 ;  /* 0x000000040a007c0c */ /* 0x000fe2000dfc1270 */
[----:B------:R-:W-:Y:S01]  /*96170*/  ULDC UR4, c[0x0][0x228] ;  /* 0x00008a0000047ab9 */ /* 0x000fe20000000800 */
[----:B------:R-:W-:-:S11]  /*96180*/  PRMT R4, R15, 0x7770, RZ ;  /* 0x000077700f047816 */ /* 0x000fd600000000ff */
[----:B------:R1:W-:Y:S01]  /*96190*/  @P6 STG.E.U8 desc[UR42][R6.64], R4 ;  /* 0x0000000406006986 */ /* 0x0003e2000c10112a */
[----:B------:R-:W-:Y:S01]  /*961a0*/  ISETP.LT.AND P6, PT, R51, UR4, !P3 ;  /* 0x0000000433007c0c */ /* 0x000fe2000dfc1270 */
[----:B------:R-:W-:Y:S02]  /*961b0*/  ULDC UR4, c[0x0][0x228] ;  /* 0x00008a0000047ab9 */ /* 0x000fe40000000800 */
[----:B-1----:R-:W4:Y:S01]  /*961c0*/  LDL.LU.64 R6, [R1+0x5b8] ;  /* 0x0005b80001067983 */ /* 0x002f220000300a00 */
[----:B------:R-:W-:Y:S02]  /*961d0*/  PRMT R4, R15, 0x7771, RZ ;  /* 0x000077710f047816 */ /* 0x000fe400000000ff */
[----:B------:R-:W-:-:S07]  /*961e0*/  LOP3.LUT P0, RZ, R49, 0x20, RZ, 0xc0, !PT ;  /* 0x0000002031ff7812 */ /* 0x000fce000780c0ff */
[----:B------:R1:W-:Y:S01]  /*961f0*/  @P6 STG.E.U8 desc[UR42][R52.64], R4 ;  /* 0x0000000434006986 */ /* 0x0003e2000c10112a */
[----:B------:R-:W-:Y:S01]  /*96200*/  ISETP.LT.AND P6, PT, R10, UR4, !P0 ;  /* 0x000000040a007c0c */ /* 0x000fe2000c7c1270 */
[----:B------:R-:W-:Y:S02]  /*96210*/  ULDC UR4, c[0x0][0x228] ;  /* 0x00008a0000047ab9 */ /* 0x000fe40000000800 */
[----:B-1----:R-:W4:Y:S01]  /*96220*/  LDL.LU.64 R52, [R1+0x5b0] ;  /* 0x0005b00001347983 */ /* 0x002f220000300a00 */
[C---:B------:R-:W-:Y:S02]  /*96230*/  PRMT R4, R15.reuse, 0x7772, RZ ;  /* 0x000077720f047816 */ /* 0x040fe400000000ff */
[----:B------:R-:W-:Y:S02]  /*96240*/  PRMT R15, R15, 0x7773, RZ ;  /* 0x000077730f0f7816 */ /* 0x000fe400000000ff */
[----:B------:R-:W-:-:S05]  /*96250*/  LOP3.LUT P2, RZ, R49, 0x200, RZ, 0xc0, !PT ;  /* 0x0000020031ff7812 */ /* 0x000fca000784c0ff */
[----:B--2---:R1:W-:Y:S01]  /*96260*/  @P6 STG.E.U8 desc[UR42][R54.64], R4 ;  /* 0x0000000436006986 */ /* 0x0043e2000c10112a */
[C---:B------:R-:W-:Y:S01]  /*96270*/  ISETP.LT.AND P6, PT, R51.reuse, UR4, !P0 ;  /* 0x0000000433007c0c */ /* 0x040fe2000c7c1270 */
[----:B------:R-:W-:Y:S02]  /*96280*/  ULDC UR4, c[0x0][0x228] ;  /* 0x00008a0000047ab9 */ /* 0x000fe40000000800 */
[----:B-1----:R-:W2:Y:S10]  /*96290*/  LDL.LU.64 R54, [R1+0x5a8] ;  /* 0x0005a80001367983 */ /* 0x002eb40000300a00 */
[----:B------:R1:W-:Y:S01]  /*962a0*/  @P6 STG.E.U8 desc[UR42][R56.64], R15 ;  /* 0x0000000f38006986 */ /* 0x0003e2000c10112a */
[----:B------:R-:W-:Y:S01]  /*962b0*/  ISETP.LT.AND P6, PT, R10, UR4, !P2 ;  /* 0x000000040a007c0c */ /* 0x000fe2000d7c1270 */
[----:B------:R-:W-:Y:S01]  /*962c0*/  ULDC UR4, c[0x0][0x228] ;  /* 0x00008a0000047ab9 */ /* 0x000fe20000000800 */
[----:B------:R-:W-:Y:S01]  /*962d0*/  PRMT R4, R16, 0x7770, RZ ;  /* 0x0000777010047816 */ /* 0x000fe200000000ff */
[----:B-1----:R-:W2:Y:S10]  /*962e0*/  LDL.LU.64 R56, [R1+0x5a0] ;  /* 0x0005a00001387983 */ /* 0x002eb40000300a00 */
[----:B---3--:R1:W-:Y:S01]  /*962f0*/  @P6 STG.E.U8 desc[UR42][R60.64], R4 ;  /* 0x000000043c006986 */ /* 0x0083e2000c10112a */
[----:B------:R-:W-:Y:S01]  /*96300*/  ISETP.LT.AND P6, PT, R51, UR4, !P2 ;  /* 0x0000000433007c0c */ /* 0x000fe2000d7c1270 */
[----:B------:R-:W-:-:S02]  /*96310*/  ULDC UR4, c[0x0][0x228] ;  /* 0x00008a0000047ab9 */ /* 0x000fc40000000800 */
[----:B-1----:R-:W3:Y:S01]  /*96320*/  LDL.LU.64 R60, [R1+0x598] ;  /* 0x00059800013c7983 */ /* 0x002ee20000300a00 */
[----:B------:R-:W-:-:S09]  /*96330*/  PRMT R4, R16, 0x7771, RZ ;  /* 0x0000777110047816 */ /* 0x000fd200000000ff */
[----:B----4-:R1:W-:Y:S04]  /*96340*/  @P6 STG.E.U8 desc[UR42][R58.64], R4 ;  /* 0x000000043a006986 */ /* 0x0103e8000c10112a */
[----:B-1----:R-:W4:Y:S01]  /*96350*/  LDL.LU.64 R58, [R1+0x590] ;  /* 0x00059000013a7983 */ /* 0x002f220000300a00 */
[----:B------:R-:W-:-:S04]  /*96360*/  LOP3.LUT P4, RZ, R49, 0x1000, RZ, 0xc0, !PT ;  /* 0x0000100031ff7812 */ /* 0x000fc8000788c0ff */
[----:B------:R-:W-:Y:S01]  /*96370*/  ISETP.LT.AND P6, PT, R10, UR4, !P4 ;  /* 0x000000040a007c0c */ /* 0x000fe2000e7c1270 */
[----:B------:R-:W-:Y:S01]  /*96380*/  ULDC UR4, c[0x0][0x228] ;  /* 0x00008a0000047ab9 */ /* 0x000fe20000000800 */
[C---:B------:R-:W-:Y:S02]  /*96390*/  PRMT R4, R16.reuse, 0x7772, RZ ;  /* 0x0000777210047816 */ /* 0x040fe400000000ff */
[----:B------:R-:W-:-:S09]  /*963a0*/  PRMT R16, R16, 0x7773, RZ ;  /* 0x0000777310107816 */ /* 0x000fd200000000ff */
[----:B------:R1:W-:Y:S01]  /*963b0*/  @P6 STG.E.U8 desc[UR42][R6.64], R4 ;  /* 0x0000000406006986 */ /* 0x0003e2000c10112a */
[----:B------:R-:W-:Y:S01]  /*963c0*/  ISETP.LT.AND P6, PT, R51, UR4, !P4 ;  /* 0x0000000433007c0c */ /* 0x000fe2000e7c1270 */
[----:B------:R-:W-:Y:S02]  /*963d0*/  ULDC UR4, c[0x0][0x228] ;  /* 0x00008a0000047ab9 */ /* 0x000fe40000000800 */
[----:B-1----:R-:W4:Y:S01]  /*963e0*/  LDL.LU.64 R6, [R1+0x588] ;  /* 0x0005880001067983 */ /* 0x002f220000300a00 */
[----:B------:R-:W-:-:S09]  /*963f0*/  LOP3.LUT P3, RZ, R49, 0x8000, RZ, 0xc0, !PT ;  /* 0x0000800031ff7812 */ /* 0x000fd2000786c0ff */
[----:B------:R1:W-:Y:S01]  /*96400*/  @P6 STG.E.U8 desc[UR42][R52.64], R16 ;  /* 0x0000001034006986 */ /* 0x0003e2000c10112a */
[----:B------:R-:W-:Y:S01]  /*96410*/  ISETP.LT.AND P6, PT, R10, UR4, !P3 ;  /* 0x000000040a007c0c */ /* 0x000fe2000dfc1270 */
[----:B------:R-:W-:Y:S01]  /*96420*/  ULDC UR4, c[0x0][0x228] ;  /* 0x00008a0000047ab9 */ /* 0x000fe20000000800 */
[----:B------:R-:W-:Y:S01]  /*96430*/  PRMT R4, R17, 0x7770, RZ ;  /* 0x0000777011047816 */ /* 0x000fe200000000ff */
[----:B-1----:R-:W4:Y:S01]  /*96440*/  LDL.LU.64 R52, [R1+0x580] ;  /* 0x0005800001347983 */ /* 0x002f220000300a00 */
[----:B------:R-:W-:-:S09]  /*96450*/  LOP3.LUT P0, RZ, R49, 0x10000, RZ, 0xc0, !PT ;  /* 0x0001000031ff7812 */ /* 0x000fd2000780c0ff */
[----:B--2---:R1:W-:Y:S01]  /*96460*/  @P6 STG.E.U8 desc[UR42][R54.64], R4 ;  /* 0x0000000436006986 */ /* 0x0043e2000c10112a */
[----:B------:R-:W-:Y:S01]  /*96470*/  ISETP.LT.AND P6, PT, R51, UR4, !P3 ;  /* 0x0000000433007c0c */ /* 0x000fe2000dfc1270 */
[----:B------:R-:W-:Y:S02]  /*96480*/  ULDC UR4, c[0x0][0x228] ;  /* 0x00008a0000047ab9 */ /* 0x000fe40000000800 */
[----:B-1----:R-:W2:Y:S01]  /*96490*/  LDL.LU.64 R54, [R1+0x578] ;  /* 0x0005780001367983 */ /* 0x002ea20000300a00 */
[----:B------:R-:W-:-:S09]  /*964a0*/  PRMT R4, R17, 0x7771, RZ ;  /* 0x0000777111047816 */ /* 0x000fd200000000ff */
[----:B------:R1:W-:Y:S01]  /*964b0*/  @P6 STG.E.U8 desc[UR42][R56.64], R4 ;  /* 0x0000000438006986 */ /* 0x0003e2000c10112a */
[----:B------:R-:W-:Y:S01]  /*964c0*/  ISETP.LT.AND P6, PT, R10, UR4, !P0 ;  /* 0x000000040a007c0c */ /* 0x000fe2000c7c1270 */
[----:B------:R-:W-:Y:S02]  /*964d0*/  ULDC UR4, c[0x0][0x228] ;  /* 0x00008a0000047ab9 */ /* 0x000fe40000000800 */
[----:B-1----:R-:W2:Y:S01]  /*964e0*/  LDL.LU.64 R56, [R1+0x570] ;  /* 0x0005700001387983 */ /* 0x002ea20000300a00 */
[----:B------:R-:W-:-:S09]  /*964f0*/  PRMT R4, R17, 0x7772, RZ ;  /* 0x0000777211047816 */ /* 0x000fd200000000ff */
[----:B---3--:R1:W-:Y:S01]  /*96500*/  @P6 STG.E.U8 desc[UR42][R60.64], R4 ;  /* 0x000000043c006986 */ /* 0x0083e2000c10112a */
[----:B------:R-:W-:Y:S01]  /*96510*/  ISETP.LT.AND P6, PT, R51, UR4, !P0 ;  /* 0x0000000433007c0c */ /* 0x000fe2000c7c1270 */
[----:B------:R-:W-:Y:S01]  /*96520*/  ULDC UR4, c[0x0][0x228] ;  /* 0x00008a0000047ab9 */ /* 0x000fe20000000800 */
[----:B------:R-:W-:Y:S01]  /*96530*/  PRMT R17, R17, 0x7773, RZ ;  /* 0x0000777311117816 */ /* 0x000fe200000000ff */
[----:B-1----:R-:W3:Y:S10]  /*96540*/  LDL.LU.64 R60, [R1+0x568] ;  /* 0x00056800013c7983 */ /* 0x002ef40000300a00 */
[----:B----4-:R1:W-:Y:S04]  /*96550*/  @P6 STG.E.U8 desc[UR42][R58.64], R17 ;  /* 0x000000113a006986 */ /* 0x0103e8000c10112a */
[----:B-1----:R-:W4:Y:S01]  /*96560*/  LDL.LU.64 R58, [R1+0x560] ;  /* 0x00056000013a7983 */ /* 0x002f220000300a00 */
[----:B------:R-:W-:-:S04]  /*96570*/  LOP3.LUT P2, RZ, R49, 0x80000, RZ, 0xc0, !PT ;  /* 0x0008000031ff7812 */ /* 0x000fc8000784c0ff */
        /* <DEDUP_REMOVED lines=17> */
[----:B------:R-:W-:Y:S01]  /*96690*/  ISETP.LT.AND P6, PT, R51, UR4, !P4 ;  /* 0x0000000433007c0c */ /* 0x000fe2000e7c1270 */
        /* <DEDUP_REMOVED lines=327> */
[C---:B------:R-:W-:Y:S02]  /*97b10*/  LOP3.LUT P2, RZ, R3.reuse, 0x2000000, RZ, 0xc0, !PT ;  /* 0x0200000003ff7812 */ /* 0x040fe4000784c0ff */
[----:B------:R-:W-:-:S02]  /*97b20*/  LOP3.LUT P4, RZ, R3, 0x8000000, RZ, 0xc0, !PT ;  /* 0x0800000003ff7812 */ /* 0x000fc4000788c0ff */
[----:B------:R-:W-:Y:S01]  /*97b30*/  LOP3.LUT P3, RZ, R3, 0x20000000, RZ, 0xc0, !PT ;  /* 0x2000000003ff7812 */ /* 0x000fe2000786c0ff */
[----:B--2---:R1:W-:Y:S01]  /*97b40*/  @P6 STG.E.U8 desc[UR42][R54.64], R4 ;  /* 0x0000000436006986 */ /* 0x0043e2000c10112a */
[----:B------:R-:W-:Y:S01]  /*97b50*/  ISETP.LT.AND P6, PT, R51, UR4, !P0 ;  /* 0x0000000433007c0c */ /* 0x000fe2000c7c1270 */
[----:B------:R-:W-:Y:S02]  /*97b60*/  ULDC UR4, c[0x0][0x228] ;  /* 0x00008a0000047ab9 */ /* 0x000fe40000000800 */
[----:B-1----:R-:W2:Y:S10]  /*97b70*/  LDL.LU.64 R54, [R1+0x350] ;  /* 0x0003500001367983 */ /* 0x002eb40000300a00 */
[----:B------:R1:W-:Y:S01]  /*97b80*/  @P6 STG.E.U8 desc[UR42][R56.64], R33 ;  /* 0x0000002138006986 */ /* 0x0003e2000c10112a */
[----:B------:R-:W-:Y:S01]  /*97b90*/  ISETP.LT.AND P6, PT, R10, UR4, !P2 ;  /* 0x000000040a007c0c */ /* 0x000fe2000d7c1270 */
[----:B------:R-:W-:Y:S01]  /*97ba0*/  ULDC UR4, c[0x0][0x228] ;  /* 0x00008a0000047ab9 */ /* 0x000fe20000000800 */
[----:B------:R-:W-:Y:S01]  /*97bb0*/  LOP3.LUT P0, RZ, R3, 0x80000000, RZ, 0xc0, !PT ;  /* 0x8000000003ff7812 */ /* 0x000fe2000780c0ff */
[----:B-1----:R-:W2:Y:S01]  /*97bc0*/  LDL.LU.64 R56, [R1+0x348] ;  /* 0x0003480001387983 */ /* 0x002ea20000300a00 */
[----:B------:R-:W-:-:S09]  /*97bd0*/  PRMT R3, R34, 0x7770, RZ ;  /* 0x0000777022037816 */ /* 0x000fd200000000ff */
[----:B---3--:R1:W-:Y:S01]  /*97be0*/  @P6 STG.E.U8 desc[UR42][R60.64], R3 ;  /* 0x000000033c006986 */ /* 0x0083e2000c10112a */
[----:B------:R-:W-:Y:S01]  /*97bf0*/  ISETP.LT.AND P6, PT, R51, UR4, !P2 ;  /* 0x0000000433007c0c */ /* 0x000fe2000d7c1270 */
[----:B------:R-:W-:Y:S02]  /*97c00*/  ULDC UR4, c[0x0][0x228] ;  /* 0x00008a0000047ab9 */ /* 0x000fe40000000800 */
[----:B-1----:R-:W3:Y:S01]  /*97c10*/  LDL.LU.64 R60, [R1+0x490] ;  /* 0x00049000013c7983 */ /* 0x002ee20000300a00 */
[----:B------:R-:W-:-:S09]  /*97c20*/  PRMT R3, R34, 0x7771, RZ ;  /* 0x0000777122037816 */ /* 0x000fd200000000ff */
[----:B----4-:R1:W-:Y:S04]  /*97c30*/  @P6 STG.E.U8 desc[UR42][R58.64], R3 ;  /* 0x000000033a006986 */ /* 0x0103e8000c10112a */
[----:B-1----:R-:W4:Y:S01]  /*97c40*/  LDL.LU.64 R58, [R1+0x488] ;  /* 0x00048800013a7983 */ /* 0x002f220000300a00 */
[----:B------:R-:W-:Y:S01]  /*97c50*/  ISETP.LT.AND P6, PT, R10, UR4, !P4 ;  /* 0x000000040a007c0c */ /* 0x000fe2000e7c1270 */
[----:B------:R-:W-:Y:S01]  /*97c60*/  ULDC UR4, c[0x0][0x228] ;  /* 0x00008a0000047ab9 */ /* 0x000fe20000000800 */
[C---:B------:R-:W-:Y:S02]  /*97c70*/  PRMT R3, R34.reuse, 0x7772, RZ ;  /* 0x0000777222037816 */ /* 0x040fe400000000ff */
[----:B------:R-:W-:-:S09]  /*97c80*/  PRMT R34, R34, 0x7773, RZ ;  /* 0x0000777322227816 */ /* 0x000fd200000000ff */
[----:B------:R1:W-:Y:S01]  /*97c90*/  @P6 STG.E.U8 desc[UR42][R6.64], R3 ;  /* 0x0000000306006986 */ /* 0x0003e2000c10112a */
[----:B------:R-:W-:Y:S01]  /*97ca0*/  ISETP.LT.AND P6, PT, R51, UR4, !P4 ;  /* 0x0000000433007c0c */ /* 0x000fe2000e7c1270 */
[----:B------:R-:W-:Y:S02]  /*97cb0*/  ULDC UR4, c[0x0][0x228] ;  /* 0x00008a0000047ab9 */ /* 0x000fe40000000800 */
[----:B-1----:R-:W4:Y:S10]  /*97cc0*/  LDL.LU.64 R6, [R1+0x340] ;  /* 0x0003400001067983 */ /* 0x002f340000300a00 */
[----:B------:R1:W-:Y:S01]  /*97cd0*/  @P6 STG.E.U8 desc[UR42][R52.64], R34 ;  /* 0x0000002234006986 */ /* 0x0003e2000c10112a */
[----:B------:R-:W-:Y:S01]  /*97ce0*/  ISETP.LT.AND P6, PT, R10, UR4, !P3 ;  /* 0x000000040a007c0c */ /* 0x000fe2000dfc1270 */
[----:B------:R-:W-:Y:S01]  /*97cf0*/  ULDC UR4, c[0x0][0x228] ;  /* 0x00008a0000047ab9 */ /* 0x000fe20000000800 */
[----:B------:R-:W-:Y:S01]  /*97d00*/  PRMT R3, R35, 0x7770, RZ ;  /* 0x0000777023037816 */ /* 0x000fe200000000ff */
[----:B-1----:R-:W4:Y:S10]  /*97d10*/  LDL.LU.64 R52, [R1+0x338] ;  /* 0x0003380001347983 */ /* 0x002f340000300a00 */
[----:B--2---:R1:W-:Y:S01]  /*97d20*/  @P6 STG.E.U8 desc[UR42][R54.64], R3 ;  /* 0x0000000336006986 */ /* 0x0043e2000c10112a */
[----:B------:R-:W-:Y:S01]  /*97d30*/  ISETP.LT.AND P6, PT, R51, UR4, !P3 ;  /* 0x0000000433007c0c */ /* 0x000fe2000dfc1270 */
[----:B------:R-:W-:-:S02]  /*97d40*/  ULDC UR4, c[0x0][0x228] ;  /* 0x00008a0000047ab9 */ /* 0x000fc40000000800 */
        /* <DEDUP_REMOVED lines=126> */
[C---:B------:R-:W-:Y:S02]  /*98530*/  LOP3.LUT P0, RZ, R2.reuse, 0x4000000, RZ, 0xc0, !PT ;  /* 0x0400000002ff7812 */ /* 0x040fe4000780c0ff */
[C---:B------:R-:W-:Y:S01]  /*98540*/  LOP3.LUT P2, RZ, R2.reuse, 0x20000000, RZ, 0xc0, !PT ;  /* 0x2000000002ff7812 */ /* 0x040fe2000784c0ff */
[----:B-1----:R-:W4:Y:S01]  /*98550*/  LDL.LU.64 R52, [R1+0x2d8] ;  /* 0x0002d80001347983 */ /* 0x002f220000300a00 */
[----:B------:R-:W-:Y:S02]  /*98560*/  LOP3.LUT P4, RZ, R2, 0x40000000, RZ, 0xc0, !PT ;  /* 0x4000000002ff7812 */ /* 0x000fe4000788c0ff */
[----:B------:R-:W-:-:S05]  /*98570*/  PRMT R2, R41, 0x7770, RZ ;  /* 0x0000777029027816 */ /* 0x000fca00000000ff */
        /* <DEDUP_REMOVED lines=24> */
[----:B------:R-:W-:-:S09]  /*98700*/  PRMT R2, R42, 0x7771, RZ ;  /* 0x000077712a027816 */ /* 0x000fd200000000ff */
        /* <DEDUP_REMOVED lines=36> */
[----:B0-----:R-:W-:Y:S01]  /*98950*/  PRMT R2, R44, 0x7770, RZ ;  /* 0x000077702c027816 */ /* 0x001fe200000000ff */
[----:B-1----:R-:W4:Y:S01]  /*98960*/  LDL.LU.64 R52, [R1+0x2a8] ;  /* 0x0002a80001347983 */ /* 0x002f220000300a00 */
[----:B------:R-:W-:-:S09]  /*98970*/  LOP3.LUT P4, RZ, R0, 0x80, RZ, 0xc0, !PT ;  /* 0x0000008000ff7812 */ /* 0x000fd2000788c0ff */
[----:B--2---:R0:W-:Y:S01]  /*98980*/  @P6 STG.E.U8 desc[UR42][R54.64], R2 ;  /* 0x0000000236006986 */ /* 0x0041e2000c10112a */
[----:B------:R-:W-:Y:S01]  /*98990*/  ISETP.LT.AND P6, PT, R51, UR4, !P2 ;  /* 0x0000000433007c0c */ /* 0x000fe2000d7c1270 */
[----:B------:R-:W-:Y:S02]  /*989a0*/  ULDC UR4, c[0x0][0x228] ;  /* 0x00008a0000047ab9 */ /* 0x000fe40000000800 */
[----:B0-----:R-:W2:Y:S01]  /*989b0*/  LDL.LU.64 R54, [R1+0x2a0] ;  /* 0x0002a00001367983 */ /* 0x001ea20000300a00 */
[----:B------:R-:W-:-:S09]  /*989c0*/  PRMT R2, R44, 0x7771, RZ ;  /* 0x000077712c027816 */ /* 0x000fd200000000ff */
[----:B------:R0:W-:Y:S01]  /*989d0*/  @P6 STG.E.U8 desc[UR42][R56.64], R2 ;  /* 0x0000000238006986 */ /* 0x0001e2000c10112a */
[----:B------:R-:W-:Y:S01]  /*989e0*/  ISETP.LT.AND P6, PT, R10, UR4, !P4 ;  /* 0x000000040a007c0c */ /* 0x000fe2000e7c1270 */
[----:B------:R-:W-:Y:S02]  /*989f0*/  ULDC UR4, c[0x0][0x228] ;  /* 0x00008a0000047ab9 */ /* 0x000fe40000000800 */
[----:B0-----:R-:W2:Y:S01]  /*98a00*/  LDL.LU.64 R56, [R1+0x298] ;  /* 0x0002980001387983 */ /* 0x001ea20000300a00 */
[----:B------:R-:W-:-:S09]  /*98a10*/  PRMT R2, R44, 0x7772, RZ ;  /* 0x000077722c027816 */ /* 0x000fd200000000ff */
[----:B---3--:R0:W-:Y:S01]  /*98a20*/  @P6 STG.E.U8 desc[UR42][R60.64], R2 ;  /* 0x000000023c006986 */ /* 0x0081e2000c10112a */
[----:B------:R-:W-:Y:S01]  /*98a30*/  ISETP.LT.AND P6, PT, R51, UR4, !P4 ;  /* 0x0000000433007c0c */ /* 0x000fe2000e7c1270 */
[----:B------:R-:W-:Y:S01]  /*98a40*/  ULDC UR4, c[0x0][0x228] ;  /* 0x00008a0000047ab9 */ /* 0x000fe20000000800 */
[----:B------:R-:W-:Y:S01]  /*98a50*/  PRMT R44, R44, 0x7773, RZ ;  /* 0x000077732c2c7816 */ /* 0x000fe200000000ff */
[----:B0-----:R-:W3:Y:S10]  /*98a60*/  LDL.LU.64 R60, [R1+0x290] ;  /* 0x00029000013c7983 */ /* 0x001ef40000300a00 */
[----:B----4-:R0:W-:Y:S04]  /*98a70*/  @P6 STG.E.U8 desc[UR42][R58.64], R44 ;  /* 0x0000002c3a006986 */ /* 0x0101e8000c10112a */
[----:B0-----:R-:W4:Y:S01]  /*98a80*/  LDL.LU.64 R58, [R1+0x288] ;  /* 0x00028800013a7983 */ /* 0x001f220000300a00 */
[----:B------:R-:W-:-:S02]  /*98a90*/  LOP3.LUT P3, RZ, R0, 0x200, RZ, 0xc0, !PT ;  /* 0x0000020000ff7812 */ /* 0x000fc4000786c0ff */
[----:B------:R-:W-:Y:S01]  /*98aa0*/  PRMT R2, R45, 0x7770, RZ ;  /* 0x000077702d027816 */ /* 0x000fe200000000ff */
[----:B------:R-:W4:Y:S01]  /*98ab0*/  LDL.LU.64 R8, [R1+0x280] ;  /* 0x0002800001087983 */ /* 0x000f220000300a00 */
[----:B------:R-:W-:Y:S01]  /*98ac0*/  ISETP.LT.AND P6, PT, R10, UR4, !P3 ;  /* 0x000000040a007c0c */ /* 0x000fe2000dfc1270 */
[----:B------:R-:W-:Y:S01]  /*98ad0*/  ULDC UR4, c[0x0][0x228] ;  /* 0x00008a0000047ab9 */ /* 0x000fe20000000800 */
[----:B------:R-:W-:-:S11]  /*98ae0*/  LOP3.LUT P0, RZ, R0, 0x800, RZ, 0xc0, !PT ;  /* 0x0000080000ff7812 */ /* 0x000fd6000780c0ff */
[----:B------:R0:W-:Y:S01]  /*98af0*/  @P6 STG.E.U8 desc[UR42][R6.64], R2 ;  /* 0x0000000206006986 */ /* 0x0001e2000c10112a */
[----:B------:R-:W-:Y:S01]  /*98b00*/  ISETP.LT.AND P6, PT, R51, UR4, !P3 ;  /* 0x0000000433007c0c */ /* 0x000fe2000dfc1270 */
[----:B------:R-:W-:Y:S01]  /*98b10*/  ULDC UR4, c[0x0][0x228] ;  /* 0x00008a0000047ab9 */ /* 0x000fe20000000800 */
[----:B0-----:R-:W-:-:S11]  /*98b20*/  PRMT R2, R45, 0x7771, RZ ;  /* 0x000077712d027816 */ /* 0x001fd600000000ff */
[----:B------:R0:W-:Y:S01]  /*98b30*/  @P6 STG.E.U8 desc[UR42][R52.64], R2 ;  /* 0x0000000234006986 */ /* 0x0001e2000c10112a */
[----:B------:R-:W-:Y:S01]  /*98b40*/  ISETP.LT.AND P6, PT, R10, UR4, !P0 ;  /* 0x000000040a007c0c */ /* 0x000fe2000c7c1270 */
[----:B------:R-:W-:Y:S01]  /*98b50*/  ULDC UR4, c[0x0][0x228] ;  /* 0x00008a0000047ab9 */ /* 0x000fe20000000800 */
[C---:B------:R-:W-:Y:S01]  /*98b60*/  PRMT R3, R45.reuse, 0x7772, RZ ;  /* 0x000077722d037816 */ /* 0x040fe200000000ff */
[----:B0-----:R-:W4:Y:S01]  /*98b70*/  LDL.LU.64 R52, [R1+0x278] ;  /* 0x0002780001347983 */ /* 0x001f220000300a00 */
[----:B------:R-:W-:Y:S02]  /*98b80*/  PRMT R45, R45, 0x7773, RZ ;  /* 0x000077732d2d7816 */ /* 0x000fe400000000ff */
[----:B------:R-:W-:Y:S02]  /*98b90*/  LOP3.LUT P2, RZ, R0, 0x2000, RZ, 0xc0, !PT ;  /* 0x0000200000ff7812 */ /* 0x000fe4000784c0ff */
[----:B------:R-:W-:Y:S02]  /*98ba0*/  PRMT R4, R46, 0x7770, RZ ;  /* 0x000077702e047816 */ /* 0x000fe400000000ff */
[----:B------:R-:W-:-:S02]  /*98bb0*/  LOP3.LUT P4, RZ, R0, 0x10000, RZ, 0xc0, !PT ;  /* 0x0001000000ff7812 */ /* 0x000fc4000788c0ff */
[C---:B------:R-:W-:Y:S02]  /*98bc0*/  LOP3.LUT P3, RZ, R0.reuse, 0x80000, RZ, 0xc0, !PT ;  /* 0x0008000000ff7812 */ /* 0x040fe4000786c0ff */
[----:B------:R-:W-:Y:S01]  /*98bd0*/  LOP3.LUT P1, RZ, R0, 0x2000000, RZ, 0xc0, !PT ;  /* 0x0200000000ff7812 */ /* 0x000fe2000782c0ff */
[----:B--2---:R0:W-:Y:S01]  /*98be0*/  @P6 STG.E.U8 desc[UR42][R54.64], R3 ;  /* 0x0000000336006986 */ /* 0x0041e2000c10112a */
[----:B------:R-:W-:Y:S01]  /*98bf0*/  ISETP.LT.AND P6, PT, R51, UR4, !P0 ;  /* 0x0000000433007c0c */ /* 0x000fe2000c7c1270 */
[----:B------:R-:W-:Y:S02]  /*98c00*/  ULDC UR4, c[0x0][0x228] ;  /* 0x00008a0000047ab9 */ /* 0x000fe40000000800 */
[----:B0-----:R-:W2:Y:S10]  /*98c10*/  LDL.LU.64 R54, [R1+0x270] ;  /* 0x0002700001367983 */ /* 0x001eb40000300a00 */
[----:B------:R0:W-:Y:S01]  /*98c20*/  @P6 STG.E.U8 desc[UR42][R56.64], R45 ;  /* 0x0000002d38006986 */ /* 0x0001e2000c10112a */
[----:B------:R-:W-:Y:S01]  /*98c30*/  ISETP.LT.AND P6, PT, R10, UR4, !P2 ;  /* 0x000000040a007c0c */ /* 0x000fe2000d7c1270 */
[----:B------:R-:W-:-:S02]  /*98c40*/  ULDC UR4, c[0x0][0x228] ;  /* 0x00008a0000047ab9 */ /* 0x000fc40000000800 */
[----:B0-----:R-:W2:Y:S10]  /*98c50*/  LDL.LU.64 R56, [R1+0x268] ;  /* 0x0002680001387983 */ /* 0x001eb40000300a00 */
[----:B---3--:R0:W-:Y:S01]  /*98c60*/  @P6 STG.E.U8 desc[UR42][R60.64], R4 ;  /* 0x000000043c006986 */ /* 0x0081e2000c10112a */
[----:B------:R-:W-:Y:S01]  /*98c70*/  ISETP.LT.AND P6, PT, R51, UR4, !P2 ;  /* 0x0000000433007c0c */ /* 0x000fe2000d7c1270 */
[----:B------:R-:W-:Y:S01]  /*98c80*/  ULDC UR4, c[0x0][0x228] ;  /* 0x00008a0000047ab9 */ /* 0x000fe20000000800 */
[C---:B------:R-:W-:Y:S01]  /*98c90*/  LOP3.LUT P0, RZ, R0.reuse, 0x100000, RZ, 0xc0, !PT ;  /* 0x0010000000ff7812 */ /* 0x040fe2000780c0ff */
[----:B0-----:R-:W3:Y:S01]  /*98ca0*/  LDL.LU.64 R60, [R1+0x260] ;  /* 0x00026000013c7983 */ /* 0x001ee20000300a00 */
[----:B------:R-:W-:-:S02]  /*98cb0*/  LOP3.LUT P2, RZ, R0, 0x800000, RZ, 0xc0, !PT ;  /* 0x0080000000ff7812 */ /* 0x000fc4000784c0ff */
[----:B------:R-:W-:Y:S01]  /*98cc0*/  PRMT R0, R46, 0x7771, RZ ;  /* 0x000077712e007816 */ /* 0x000fe200000000ff */
[----:B------:R-:W3:Y:S06]  /*98cd0*/  LDL.LU.64 R6, [R1+0x258] ;  /* 0x0002580001067983 */ /* 0x000eec0000300a00 */
[----:B----4-:R0:W-:Y:S04]  /*98ce0*/  @P6 STG.E.U8 desc[UR42][R58.64], R0 ;  /* 0x000000003a006986 */ /* 0x0101e8000c10112a */
[----:B0-----:R-:W4:Y:S01]  /*98cf0*/  LDL.LU R59, [R1+0xc50] ;  /* 0x000c5000013b7983 */ /* 0x001f220000300800 */
[----:B------:R-:W-:Y:S01]  /*98d00*/  ISETP.LT.AND P6, PT, R10, UR4, !P4 ;  /* 0x000000040a007c0c */ /* 0x000fe2000e7c1270 */
[----:B------:R-:W-:Y:S01]  /*98d10*/  ULDC UR4, c[0x0][0x228] ;  /* 0x00008a0000047ab9 */ /* 0x000fe20000000800 */
[----:B------:R-:W-:-:S02]  /*98d20*/  PRMT R2, R46, 0x7772, RZ ;  /* 0x000077722e027816 */ /* 0x000fc400000000ff */
[----:B------:R-:W-:-:S09]  /*98d30*/  PRMT R46, R46, 0x7773, RZ ;  /* 0x000077732e2e7816 */ /* 0x000fd200000000ff */
[----:B------:R0:W-:Y:S01]  /*98d40*/  @P6 STG.E.U8 desc[UR42][R8.64], R2 ;  /* 0x0000000208006986 */ /* 0x0001e2000c10112a */
[----:B------:R-:W-:Y:S01]  /*98d50*/  ISETP.LT.AND P6, PT, R51, UR4, !P4 ;  /* 0x0000000433007c0c */ /* 0x000fe2000e7c1270 */
[----:B------:R-:W-:Y:S02]  /*98d60*/  ULDC UR4, c[0x0][0x228] ;  /* 0x00008a0000047ab9 */ /* 0x000fe40000000800 */
[----:B0-----:R-:W4:Y:S10]  /*98d70*/  LDL.LU.64 R8, [R1+0x250] ;  /* 0x0002500001087983 */ /* 0x001f340000300a00 */
[----:B------:R0:W-:Y:S01]  /*98d80*/  @P6 STG.E.U8 desc[UR42][R52.64], R46 ;  /* 0x0000002e34006986 */ /* 0x0001e2000c10112a */
[----:B------:R-:W-:Y:S01]  /*98d90*/  ISETP.LT.AND P6, PT, R10, UR4, !P3 ;  /* 0x000000040a007c0c */ /* 0x000fe2000dfc1270 */
[----:B------:R-:W-:Y:S01]  /*98da0*/  ULDC UR4, c[0x0][0x228] ;  /* 0x00008a0000047ab9 */ /* 0x000fe20000000800 */
[C---:B------:R-:W-:Y:S01]  /*98db0*/  PRMT R3, R47.reuse, 0x7770, RZ ;  /* 0x000077702f037816 */ /* 0x040fe200000000ff */
[----:B0-----:R-:W4:Y:S01]  /*98dc0*/  LDL.LU.64 R52, [R1+0x248] ;  /* 0x0002480001347983 */ /* 0x001f220000300a00 */
[----:B------:R-:W-:-:S02]  /*98dd0*/  PRMT R0, R47, 0x7771, RZ ;  /* 0x000077712f007816 */ /* 0x000fc400000000ff */
[C---:B------:R-:W-:Y:S02]  /*98de0*/  PRMT R2, R47.reuse, 0x7772, RZ ;  /* 0x000077722f027816 */ /* 0x040fe400000000ff */
[----:B------:R-:W-:-:S05]  /*98df0*/  PRMT R47, R47, 0x7773, RZ ;  /* 0x000077732f2f7816 */ /* 0x000fca00000000ff */
        /* <DEDUP_REMOVED lines=10> */
[----:B------:R-:W-:-:S02]  /*98ea0*/  ULDC UR4, c[0x0][0x228] ;  /* 0x00008a0000047ab9 */ /* 0x000fc40000000800 */
[----:B0-----:R-:W3:Y:S10]  /*98eb0*/  LDL.LU.64 R60, [R1+0x230] ;  /* 0x00023000013c7983 */ /* 0x001ef40000300a00 */
[----:B------:R-:W-:Y:S04]  /*98ec0*/  @P6 STG.E.U8 desc[UR42][R6.64], R47 ;  /* 0x0000002f06006986 */ /* 0x000fe8000c10112a */
[----:B----4-:R0:W1:Y:S04]  /*98ed0*/  LDS.128 R4, [R59] ;  /* 0x000000003b047984 */ /* 0x0100680000000c00 */
[----:B0-----:R-:W4:Y:S01]  /*98ee0*/  LDL.LU.64 R58, [R1+0x228] ;  /* 0x00022800013a7983 */ /* 0x001f220000300a00 */
[----:B------:R-:W-:Y:S01]  /*98ef0*/  ISETP.LT.AND P6, PT, R10, UR4, !P2 ;  /* 0x000000040a007c0c */ /* 0x000fe2000d7c1270 */
[----:B------:R-:W-:-:S02]  /*98f00*/  ULDC UR4, c[0x0][0x228] ;  /* 0x00008a0000047ab9 */ /* 0x000fc40000000800 */
[----:B------:R-:W4:Y:S01]  /*98f10*/  LDL.LU.64 R16, [R1+0x198] ;  /* 0x0001980001107983 */ /* 0x000f220000300a00 */
[----:B------:R-:W-:-:S03]  /*98f20*/  LOP3.LUT P5, RZ, R50, 0x80000, RZ, 0xc0, !PT ;  /* 0x0008000032ff7812 */ /* 0x000fc600078ac0ff */
[----:B------:R-:W4:Y:S04]  /*98f30*/  LDL.LU.64 R14, [R1+0x190] ;  /* 0x00019000010e7983 */ /* 0x000f280000300a00 */
[----:B------:R-:W4:Y:S01]  /*98f40*/  LDL.LU.64 R12, [R1+0x188] ;  /* 0x00018800010c7983 */ /* 0x000f220000300a00 */
[----:B-1----:R-:W-:-:S05]  /*98f50*/  PRMT R0, R4, 0x7770, RZ ;  /* 0x0000777004007816 */ /* 0x002fca00000000ff */
[----:B------:R0:W-:Y:S01]  /*98f60*/  @P6 STG.E.U8 desc[UR42][R8.64], R0 ;  /* 0x0000000008006986 */ /* 0x0001e2000c10112a */
[----:B------:R-:W-:Y:S01]  /*98f70*/  ISETP.LT.AND P6, PT, R51, UR4, !P2 ;  /* 0x0000000433007c0c */ /* 0x000fe2000d7c1270 */
[----:B------:R-:W-:Y:S01]  /*98f80*/  ULDC UR4, c[0x0][0x228] ;  /* 0x00008a0000047ab9 */ /* 0x000fe20000000800 */
[C---:B------:R-:W-:Y:S02]  /*98f90*/  PRMT R2, R4.reuse, 0x7771, RZ ;  /* 0x0000777104027816 */ /* 0x040fe400000000ff */
[----:B------:R-:W-:Y:S02]  /*98fa0*/  PRMT R3, R4, 0x7772, RZ ;  /* 0x0000777204037816 */ /* 0x000fe400000000ff */
[----:B0-----:R-:W-:Y:S01]  /*98fb0*/  PRMT R0, R5, 0x7770, RZ ;  /* 0x0000777005007816 */ /* 0x001fe200000000ff */
[----:B------:R-:W4:Y:S06]  /*98fc0*/  LDL.LU.64 R8, [R1+0x180] ;  /* 0x0001800001087983 */ /* 0x000f2c0000300a00 */
[----:B------:R0:W-:Y:S01]  /*98fd0*/  @P6 STG.E.U8 desc[UR42][R52.64], R2 ;  /* 0x0000000234006986 */ /* 0x0001e2000c10112a */
[----:B------:R-:W-:Y:S01]  /*98fe0*/  ISETP.LT.AND P6, PT, R10, UR4, !P1 ;  /* 0x000000040a007c0c */ /* 0x000fe2000cfc1270 */
[----:B------:R-:W-:Y:S01]  /*98ff0*/  ULDC UR4, c[0x0][0x228] ;  /* 0x00008a0000047ab9 */ /* 0x000fe20000000800 */
[----:B------:R-:W-:-:S02]  /*99000*/  PRMT R4, R4, 0x7773, RZ ;  /* 0x0000777304047816 */ /* 0x000fc400000000ff */
[----:B0-----:R-:W-:Y:S01]  /*99010*/  PRMT R2, R5, 0x7771, RZ ;  /* 0x0000777105027816 */ /* 0x001fe200000000ff */
[----:B------:R-:W4:Y:S08]  /*99020*/  LDL.LU.64 R52, [R1+0x178] ;  /* 0x0001780001347983 */ /* 0x000f300000300a00 */
[----:B--2---:R0:W-:Y:S01]  /*99030*/  @P6 STG.E.U8 desc[UR42][R54.64], R3 ;  /* 0x0000000336006986 */ /* 0x0041e2000c10112a */
[----:B------:R-:W-:Y:S01]  /*99040*/  ISETP.LT.AND P6, PT, R51, UR4, !P1 ;  /* 0x0000000433007c0c */ /* 0x000fe2000cfc1270 */
[----:B------:R-:W-:-:S02]  /*99050*/  ULDC UR4, c[0x0][0x228] ;  /* 0x00008a0000047ab9 */ /* 0x000fc40000000800 */
[----:B0-----:R-:W2:Y:S10]  /*99060*/  LDL.LU.64 R54, [R1+0x170] ;  /* 0x0001700001367983 */ /* 0x001eb40000300a00 */
[----:B------:R0:W-:Y:S01]  /*99070*/  @P6 STG.E.U8 desc[UR42][R56.64], R4 ;  /* 0x0000000438006986 */ /* 0x0001e2000c10112a */
[----:B------:R-:W-:Y:S01]  /*99080*/  ISETP.LT.AND P6, PT, R10, UR4, !P5 ;  /* 0x000000040a007c0c */ /* 0x000fe2000efc1270 */
[----:B------:R-:W-:-:S02]  /*99090*/  ULDC UR4, c[0x0][0x228] ;  /* 0x00008a0000047ab9 */ /* 0x000fc40000000800 */
[----:B------:R-:W-:Y:S01]  /*990a0*/  ISETP.LT.AND P5, PT, R51, UR4, !P5 ;  /* 0x0000000433007c0c */ /* 0x000fe2000efa1270 */
[----:B------:R-:W-:Y:S01]  /*990b0*/  ULDC UR4, c[0x0][0x228] ;  /* 0x00008a0000047ab9 */ /* 0x000fe20000000800 */
[----:B0-----:R-:W2:Y:S08]  /*990c0*/  LDL.LU.64 R56, [R1+0x168] ;  /* 0x0001680001387983 */ /* 0x001eb00000300a00 */
[----:B---3--:R0:W-:Y:S04]  /*990d0*/  @P6 STG.E.U8 desc[UR42][R60.64], R0 ;  /* 0x000000003c006986 */ /* 0x0081e8000c10112a */
[----:B0-----:R-:W3:Y:S04]  /*990e0*/  LDL.LU.64 R60, [R1+0x160] ;  /* 0x00016000013c7983 */ /* 0x001ee80000300a00 */
[----:B----4-:R0:W-:Y:S04]  /*990f0*/  @P5 STG.E.U8 desc[UR42][R58.64], R2 ;  /* 0x000000023a005986 */ /* 0x0101e8000c10112a */
[----:B0-----:R-:W4:Y:S01]  /*99100*/  LDL.LU.64 R58, [R1+0x158] ;  /* 0x00015800013a7983 */ /* 0x001f220000300a00 */
[----:B------:R-:W-:-:S02]  /*99110*/  LOP3.LUT P4, RZ, R50, 0x40000, RZ, 0xc0, !PT ;  /* 0x0004000032ff7812 */ /* 0x000fc4000788c0ff */
[----:B------:R-:W-:Y:S02]  /*99120*/  LOP3.LUT P3, RZ, R50, 0x20000, RZ, 0xc0, !PT ;  /* 0x0002000032ff7812 */ /* 0x000fe4000786c0ff */
[C---:B------:R-:W-:Y:S01]  /*99130*/  ISETP.LT.AND P6, PT, R10.reuse, UR4, !P4 ;  /* 0x000000040a007c0c */ /* 0x040fe2000e7c1270 */
[----:B------:R-:W-:Y:S01]  /*99140*/  ULDC UR4, c[0x0][0x228] ;  /* 0x00008a0000047ab9 */ /* 0x000fe20000000800 */
[----:B------:R-:W-:Y:S01]  /*99150*/  ISETP.LT.AND P4, PT, R51, UR5, !P4 ;  /* 0x0000000533007c0c */ /* 0x000fe2000e781270 */
[----:B------:R-:W-:Y:S01]  /*99160*/  ULDC UR5, c[0x0][0x228] ;  /* 0x00008a0000057ab9 */ /* 0x000fe20000000800 */
[----:B------:R-:W-:Y:S01]  /*99170*/  ISETP.LT.AND P5, PT, R10, UR4, !P3 ;  /* 0x000000040a007c0c */ /* 0x000fe2000dfa1270 */
[----:B------:R-:W-:Y:S01]  /*99180*/  ULDC UR4, c[0x0][0x228] ;  /* 0x00008a0000047ab9 */ /* 0x000fe20000000800 */
[----:B------:R-:W-:Y:S02]  /*99190*/  PRMT R3, R5, 0x7772, RZ ;  /* 0x0000777205037816 */ /* 0x000fe400000000ff */
[----:B------:R-:W-:-:S02]  /*991a0*/  LOP3.LUT P2, RZ, R50, 0x8000, RZ, 0xc0, !PT ;  /* 0x0000800032ff7812 */ /* 0x000fc4000784c0ff */
[----:B------:R-:W-:Y:S02]  /*991b0*/  PRMT R5, R5, 0x7773, RZ ;  /* 0x0000777305057816 */ /* 0x000fe400000000ff */
[----:B------:R-:W-:Y:S01]  /*991c0*/  PRMT R0, R6, 0x7770, RZ ;  /* 0x0000777006007816 */ /* 0x000fe200000000ff */
[----:B------:R-:W-:Y:S01]  /*991d0*/  @P6 STG.E.U8 desc[UR42][R16.64], R3 ;  /* 0x0000000310006986 */ /* 0x000fe2000c10112a */
[----:B------:R-:W-:Y:S01]  /*991e0*/  ISETP.LT.AND P6, PT, R10, UR4, !P2 ;  /* 0x000000040a007c0c */ /* 0x000fe2000d7c1270 */
[----:B------:R-:W-:Y:S01]  /*991f0*/  ULDC UR4, c[0x0][0x228] ;  /* 0x00008a0000047ab9 */ /* 0x000fe20000000800 */
[C---:B------:R-:W-:Y:S01]  /*99200*/  LOP3.LUT P1, RZ, R50.reuse, 0x4000, RZ, 0xc0, !PT ;  /* 0x0000400032ff7812 */ /* 0x040fe2000782c0ff */
[----:B------:R-:W-:Y:S01]  /*99210*/  @P4 STG.E.U8 desc[UR42][R14.64], R5 ;  /* 0x000000050e004986 */ /* 0x000fe2000c10112a */
[----:B------:R-:W-:Y:S02]  /*99220*/  LOP3.LUT P0, RZ, R50, 0x10000, RZ, 0xc0, !PT ;  /* 0x0001000032ff7812 */ /* 0x000fe4000780c0ff */
[C---:B------:R-:W-:Y:S01]  /*99230*/  ISETP.LT.AND P3, PT, R51.reuse, UR4, !P3 ;  /* 0x0000000433007c0c */ /* 0x040fe2000df61270 */
[----:B------:R0:W-:Y:S01]  /*99240*/  @P5 STG.E.U8 desc[UR42][R12.64], R0 ;  /* 0x000000000c005986 */ /* 0x0001e2000c10112a */
[----:B------:R-:W-:Y:S01]  /*99250*/  ULDC UR4, c[0x0][0x228] ;  /* 0x00008a0000047ab9 */ /* 0x000fe20000000800 */
[----:B------:R-:W-:Y:S01]  /*99260*/  ISETP.LT.AND P5, PT, R10, UR5, !P1 ;  /* 0x000000050a007c0c */ /* 0x000fe2000cfa1270 */
[----:B------:R-:W-:Y:S01]  /*99270*/  ULDC UR5, c[0x0][0x228] ;  /* 0x00008a0000057ab9 */ /* 0x000fe20000000800 */
[----:B------:R-:W-:-:S02]  /*99280*/  ISETP.LT.AND P2, PT, R51, UR4, !P2 ;  /* 0x0000000433007c0c */ /* 0x000fc4000d741270 */
[----:B------:R-:W-:Y:S01]  /*99290*/  ISETP.LT.AND P4, PT, R10, UR6, !P0 ;  /* 0x000000060a007c0c */ /* 0x000fe2000c781270 */
[----:B------:R-:W-:Y:S01]  /*992a0*/  ULDC UR6, c[0x0][0x228] ;  /* 0x00008a0000067ab9 */ /* 0x000fe20000000800 */
[C---:B------:R-:W-:Y:S02]  /*992b0*/  ISETP.LT.AND P1, PT, R51.reuse, UR5, !P1 ;  /* 0x0000000533007c0c */ /* 0x040fe4000cf21270 */
[----:B------:R-:W-:Y:S02]  /*992c0*/  ISETP.LT.AND P0, PT, R51, UR6, !P0 ;  /* 0x0000000633007c0c */ /* 0x000fe4000c701270 */
[C---:B0-----:R-:W-:Y:S02]  /*992d0*/  PRMT R0, R6.reuse, 0x7771, RZ ;  /* 0x0000777106007816 */ /* 0x041fe400000000ff */
[C---:B------:R-:W-:Y:S02]  /*992e0*/  PRMT R2, R6.reuse, 0x7772, RZ ;  /* 0x0000777206027816 */ /* 0x040fe400000000ff */
[----:B------:R-:W-:-:S02]  /*992f0*/  PRMT R6, R6, 0x7773, RZ ;  /* 0x0000777306067816 */ /* 0x000fc400000000ff */
[C---:B------:R-:W-:Y:S01]  /*99300*/  PRMT R3, R7.reuse, 0x7770, RZ ;  /* 0x0000777007037816 */ /* 0x040fe200000000ff */
[----:B------:R0:W-:Y:S01]  /*99310*/  @P3 STG.E.U8 desc[UR42][R8.64], R0 ;  /* 0x0000000008003986 */ /* 0x0001e2000c10112a */
[C---:B------:R-:W-:Y:S02]  /*99320*/  PRMT R4, R7.reuse, 0x7771, RZ ;  /* 0x0000777107047816 */ /* 0x040fe400000000ff */
[C---:B------:R-:W-:Y:S01]  /*99330*/  PRMT R5, R7.reuse, 0x7772, RZ ;  /* 0x0000777207057816 */ /* 0x040fe200000000ff */
[----:B------:R0:W-:Y:S01]  /*99340*/  @P6 STG.E.U8 desc[UR42][R52.64], R2 ;  /* 0x0000000234006986 */ /* 0x0001e2000c10112a */
[----:B------:R-:W-:-:S03]  /*99350*/  PRMT R7, R7, 0x7773, RZ ;  /* 0x0000777307077816 */ /* 0x000fc600000000ff */
[----:B--2---:R0:W-:Y:S04]  /*99360*/  @P2 STG.E.U8 desc[UR42][R54.64], R6 ;  /* 0x0000000636002986 */ /* 0x0041e8000c10112a */
[----:B------:R0:W-:Y:S04]  /*99370*/  @P5 STG.E.U8 desc[UR42][R56.64], R3 ;  /* 0x0000000338005986 */ /* 0x0001e8000c10112a */
[----:B---3--:R0:W-:Y:S04]  /*99380*/  @P1 STG.E.U8 desc[UR42][R60.64], R4 ;  /* 0x000000043c001986 */ /* 0x0081e8000c10112a */
[----:B----4-:R0:W-:Y:S01]  /*99390*/  @P4 STG.E.U8 desc[UR42][R58.64], R5 ;  /* 0x000000053a004986 */ /* 0x0101e2000c10112a */
[----:B------:R-:W-:Y:S05]  /*993a0*/  @!P0 EXIT ;  /* 0x000000000000894d */ /* 0x000fea0003800000 */
[----:B0-----:R-:W2:Y:S04]  /*993b0*/  LDL.LU.64 R58, [R1+0x150] ;  /* 0x00015000013a7983 */ /* 0x001ea80000300a00 */
[----:B--2---:R-:W-:Y:S01]  /*993c0*/  STG.E.U8 desc[UR42][R58.64], R7 ;  /* 0x000000073a007986 */ /* 0x004fe2000c10112a */
[----:B------:R-:W-:Y:S05]  /*993d0*/  EXIT ;  /* 0x000000000000794d */ /* 0x000fea0003800000 */
.L_x_2:
[----:B------:R-:W-:-:S00]  /*993e0*/  BRA `(.L_x_2) ;  /* 0xfffffffc00fc7947 */ /* 0x000fc0000383ffff */
[----:B------:R-:W-:-:S00]  /*993f0*/  NOP ;  /* 0x0000000000007918 */ /* 0x000fc00000000000 */
        /* <DEDUP_REMOVED lines=8> */
.L_x_3:


//--------------------- .nv.shared.matmul_kernel  --------------------------
	.section	.nv.shared.matmul_kernel,"aw",@nobits
	.sectionflags	@""
	.align	16
	.zero		1024


//--------------------- .nv.shared.reserved.0     --------------------------
	.section	.nv.shared.reserved.0,"aw",@nobits
	.weak		__nv_reservedSMEM_offset_0_alias
	.size		__nv_reservedSMEM_offset_0_alias, 0, 0
	.other		__nv_reservedSMEM_offset_0_alias,@"STO_CUDA_RESERVED_SHARED STV_DEFAULT"
__nv_reservedSMEM_offset_0_alias:
	.zero		0


//--------------------- .nv.constant0.matmul_kernel --------------------------
	.section	.nv.constant0.matmul_kernel,"a",@progbits
	.sectionflags	@""
	.align	4
.nv.constant0.matmul_kernel:
	.zero		608


//--------------------- SYMBOLS --------------------------

	.type		.nv.reservedSmem.offset0,@object
	.size		.nv.reservedSmem.offset0,0x4
